//
// Generated by NVIDIA NVVM Compiler
//
// Compiler Build ID: CL-36424714
// Cuda compilation tools, release 13.0, V13.0.88
// Based on NVVM 20.0.0
//

.version 9.0
.target sm_100
.address_size 64

	// .globl	_Z14gridloopsearchdddddddddddddddddddddddddddddddddddddddddddddddddddddddddddddddddddddddddddddddddddddddddddddddddddddddddddddddddddddddddddddddddddddddddddddddddddddddPyPd
.const .align 4 .b8 s[40];
.const .align 8 .b8 e[80];
// _ZZN3cub18CUB_300001_SM_10006detail4scan16DeviceScanKernelINS2_10policy_hubIyyyjN4cuda3std3__44plusIvEEE10Policy1000EN6thrust24THRUST_300001_SM_1000_NS10device_ptrIyEESF_NS0_13ScanTileStateIyLb1EEES9_NS1_10InputValueIyPyEEjyLb0EyEEvT0_T1_T2_iT3_T4_T5_E12temp_storage has been demoted
// _ZZN3cub18CUB_300001_SM_10006detail4scan16DeviceScanKernelINS2_10policy_hubIyyymN4cuda3std3__44plusIvEEE10Policy1000EN6thrust24THRUST_300001_SM_1000_NS10device_ptrIyEESF_NS0_13ScanTileStateIyLb1EEES9_NS1_10InputValueIyPyEEmyLb0EyEEvT0_T1_T2_iT3_T4_T5_E12temp_storage has been demoted
.global .align 1 .b8 _ZN34_INTERNAL_d791c6a8_4_k_cu_c2340d824cuda3std3__45__cpo5beginE[1];
.global .align 1 .b8 _ZN34_INTERNAL_d791c6a8_4_k_cu_c2340d824cuda3std3__45__cpo3endE[1];
.global .align 1 .b8 _ZN34_INTERNAL_d791c6a8_4_k_cu_c2340d824cuda3std3__45__cpo6cbeginE[1];
.global .align 1 .b8 _ZN34_INTERNAL_d791c6a8_4_k_cu_c2340d824cuda3std3__45__cpo4cendE[1];
.global .align 1 .b8 _ZN34_INTERNAL_d791c6a8_4_k_cu_c2340d824cuda3std3__45__cpo6rbeginE[1];
.global .align 1 .b8 _ZN34_INTERNAL_d791c6a8_4_k_cu_c2340d824cuda3std3__45__cpo4rendE[1];
.global .align 1 .b8 _ZN34_INTERNAL_d791c6a8_4_k_cu_c2340d824cuda3std3__45__cpo7crbeginE[1];
.global .align 1 .b8 _ZN34_INTERNAL_d791c6a8_4_k_cu_c2340d824cuda3std3__45__cpo5crendE[1];
.global .align 1 .b8 _ZN34_INTERNAL_d791c6a8_4_k_cu_c2340d824cuda3std3__436_GLOBAL__N__d791c6a8_4_k_cu_c2340d826ignoreE[1];
.global .align 1 .b8 _ZN34_INTERNAL_d791c6a8_4_k_cu_c2340d824cuda3std3__419piecewise_constructE[1];
.global .align 1 .b8 _ZN34_INTERNAL_d791c6a8_4_k_cu_c2340d824cuda3std3__48in_placeE[1];
.global .align 1 .b8 _ZN34_INTERNAL_d791c6a8_4_k_cu_c2340d824cuda3std3__420unreachable_sentinelE[1];
.global .align 1 .b8 _ZN34_INTERNAL_d791c6a8_4_k_cu_c2340d824cuda3std3__47nulloptE[1];
.global .align 1 .b8 _ZN34_INTERNAL_d791c6a8_4_k_cu_c2340d824cuda3std3__48unexpectE[1];
.global .align 1 .b8 _ZN34_INTERNAL_d791c6a8_4_k_cu_c2340d824cuda3std6ranges3__45__cpo4swapE[1];
.global .align 1 .b8 _ZN34_INTERNAL_d791c6a8_4_k_cu_c2340d824cuda3std6ranges3__45__cpo9iter_moveE[1];
.global .align 1 .b8 _ZN34_INTERNAL_d791c6a8_4_k_cu_c2340d824cuda3std6ranges3__45__cpo5beginE[1];
.global .align 1 .b8 _ZN34_INTERNAL_d791c6a8_4_k_cu_c2340d824cuda3std6ranges3__45__cpo3endE[1];
.global .align 1 .b8 _ZN34_INTERNAL_d791c6a8_4_k_cu_c2340d824cuda3std6ranges3__45__cpo6cbeginE[1];
.global .align 1 .b8 _ZN34_INTERNAL_d791c6a8_4_k_cu_c2340d824cuda3std6ranges3__45__cpo4cendE[1];
.global .align 1 .b8 _ZN34_INTERNAL_d791c6a8_4_k_cu_c2340d824cuda3std6ranges3__45__cpo7advanceE[1];
.global .align 1 .b8 _ZN34_INTERNAL_d791c6a8_4_k_cu_c2340d824cuda3std6ranges3__45__cpo9iter_swapE[1];
.global .align 1 .b8 _ZN34_INTERNAL_d791c6a8_4_k_cu_c2340d824cuda3std6ranges3__45__cpo4nextE[1];
.global .align 1 .b8 _ZN34_INTERNAL_d791c6a8_4_k_cu_c2340d824cuda3std6ranges3__45__cpo4prevE[1];
.global .align 1 .b8 _ZN34_INTERNAL_d791c6a8_4_k_cu_c2340d824cuda3std6ranges3__45__cpo4dataE[1];
.global .align 1 .b8 _ZN34_INTERNAL_d791c6a8_4_k_cu_c2340d824cuda3std6ranges3__45__cpo5cdataE[1];
.global .align 1 .b8 _ZN34_INTERNAL_d791c6a8_4_k_cu_c2340d824cuda3std6ranges3__45__cpo4sizeE[1];
.global .align 1 .b8 _ZN34_INTERNAL_d791c6a8_4_k_cu_c2340d824cuda3std6ranges3__45__cpo5ssizeE[1];
.global .align 1 .b8 _ZN34_INTERNAL_d791c6a8_4_k_cu_c2340d824cuda3std6ranges3__45__cpo8distanceE[1];
.global .align 1 .b8 _ZN34_INTERNAL_d791c6a8_4_k_cu_c2340d826thrust24THRUST_300001_SM_1000_NS8cuda_cub3parE[1];
.global .align 1 .b8 _ZN34_INTERNAL_d791c6a8_4_k_cu_c2340d826thrust24THRUST_300001_SM_1000_NS8cuda_cub10par_nosyncE[1];
.global .align 1 .b8 _ZN34_INTERNAL_d791c6a8_4_k_cu_c2340d826thrust24THRUST_300001_SM_1000_NS6system6detail10sequential3seqE[1];
.global .align 1 .b8 _ZN34_INTERNAL_d791c6a8_4_k_cu_c2340d826thrust24THRUST_300001_SM_1000_NS12placeholders2_1E[1];
.global .align 1 .b8 _ZN34_INTERNAL_d791c6a8_4_k_cu_c2340d826thrust24THRUST_300001_SM_1000_NS12placeholders2_2E[1];
.global .align 1 .b8 _ZN34_INTERNAL_d791c6a8_4_k_cu_c2340d826thrust24THRUST_300001_SM_1000_NS12placeholders2_3E[1];
.global .align 1 .b8 _ZN34_INTERNAL_d791c6a8_4_k_cu_c2340d826thrust24THRUST_300001_SM_1000_NS12placeholders2_4E[1];
.global .align 1 .b8 _ZN34_INTERNAL_d791c6a8_4_k_cu_c2340d826thrust24THRUST_300001_SM_1000_NS12placeholders2_5E[1];
.global .align 1 .b8 _ZN34_INTERNAL_d791c6a8_4_k_cu_c2340d826thrust24THRUST_300001_SM_1000_NS12placeholders2_6E[1];
.global .align 1 .b8 _ZN34_INTERNAL_d791c6a8_4_k_cu_c2340d826thrust24THRUST_300001_SM_1000_NS12placeholders2_7E[1];
.global .align 1 .b8 _ZN34_INTERNAL_d791c6a8_4_k_cu_c2340d826thrust24THRUST_300001_SM_1000_NS12placeholders2_8E[1];
.global .align 1 .b8 _ZN34_INTERNAL_d791c6a8_4_k_cu_c2340d826thrust24THRUST_300001_SM_1000_NS12placeholders2_9E[1];
.global .align 1 .b8 _ZN34_INTERNAL_d791c6a8_4_k_cu_c2340d826thrust24THRUST_300001_SM_1000_NS12placeholders3_10E[1];
.global .align 1 .b8 _ZN34_INTERNAL_d791c6a8_4_k_cu_c2340d826thrust24THRUST_300001_SM_1000_NS3seqE[1];

.visible .entry _Z14gridloopsearchdddddddddddddddddddddddddddddddddddddddddddddddddddddddddddddddddddddddddddddddddddddddddddddddddddddddddddddddddddddddddddddddddddddddddddddddddddddddPyPd(
	.param .f64 _Z14gridloopsearchdddddddddddddddddddddddddddddddddddddddddddddddddddddddddddddddddddddddddddddddddddddddddddddddddddddddddddddddddddddddddddddddddddddddddddddddddddddddPyPd_param_0,
	.param .f64 _Z14gridloopsearchdddddddddddddddddddddddddddddddddddddddddddddddddddddddddddddddddddddddddddddddddddddddddddddddddddddddddddddddddddddddddddddddddddddddddddddddddddddddPyPd_param_1,
	.param .f64 _Z14gridloopsearchdddddddddddddddddddddddddddddddddddddddddddddddddddddddddddddddddddddddddddddddddddddddddddddddddddddddddddddddddddddddddddddddddddddddddddddddddddddddPyPd_param_2,
	.param .f64 _Z14gridloopsearchdddddddddddddddddddddddddddddddddddddddddddddddddddddddddddddddddddddddddddddddddddddddddddddddddddddddddddddddddddddddddddddddddddddddddddddddddddddddPyPd_param_3,
	.param .f64 _Z14gridloopsearchdddddddddddddddddddddddddddddddddddddddddddddddddddddddddddddddddddddddddddddddddddddddddddddddddddddddddddddddddddddddddddddddddddddddddddddddddddddddPyPd_param_4,
	.param .f64 _Z14gridloopsearchdddddddddddddddddddddddddddddddddddddddddddddddddddddddddddddddddddddddddddddddddddddddddddddddddddddddddddddddddddddddddddddddddddddddddddddddddddddddPyPd_param_5,
	.param .f64 _Z14gridloopsearchdddddddddddddddddddddddddddddddddddddddddddddddddddddddddddddddddddddddddddddddddddddddddddddddddddddddddddddddddddddddddddddddddddddddddddddddddddddddPyPd_param_6,
	.param .f64 _Z14gridloopsearchdddddddddddddddddddddddddddddddddddddddddddddddddddddddddddddddddddddddddddddddddddddddddddddddddddddddddddddddddddddddddddddddddddddddddddddddddddddddPyPd_param_7,
	.param .f64 _Z14gridloopsearchdddddddddddddddddddddddddddddddddddddddddddddddddddddddddddddddddddddddddddddddddddddddddddddddddddddddddddddddddddddddddddddddddddddddddddddddddddddddPyPd_param_8,
	.param .f64 _Z14gridloopsearchdddddddddddddddddddddddddddddddddddddddddddddddddddddddddddddddddddddddddddddddddddddddddddddddddddddddddddddddddddddddddddddddddddddddddddddddddddddddPyPd_param_9,
	.param .f64 _Z14gridloopsearchdddddddddddddddddddddddddddddddddddddddddddddddddddddddddddddddddddddddddddddddddddddddddddddddddddddddddddddddddddddddddddddddddddddddddddddddddddddddPyPd_param_10,
	.param .f64 _Z14gridloopsearchdddddddddddddddddddddddddddddddddddddddddddddddddddddddddddddddddddddddddddddddddddddddddddddddddddddddddddddddddddddddddddddddddddddddddddddddddddddddPyPd_param_11,
	.param .f64 _Z14gridloopsearchdddddddddddddddddddddddddddddddddddddddddddddddddddddddddddddddddddddddddddddddddddddddddddddddddddddddddddddddddddddddddddddddddddddddddddddddddddddddPyPd_param_12,
	.param .f64 _Z14gridloopsearchdddddddddddddddddddddddddddddddddddddddddddddddddddddddddddddddddddddddddddddddddddddddddddddddddddddddddddddddddddddddddddddddddddddddddddddddddddddddPyPd_param_13,
	.param .f64 _Z14gridloopsearchdddddddddddddddddddddddddddddddddddddddddddddddddddddddddddddddddddddddddddddddddddddddddddddddddddddddddddddddddddddddddddddddddddddddddddddddddddddddPyPd_param_14,
	.param .f64 _Z14gridloopsearchdddddddddddddddddddddddddddddddddddddddddddddddddddddddddddddddddddddddddddddddddddddddddddddddddddddddddddddddddddddddddddddddddddddddddddddddddddddddPyPd_param_15,
	.param .f64 _Z14gridloopsearchdddddddddddddddddddddddddddddddddddddddddddddddddddddddddddddddddddddddddddddddddddddddddddddddddddddddddddddddddddddddddddddddddddddddddddddddddddddddPyPd_param_16,
	.param .f64 _Z14gridloopsearchdddddddddddddddddddddddddddddddddddddddddddddddddddddddddddddddddddddddddddddddddddddddddddddddddddddddddddddddddddddddddddddddddddddddddddddddddddddddPyPd_param_17,
	.param .f64 _Z14gridloopsearchdddddddddddddddddddddddddddddddddddddddddddddddddddddddddddddddddddddddddddddddddddddddddddddddddddddddddddddddddddddddddddddddddddddddddddddddddddddddPyPd_param_18,
	.param .f64 _Z14gridloopsearchdddddddddddddddddddddddddddddddddddddddddddddddddddddddddddddddddddddddddddddddddddddddddddddddddddddddddddddddddddddddddddddddddddddddddddddddddddddddPyPd_param_19,
	.param .f64 _Z14gridloopsearchdddddddddddddddddddddddddddddddddddddddddddddddddddddddddddddddddddddddddddddddddddddddddddddddddddddddddddddddddddddddddddddddddddddddddddddddddddddddPyPd_param_20,
	.param .f64 _Z14gridloopsearchdddddddddddddddddddddddddddddddddddddddddddddddddddddddddddddddddddddddddddddddddddddddddddddddddddddddddddddddddddddddddddddddddddddddddddddddddddddddPyPd_param_21,
	.param .f64 _Z14gridloopsearchdddddddddddddddddddddddddddddddddddddddddddddddddddddddddddddddddddddddddddddddddddddddddddddddddddddddddddddddddddddddddddddddddddddddddddddddddddddddPyPd_param_22,
	.param .f64 _Z14gridloopsearchdddddddddddddddddddddddddddddddddddddddddddddddddddddddddddddddddddddddddddddddddddddddddddddddddddddddddddddddddddddddddddddddddddddddddddddddddddddddPyPd_param_23,
	.param .f64 _Z14gridloopsearchdddddddddddddddddddddddddddddddddddddddddddddddddddddddddddddddddddddddddddddddddddddddddddddddddddddddddddddddddddddddddddddddddddddddddddddddddddddddPyPd_param_24,
	.param .f64 _Z14gridloopsearchdddddddddddddddddddddddddddddddddddddddddddddddddddddddddddddddddddddddddddddddddddddddddddddddddddddddddddddddddddddddddddddddddddddddddddddddddddddddPyPd_param_25,
	.param .f64 _Z14gridloopsearchdddddddddddddddddddddddddddddddddddddddddddddddddddddddddddddddddddddddddddddddddddddddddddddddddddddddddddddddddddddddddddddddddddddddddddddddddddddddPyPd_param_26,
	.param .f64 _Z14gridloopsearchdddddddddddddddddddddddddddddddddddddddddddddddddddddddddddddddddddddddddddddddddddddddddddddddddddddddddddddddddddddddddddddddddddddddddddddddddddddddPyPd_param_27,
	.param .f64 _Z14gridloopsearchdddddddddddddddddddddddddddddddddddddddddddddddddddddddddddddddddddddddddddddddddddddddddddddddddddddddddddddddddddddddddddddddddddddddddddddddddddddddPyPd_param_28,
	.param .f64 _Z14gridloopsearchdddddddddddddddddddddddddddddddddddddddddddddddddddddddddddddddddddddddddddddddddddddddddddddddddddddddddddddddddddddddddddddddddddddddddddddddddddddddPyPd_param_29,
	.param .f64 _Z14gridloopsearchdddddddddddddddddddddddddddddddddddddddddddddddddddddddddddddddddddddddddddddddddddddddddddddddddddddddddddddddddddddddddddddddddddddddddddddddddddddddPyPd_param_30,
	.param .f64 _Z14gridloopsearchdddddddddddddddddddddddddddddddddddddddddddddddddddddddddddddddddddddddddddddddddddddddddddddddddddddddddddddddddddddddddddddddddddddddddddddddddddddddPyPd_param_31,
	.param .f64 _Z14gridloopsearchdddddddddddddddddddddddddddddddddddddddddddddddddddddddddddddddddddddddddddddddddddddddddddddddddddddddddddddddddddddddddddddddddddddddddddddddddddddddPyPd_param_32,
	.param .f64 _Z14gridloopsearchdddddddddddddddddddddddddddddddddddddddddddddddddddddddddddddddddddddddddddddddddddddddddddddddddddddddddddddddddddddddddddddddddddddddddddddddddddddddPyPd_param_33,
	.param .f64 _Z14gridloopsearchdddddddddddddddddddddddddddddddddddddddddddddddddddddddddddddddddddddddddddddddddddddddddddddddddddddddddddddddddddddddddddddddddddddddddddddddddddddddPyPd_param_34,
	.param .f64 _Z14gridloopsearchdddddddddddddddddddddddddddddddddddddddddddddddddddddddddddddddddddddddddddddddddddddddddddddddddddddddddddddddddddddddddddddddddddddddddddddddddddddddPyPd_param_35,
	.param .f64 _Z14gridloopsearchdddddddddddddddddddddddddddddddddddddddddddddddddddddddddddddddddddddddddddddddddddddddddddddddddddddddddddddddddddddddddddddddddddddddddddddddddddddddPyPd_param_36,
	.param .f64 _Z14gridloopsearchdddddddddddddddddddddddddddddddddddddddddddddddddddddddddddddddddddddddddddddddddddddddddddddddddddddddddddddddddddddddddddddddddddddddddddddddddddddddPyPd_param_37,
	.param .f64 _Z14gridloopsearchdddddddddddddddddddddddddddddddddddddddddddddddddddddddddddddddddddddddddddddddddddddddddddddddddddddddddddddddddddddddddddddddddddddddddddddddddddddddPyPd_param_38,
	.param .f64 _Z14gridloopsearchdddddddddddddddddddddddddddddddddddddddddddddddddddddddddddddddddddddddddddddddddddddddddddddddddddddddddddddddddddddddddddddddddddddddddddddddddddddddPyPd_param_39,
	.param .f64 _Z14gridloopsearchdddddddddddddddddddddddddddddddddddddddddddddddddddddddddddddddddddddddddddddddddddddddddddddddddddddddddddddddddddddddddddddddddddddddddddddddddddddddPyPd_param_40,
	.param .f64 _Z14gridloopsearchdddddddddddddddddddddddddddddddddddddddddddddddddddddddddddddddddddddddddddddddddddddddddddddddddddddddddddddddddddddddddddddddddddddddddddddddddddddddPyPd_param_41,
	.param .f64 _Z14gridloopsearchdddddddddddddddddddddddddddddddddddddddddddddddddddddddddddddddddddddddddddddddddddddddddddddddddddddddddddddddddddddddddddddddddddddddddddddddddddddddPyPd_param_42,
	.param .f64 _Z14gridloopsearchdddddddddddddddddddddddddddddddddddddddddddddddddddddddddddddddddddddddddddddddddddddddddddddddddddddddddddddddddddddddddddddddddddddddddddddddddddddddPyPd_param_43,
	.param .f64 _Z14gridloopsearchdddddddddddddddddddddddddddddddddddddddddddddddddddddddddddddddddddddddddddddddddddddddddddddddddddddddddddddddddddddddddddddddddddddddddddddddddddddddPyPd_param_44,
	.param .f64 _Z14gridloopsearchdddddddddddddddddddddddddddddddddddddddddddddddddddddddddddddddddddddddddddddddddddddddddddddddddddddddddddddddddddddddddddddddddddddddddddddddddddddddPyPd_param_45,
	.param .f64 _Z14gridloopsearchdddddddddddddddddddddddddddddddddddddddddddddddddddddddddddddddddddddddddddddddddddddddddddddddddddddddddddddddddddddddddddddddddddddddddddddddddddddddPyPd_param_46,
	.param .f64 _Z14gridloopsearchdddddddddddddddddddddddddddddddddddddddddddddddddddddddddddddddddddddddddddddddddddddddddddddddddddddddddddddddddddddddddddddddddddddddddddddddddddddddPyPd_param_47,
	.param .f64 _Z14gridloopsearchdddddddddddddddddddddddddddddddddddddddddddddddddddddddddddddddddddddddddddddddddddddddddddddddddddddddddddddddddddddddddddddddddddddddddddddddddddddddPyPd_param_48,
	.param .f64 _Z14gridloopsearchdddddddddddddddddddddddddddddddddddddddddddddddddddddddddddddddddddddddddddddddddddddddddddddddddddddddddddddddddddddddddddddddddddddddddddddddddddddddPyPd_param_49,
	.param .f64 _Z14gridloopsearchdddddddddddddddddddddddddddddddddddddddddddddddddddddddddddddddddddddddddddddddddddddddddddddddddddddddddddddddddddddddddddddddddddddddddddddddddddddddPyPd_param_50,
	.param .f64 _Z14gridloopsearchdddddddddddddddddddddddddddddddddddddddddddddddddddddddddddddddddddddddddddddddddddddddddddddddddddddddddddddddddddddddddddddddddddddddddddddddddddddddPyPd_param_51,
	.param .f64 _Z14gridloopsearchdddddddddddddddddddddddddddddddddddddddddddddddddddddddddddddddddddddddddddddddddddddddddddddddddddddddddddddddddddddddddddddddddddddddddddddddddddddddPyPd_param_52,
	.param .f64 _Z14gridloopsearchdddddddddddddddddddddddddddddddddddddddddddddddddddddddddddddddddddddddddddddddddddddddddddddddddddddddddddddddddddddddddddddddddddddddddddddddddddddddPyPd_param_53,
	.param .f64 _Z14gridloopsearchdddddddddddddddddddddddddddddddddddddddddddddddddddddddddddddddddddddddddddddddddddddddddddddddddddddddddddddddddddddddddddddddddddddddddddddddddddddddPyPd_param_54,
	.param .f64 _Z14gridloopsearchdddddddddddddddddddddddddddddddddddddddddddddddddddddddddddddddddddddddddddddddddddddddddddddddddddddddddddddddddddddddddddddddddddddddddddddddddddddddPyPd_param_55,
	.param .f64 _Z14gridloopsearchdddddddddddddddddddddddddddddddddddddddddddddddddddddddddddddddddddddddddddddddddddddddddddddddddddddddddddddddddddddddddddddddddddddddddddddddddddddddPyPd_param_56,
	.param .f64 _Z14gridloopsearchdddddddddddddddddddddddddddddddddddddddddddddddddddddddddddddddddddddddddddddddddddddddddddddddddddddddddddddddddddddddddddddddddddddddddddddddddddddddPyPd_param_57,
	.param .f64 _Z14gridloopsearchdddddddddddddddddddddddddddddddddddddddddddddddddddddddddddddddddddddddddddddddddddddddddddddddddddddddddddddddddddddddddddddddddddddddddddddddddddddddPyPd_param_58,
	.param .f64 _Z14gridloopsearchdddddddddddddddddddddddddddddddddddddddddddddddddddddddddddddddddddddddddddddddddddddddddddddddddddddddddddddddddddddddddddddddddddddddddddddddddddddddPyPd_param_59,
	.param .f64 _Z14gridloopsearchdddddddddddddddddddddddddddddddddddddddddddddddddddddddddddddddddddddddddddddddddddddddddddddddddddddddddddddddddddddddddddddddddddddddddddddddddddddddPyPd_param_60,
	.param .f64 _Z14gridloopsearchdddddddddddddddddddddddddddddddddddddddddddddddddddddddddddddddddddddddddddddddddddddddddddddddddddddddddddddddddddddddddddddddddddddddddddddddddddddddPyPd_param_61,
	.param .f64 _Z14gridloopsearchdddddddddddddddddddddddddddddddddddddddddddddddddddddddddddddddddddddddddddddddddddddddddddddddddddddddddddddddddddddddddddddddddddddddddddddddddddddddPyPd_param_62,
	.param .f64 _Z14gridloopsearchdddddddddddddddddddddddddddddddddddddddddddddddddddddddddddddddddddddddddddddddddddddddddddddddddddddddddddddddddddddddddddddddddddddddddddddddddddddddPyPd_param_63,
	.param .f64 _Z14gridloopsearchdddddddddddddddddddddddddddddddddddddddddddddddddddddddddddddddddddddddddddddddddddddddddddddddddddddddddddddddddddddddddddddddddddddddddddddddddddddddPyPd_param_64,
	.param .f64 _Z14gridloopsearchdddddddddddddddddddddddddddddddddddddddddddddddddddddddddddddddddddddddddddddddddddddddddddddddddddddddddddddddddddddddddddddddddddddddddddddddddddddddPyPd_param_65,
	.param .f64 _Z14gridloopsearchdddddddddddddddddddddddddddddddddddddddddddddddddddddddddddddddddddddddddddddddddddddddddddddddddddddddddddddddddddddddddddddddddddddddddddddddddddddddPyPd_param_66,
	.param .f64 _Z14gridloopsearchdddddddddddddddddddddddddddddddddddddddddddddddddddddddddddddddddddddddddddddddddddddddddddddddddddddddddddddddddddddddddddddddddddddddddddddddddddddddPyPd_param_67,
	.param .f64 _Z14gridloopsearchdddddddddddddddddddddddddddddddddddddddddddddddddddddddddddddddddddddddddddddddddddddddddddddddddddddddddddddddddddddddddddddddddddddddddddddddddddddddPyPd_param_68,
	.param .f64 _Z14gridloopsearchdddddddddddddddddddddddddddddddddddddddddddddddddddddddddddddddddddddddddddddddddddddddddddddddddddddddddddddddddddddddddddddddddddddddddddddddddddddddPyPd_param_69,
	.param .f64 _Z14gridloopsearchdddddddddddddddddddddddddddddddddddddddddddddddddddddddddddddddddddddddddddddddddddddddddddddddddddddddddddddddddddddddddddddddddddddddddddddddddddddddPyPd_param_70,
	.param .f64 _Z14gridloopsearchdddddddddddddddddddddddddddddddddddddddddddddddddddddddddddddddddddddddddddddddddddddddddddddddddddddddddddddddddddddddddddddddddddddddddddddddddddddddPyPd_param_71,
	.param .f64 _Z14gridloopsearchdddddddddddddddddddddddddddddddddddddddddddddddddddddddddddddddddddddddddddddddddddddddddddddddddddddddddddddddddddddddddddddddddddddddddddddddddddddddPyPd_param_72,
	.param .f64 _Z14gridloopsearchdddddddddddddddddddddddddddddddddddddddddddddddddddddddddddddddddddddddddddddddddddddddddddddddddddddddddddddddddddddddddddddddddddddddddddddddddddddddPyPd_param_73,
	.param .f64 _Z14gridloopsearchdddddddddddddddddddddddddddddddddddddddddddddddddddddddddddddddddddddddddddddddddddddddddddddddddddddddddddddddddddddddddddddddddddddddddddddddddddddddPyPd_param_74,
	.param .f64 _Z14gridloopsearchdddddddddddddddddddddddddddddddddddddddddddddddddddddddddddddddddddddddddddddddddddddddddddddddddddddddddddddddddddddddddddddddddddddddddddddddddddddddPyPd_param_75,
	.param .f64 _Z14gridloopsearchdddddddddddddddddddddddddddddddddddddddddddddddddddddddddddddddddddddddddddddddddddddddddddddddddddddddddddddddddddddddddddddddddddddddddddddddddddddddPyPd_param_76,
	.param .f64 _Z14gridloopsearchdddddddddddddddddddddddddddddddddddddddddddddddddddddddddddddddddddddddddddddddddddddddddddddddddddddddddddddddddddddddddddddddddddddddddddddddddddddddPyPd_param_77,
	.param .f64 _Z14gridloopsearchdddddddddddddddddddddddddddddddddddddddddddddddddddddddddddddddddddddddddddddddddddddddddddddddddddddddddddddddddddddddddddddddddddddddddddddddddddddddPyPd_param_78,
	.param .f64 _Z14gridloopsearchdddddddddddddddddddddddddddddddddddddddddddddddddddddddddddddddddddddddddddddddddddddddddddddddddddddddddddddddddddddddddddddddddddddddddddddddddddddddPyPd_param_79,
	.param .f64 _Z14gridloopsearchdddddddddddddddddddddddddddddddddddddddddddddddddddddddddddddddddddddddddddddddddddddddddddddddddddddddddddddddddddddddddddddddddddddddddddddddddddddddPyPd_param_80,
	.param .f64 _Z14gridloopsearchdddddddddddddddddddddddddddddddddddddddddddddddddddddddddddddddddddddddddddddddddddddddddddddddddddddddddddddddddddddddddddddddddddddddddddddddddddddddPyPd_param_81,
	.param .f64 _Z14gridloopsearchdddddddddddddddddddddddddddddddddddddddddddddddddddddddddddddddddddddddddddddddddddddddddddddddddddddddddddddddddddddddddddddddddddddddddddddddddddddddPyPd_param_82,
	.param .f64 _Z14gridloopsearchdddddddddddddddddddddddddddddddddddddddddddddddddddddddddddddddddddddddddddddddddddddddddddddddddddddddddddddddddddddddddddddddddddddddddddddddddddddddPyPd_param_83,
	.param .f64 _Z14gridloopsearchdddddddddddddddddddddddddddddddddddddddddddddddddddddddddddddddddddddddddddddddddddddddddddddddddddddddddddddddddddddddddddddddddddddddddddddddddddddddPyPd_param_84,
	.param .f64 _Z14gridloopsearchdddddddddddddddddddddddddddddddddddddddddddddddddddddddddddddddddddddddddddddddddddddddddddddddddddddddddddddddddddddddddddddddddddddddddddddddddddddddPyPd_param_85,
	.param .f64 _Z14gridloopsearchdddddddddddddddddddddddddddddddddddddddddddddddddddddddddddddddddddddddddddddddddddddddddddddddddddddddddddddddddddddddddddddddddddddddddddddddddddddddPyPd_param_86,
	.param .f64 _Z14gridloopsearchdddddddddddddddddddddddddddddddddddddddddddddddddddddddddddddddddddddddddddddddddddddddddddddddddddddddddddddddddddddddddddddddddddddddddddddddddddddddPyPd_param_87,
	.param .f64 _Z14gridloopsearchdddddddddddddddddddddddddddddddddddddddddddddddddddddddddddddddddddddddddddddddddddddddddddddddddddddddddddddddddddddddddddddddddddddddddddddddddddddddPyPd_param_88,
	.param .f64 _Z14gridloopsearchdddddddddddddddddddddddddddddddddddddddddddddddddddddddddddddddddddddddddddddddddddddddddddddddddddddddddddddddddddddddddddddddddddddddddddddddddddddddPyPd_param_89,
	.param .f64 _Z14gridloopsearchdddddddddddddddddddddddddddddddddddddddddddddddddddddddddddddddddddddddddddddddddddddddddddddddddddddddddddddddddddddddddddddddddddddddddddddddddddddddPyPd_param_90,
	.param .f64 _Z14gridloopsearchdddddddddddddddddddddddddddddddddddddddddddddddddddddddddddddddddddddddddddddddddddddddddddddddddddddddddddddddddddddddddddddddddddddddddddddddddddddddPyPd_param_91,
	.param .f64 _Z14gridloopsearchdddddddddddddddddddddddddddddddddddddddddddddddddddddddddddddddddddddddddddddddddddddddddddddddddddddddddddddddddddddddddddddddddddddddddddddddddddddddPyPd_param_92,
	.param .f64 _Z14gridloopsearchdddddddddddddddddddddddddddddddddddddddddddddddddddddddddddddddddddddddddddddddddddddddddddddddddddddddddddddddddddddddddddddddddddddddddddddddddddddddPyPd_param_93,
	.param .f64 _Z14gridloopsearchdddddddddddddddddddddddddddddddddddddddddddddddddddddddddddddddddddddddddddddddddddddddddddddddddddddddddddddddddddddddddddddddddddddddddddddddddddddddPyPd_param_94,
	.param .f64 _Z14gridloopsearchdddddddddddddddddddddddddddddddddddddddddddddddddddddddddddddddddddddddddddddddddddddddddddddddddddddddddddddddddddddddddddddddddddddddddddddddddddddddPyPd_param_95,
	.param .f64 _Z14gridloopsearchdddddddddddddddddddddddddddddddddddddddddddddddddddddddddddddddddddddddddddddddddddddddddddddddddddddddddddddddddddddddddddddddddddddddddddddddddddddddPyPd_param_96,
	.param .f64 _Z14gridloopsearchdddddddddddddddddddddddddddddddddddddddddddddddddddddddddddddddddddddddddddddddddddddddddddddddddddddddddddddddddddddddddddddddddddddddddddddddddddddddPyPd_param_97,
	.param .f64 _Z14gridloopsearchdddddddddddddddddddddddddddddddddddddddddddddddddddddddddddddddddddddddddddddddddddddddddddddddddddddddddddddddddddddddddddddddddddddddddddddddddddddddPyPd_param_98,
	.param .f64 _Z14gridloopsearchdddddddddddddddddddddddddddddddddddddddddddddddddddddddddddddddddddddddddddddddddddddddddddddddddddddddddddddddddddddddddddddddddddddddddddddddddddddddPyPd_param_99,
	.param .f64 _Z14gridloopsearchdddddddddddddddddddddddddddddddddddddddddddddddddddddddddddddddddddddddddddddddddddddddddddddddddddddddddddddddddddddddddddddddddddddddddddddddddddddddPyPd_param_100,
	.param .f64 _Z14gridloopsearchdddddddddddddddddddddddddddddddddddddddddddddddddddddddddddddddddddddddddddddddddddddddddddddddddddddddddddddddddddddddddddddddddddddddddddddddddddddddPyPd_param_101,
	.param .f64 _Z14gridloopsearchdddddddddddddddddddddddddddddddddddddddddddddddddddddddddddddddddddddddddddddddddddddddddddddddddddddddddddddddddddddddddddddddddddddddddddddddddddddddPyPd_param_102,
	.param .f64 _Z14gridloopsearchdddddddddddddddddddddddddddddddddddddddddddddddddddddddddddddddddddddddddddddddddddddddddddddddddddddddddddddddddddddddddddddddddddddddddddddddddddddddPyPd_param_103,
	.param .f64 _Z14gridloopsearchdddddddddddddddddddddddddddddddddddddddddddddddddddddddddddddddddddddddddddddddddddddddddddddddddddddddddddddddddddddddddddddddddddddddddddddddddddddddPyPd_param_104,
	.param .f64 _Z14gridloopsearchdddddddddddddddddddddddddddddddddddddddddddddddddddddddddddddddddddddddddddddddddddddddddddddddddddddddddddddddddddddddddddddddddddddddddddddddddddddddPyPd_param_105,
	.param .f64 _Z14gridloopsearchdddddddddddddddddddddddddddddddddddddddddddddddddddddddddddddddddddddddddddddddddddddddddddddddddddddddddddddddddddddddddddddddddddddddddddddddddddddddPyPd_param_106,
	.param .f64 _Z14gridloopsearchdddddddddddddddddddddddddddddddddddddddddddddddddddddddddddddddddddddddddddddddddddddddddddddddddddddddddddddddddddddddddddddddddddddddddddddddddddddddPyPd_param_107,
	.param .f64 _Z14gridloopsearchdddddddddddddddddddddddddddddddddddddddddddddddddddddddddddddddddddddddddddddddddddddddddddddddddddddddddddddddddddddddddddddddddddddddddddddddddddddddPyPd_param_108,
	.param .f64 _Z14gridloopsearchdddddddddddddddddddddddddddddddddddddddddddddddddddddddddddddddddddddddddddddddddddddddddddddddddddddddddddddddddddddddddddddddddddddddddddddddddddddddPyPd_param_109,
	.param .f64 _Z14gridloopsearchdddddddddddddddddddddddddddddddddddddddddddddddddddddddddddddddddddddddddddddddddddddddddddddddddddddddddddddddddddddddddddddddddddddddddddddddddddddddPyPd_param_110,
	.param .f64 _Z14gridloopsearchdddddddddddddddddddddddddddddddddddddddddddddddddddddddddddddddddddddddddddddddddddddddddddddddddddddddddddddddddddddddddddddddddddddddddddddddddddddddPyPd_param_111,
	.param .f64 _Z14gridloopsearchdddddddddddddddddddddddddddddddddddddddddddddddddddddddddddddddddddddddddddddddddddddddddddddddddddddddddddddddddddddddddddddddddddddddddddddddddddddddPyPd_param_112,
	.param .f64 _Z14gridloopsearchdddddddddddddddddddddddddddddddddddddddddddddddddddddddddddddddddddddddddddddddddddddddddddddddddddddddddddddddddddddddddddddddddddddddddddddddddddddddPyPd_param_113,
	.param .f64 _Z14gridloopsearchdddddddddddddddddddddddddddddddddddddddddddddddddddddddddddddddddddddddddddddddddddddddddddddddddddddddddddddddddddddddddddddddddddddddddddddddddddddddPyPd_param_114,
	.param .f64 _Z14gridloopsearchdddddddddddddddddddddddddddddddddddddddddddddddddddddddddddddddddddddddddddddddddddddddddddddddddddddddddddddddddddddddddddddddddddddddddddddddddddddddPyPd_param_115,
	.param .f64 _Z14gridloopsearchdddddddddddddddddddddddddddddddddddddddddddddddddddddddddddddddddddddddddddddddddddddddddddddddddddddddddddddddddddddddddddddddddddddddddddddddddddddddPyPd_param_116,
	.param .f64 _Z14gridloopsearchdddddddddddddddddddddddddddddddddddddddddddddddddddddddddddddddddddddddddddddddddddddddddddddddddddddddddddddddddddddddddddddddddddddddddddddddddddddddPyPd_param_117,
	.param .f64 _Z14gridloopsearchdddddddddddddddddddddddddddddddddddddddddddddddddddddddddddddddddddddddddddddddddddddddddddddddddddddddddddddddddddddddddddddddddddddddddddddddddddddddPyPd_param_118,
	.param .f64 _Z14gridloopsearchdddddddddddddddddddddddddddddddddddddddddddddddddddddddddddddddddddddddddddddddddddddddddddddddddddddddddddddddddddddddddddddddddddddddddddddddddddddddPyPd_param_119,
	.param .f64 _Z14gridloopsearchdddddddddddddddddddddddddddddddddddddddddddddddddddddddddddddddddddddddddddddddddddddddddddddddddddddddddddddddddddddddddddddddddddddddddddddddddddddddPyPd_param_120,
	.param .f64 _Z14gridloopsearchdddddddddddddddddddddddddddddddddddddddddddddddddddddddddddddddddddddddddddddddddddddddddddddddddddddddddddddddddddddddddddddddddddddddddddddddddddddddPyPd_param_121,
	.param .f64 _Z14gridloopsearchdddddddddddddddddddddddddddddddddddddddddddddddddddddddddddddddddddddddddddddddddddddddddddddddddddddddddddddddddddddddddddddddddddddddddddddddddddddddPyPd_param_122,
	.param .f64 _Z14gridloopsearchdddddddddddddddddddddddddddddddddddddddddddddddddddddddddddddddddddddddddddddddddddddddddddddddddddddddddddddddddddddddddddddddddddddddddddddddddddddddPyPd_param_123,
	.param .f64 _Z14gridloopsearchdddddddddddddddddddddddddddddddddddddddddddddddddddddddddddddddddddddddddddddddddddddddddddddddddddddddddddddddddddddddddddddddddddddddddddddddddddddddPyPd_param_124,
	.param .f64 _Z14gridloopsearchdddddddddddddddddddddddddddddddddddddddddddddddddddddddddddddddddddddddddddddddddddddddddddddddddddddddddddddddddddddddddddddddddddddddddddddddddddddddPyPd_param_125,
	.param .f64 _Z14gridloopsearchdddddddddddddddddddddddddddddddddddddddddddddddddddddddddddddddddddddddddddddddddddddddddddddddddddddddddddddddddddddddddddddddddddddddddddddddddddddddPyPd_param_126,
	.param .f64 _Z14gridloopsearchdddddddddddddddddddddddddddddddddddddddddddddddddddddddddddddddddddddddddddddddddddddddddddddddddddddddddddddddddddddddddddddddddddddddddddddddddddddddPyPd_param_127,
	.param .f64 _Z14gridloopsearchdddddddddddddddddddddddddddddddddddddddddddddddddddddddddddddddddddddddddddddddddddddddddddddddddddddddddddddddddddddddddddddddddddddddddddddddddddddddPyPd_param_128,
	.param .f64 _Z14gridloopsearchdddddddddddddddddddddddddddddddddddddddddddddddddddddddddddddddddddddddddddddddddddddddddddddddddddddddddddddddddddddddddddddddddddddddddddddddddddddddPyPd_param_129,
	.param .f64 _Z14gridloopsearchdddddddddddddddddddddddddddddddddddddddddddddddddddddddddddddddddddddddddddddddddddddddddddddddddddddddddddddddddddddddddddddddddddddddddddddddddddddddPyPd_param_130,
	.param .f64 _Z14gridloopsearchdddddddddddddddddddddddddddddddddddddddddddddddddddddddddddddddddddddddddddddddddddddddddddddddddddddddddddddddddddddddddddddddddddddddddddddddddddddddPyPd_param_131,
	.param .f64 _Z14gridloopsearchdddddddddddddddddddddddddddddddddddddddddddddddddddddddddddddddddddddddddddddddddddddddddddddddddddddddddddddddddddddddddddddddddddddddddddddddddddddddPyPd_param_132,
	.param .f64 _Z14gridloopsearchdddddddddddddddddddddddddddddddddddddddddddddddddddddddddddddddddddddddddddddddddddddddddddddddddddddddddddddddddddddddddddddddddddddddddddddddddddddddPyPd_param_133,
	.param .f64 _Z14gridloopsearchdddddddddddddddddddddddddddddddddddddddddddddddddddddddddddddddddddddddddddddddddddddddddddddddddddddddddddddddddddddddddddddddddddddddddddddddddddddddPyPd_param_134,
	.param .f64 _Z14gridloopsearchdddddddddddddddddddddddddddddddddddddddddddddddddddddddddddddddddddddddddddddddddddddddddddddddddddddddddddddddddddddddddddddddddddddddddddddddddddddddPyPd_param_135,
	.param .f64 _Z14gridloopsearchdddddddddddddddddddddddddddddddddddddddddddddddddddddddddddddddddddddddddddddddddddddddddddddddddddddddddddddddddddddddddddddddddddddddddddddddddddddddPyPd_param_136,
	.param .f64 _Z14gridloopsearchdddddddddddddddddddddddddddddddddddddddddddddddddddddddddddddddddddddddddddddddddddddddddddddddddddddddddddddddddddddddddddddddddddddddddddddddddddddddPyPd_param_137,
	.param .f64 _Z14gridloopsearchdddddddddddddddddddddddddddddddddddddddddddddddddddddddddddddddddddddddddddddddddddddddddddddddddddddddddddddddddddddddddddddddddddddddddddddddddddddddPyPd_param_138,
	.param .f64 _Z14gridloopsearchdddddddddddddddddddddddddddddddddddddddddddddddddddddddddddddddddddddddddddddddddddddddddddddddddddddddddddddddddddddddddddddddddddddddddddddddddddddddPyPd_param_139,
	.param .f64 _Z14gridloopsearchdddddddddddddddddddddddddddddddddddddddddddddddddddddddddddddddddddddddddddddddddddddddddddddddddddddddddddddddddddddddddddddddddddddddddddddddddddddddPyPd_param_140,
	.param .f64 _Z14gridloopsearchdddddddddddddddddddddddddddddddddddddddddddddddddddddddddddddddddddddddddddddddddddddddddddddddddddddddddddddddddddddddddddddddddddddddddddddddddddddddPyPd_param_141,
	.param .f64 _Z14gridloopsearchdddddddddddddddddddddddddddddddddddddddddddddddddddddddddddddddddddddddddddddddddddddddddddddddddddddddddddddddddddddddddddddddddddddddddddddddddddddddPyPd_param_142,
	.param .f64 _Z14gridloopsearchdddddddddddddddddddddddddddddddddddddddddddddddddddddddddddddddddddddddddddddddddddddddddddddddddddddddddddddddddddddddddddddddddddddddddddddddddddddddPyPd_param_143,
	.param .f64 _Z14gridloopsearchdddddddddddddddddddddddddddddddddddddddddddddddddddddddddddddddddddddddddddddddddddddddddddddddddddddddddddddddddddddddddddddddddddddddddddddddddddddddPyPd_param_144,
	.param .f64 _Z14gridloopsearchdddddddddddddddddddddddddddddddddddddddddddddddddddddddddddddddddddddddddddddddddddddddddddddddddddddddddddddddddddddddddddddddddddddddddddddddddddddddPyPd_param_145,
	.param .f64 _Z14gridloopsearchdddddddddddddddddddddddddddddddddddddddddddddddddddddddddddddddddddddddddddddddddddddddddddddddddddddddddddddddddddddddddddddddddddddddddddddddddddddddPyPd_param_146,
	.param .f64 _Z14gridloopsearchdddddddddddddddddddddddddddddddddddddddddddddddddddddddddddddddddddddddddddddddddddddddddddddddddddddddddddddddddddddddddddddddddddddddddddddddddddddddPyPd_param_147,
	.param .f64 _Z14gridloopsearchdddddddddddddddddddddddddddddddddddddddddddddddddddddddddddddddddddddddddddddddddddddddddddddddddddddddddddddddddddddddddddddddddddddddddddddddddddddddPyPd_param_148,
	.param .f64 _Z14gridloopsearchdddddddddddddddddddddddddddddddddddddddddddddddddddddddddddddddddddddddddddddddddddddddddddddddddddddddddddddddddddddddddddddddddddddddddddddddddddddddPyPd_param_149,
	.param .f64 _Z14gridloopsearchdddddddddddddddddddddddddddddddddddddddddddddddddddddddddddddddddddddddddddddddddddddddddddddddddddddddddddddddddddddddddddddddddddddddddddddddddddddddPyPd_param_150,
	.param .u64 .ptr .align 1 _Z14gridloopsearchdddddddddddddddddddddddddddddddddddddddddddddddddddddddddddddddddddddddddddddddddddddddddddddddddddddddddddddddddddddddddddddddddddddddddddddddddddddddPyPd_param_151,
	.param .u64 .ptr .align 1 _Z14gridloopsearchdddddddddddddddddddddddddddddddddddddddddddddddddddddddddddddddddddddddddddddddddddddddddddddddddddddddddddddddddddddddddddddddddddddddddddddddddddddddPyPd_param_152
)
{
	.reg .pred 	%p<93>;
	.reg .b32 	%r<128>;
	.reg .b64 	%rd<14>;
	.reg .b64 	%fd<526>;

	ld.param.f64 	%fd228, [_Z14gridloopsearchdddddddddddddddddddddddddddddddddddddddddddddddddddddddddddddddddddddddddddddddddddddddddddddddddddddddddddddddddddddddddddddddddddddddddddddddddddddddPyPd_param_0];
	ld.param.f64 	%fd229, [_Z14gridloopsearchdddddddddddddddddddddddddddddddddddddddddddddddddddddddddddddddddddddddddddddddddddddddddddddddddddddddddddddddddddddddddddddddddddddddddddddddddddddddPyPd_param_2];
	ld.param.f64 	%fd230, [_Z14gridloopsearchdddddddddddddddddddddddddddddddddddddddddddddddddddddddddddddddddddddddddddddddddddddddddddddddddddddddddddddddddddddddddddddddddddddddddddddddddddddddPyPd_param_3];
	ld.param.f64 	%fd231, [_Z14gridloopsearchdddddddddddddddddddddddddddddddddddddddddddddddddddddddddddddddddddddddddddddddddddddddddddddddddddddddddddddddddddddddddddddddddddddddddddddddddddddddPyPd_param_5];
	ld.param.f64 	%fd232, [_Z14gridloopsearchdddddddddddddddddddddddddddddddddddddddddddddddddddddddddddddddddddddddddddddddddddddddddddddddddddddddddddddddddddddddddddddddddddddddddddddddddddddddPyPd_param_6];
	ld.param.f64 	%fd233, [_Z14gridloopsearchdddddddddddddddddddddddddddddddddddddddddddddddddddddddddddddddddddddddddddddddddddddddddddddddddddddddddddddddddddddddddddddddddddddddddddddddddddddddPyPd_param_8];
	ld.param.f64 	%fd234, [_Z14gridloopsearchdddddddddddddddddddddddddddddddddddddddddddddddddddddddddddddddddddddddddddddddddddddddddddddddddddddddddddddddddddddddddddddddddddddddddddddddddddddddPyPd_param_9];
	ld.param.f64 	%fd235, [_Z14gridloopsearchdddddddddddddddddddddddddddddddddddddddddddddddddddddddddddddddddddddddddddddddddddddddddddddddddddddddddddddddddddddddddddddddddddddddddddddddddddddddPyPd_param_11];
	ld.param.f64 	%fd236, [_Z14gridloopsearchdddddddddddddddddddddddddddddddddddddddddddddddddddddddddddddddddddddddddddddddddddddddddddddddddddddddddddddddddddddddddddddddddddddddddddddddddddddddPyPd_param_12];
	ld.param.f64 	%fd237, [_Z14gridloopsearchdddddddddddddddddddddddddddddddddddddddddddddddddddddddddddddddddddddddddddddddddddddddddddddddddddddddddddddddddddddddddddddddddddddddddddddddddddddddPyPd_param_14];
	ld.param.f64 	%fd112, [_Z14gridloopsearchdddddddddddddddddddddddddddddddddddddddddddddddddddddddddddddddddddddddddddddddddddddddddddddddddddddddddddddddddddddddddddddddddddddddddddddddddddddddPyPd_param_21];
	ld.param.f64 	%fd117, [_Z14gridloopsearchdddddddddddddddddddddddddddddddddddddddddddddddddddddddddddddddddddddddddddddddddddddddddddddddddddddddddddddddddddddddddddddddddddddddddddddddddddddddPyPd_param_29];
	ld.param.f64 	%fd125, [_Z14gridloopsearchdddddddddddddddddddddddddddddddddddddddddddddddddddddddddddddddddddddddddddddddddddddddddddddddddddddddddddddddddddddddddddddddddddddddddddddddddddddddPyPd_param_37];
	ld.param.f64 	%fd126, [_Z14gridloopsearchdddddddddddddddddddddddddddddddddddddddddddddddddddddddddddddddddddddddddddddddddddddddddddddddddddddddddddddddddddddddddddddddddddddddddddddddddddddddPyPd_param_38];
	ld.param.f64 	%fd127, [_Z14gridloopsearchdddddddddddddddddddddddddddddddddddddddddddddddddddddddddddddddddddddddddddddddddddddddddddddddddddddddddddddddddddddddddddddddddddddddddddddddddddddddPyPd_param_39];
	ld.param.f64 	%fd128, [_Z14gridloopsearchdddddddddddddddddddddddddddddddddddddddddddddddddddddddddddddddddddddddddddddddddddddddddddddddddddddddddddddddddddddddddddddddddddddddddddddddddddddddPyPd_param_40];
	ld.param.f64 	%fd138, [_Z14gridloopsearchdddddddddddddddddddddddddddddddddddddddddddddddddddddddddddddddddddddddddddddddddddddddddddddddddddddddddddddddddddddddddddddddddddddddddddddddddddddddPyPd_param_51];
	ld.param.f64 	%fd147, [_Z14gridloopsearchdddddddddddddddddddddddddddddddddddddddddddddddddddddddddddddddddddddddddddddddddddddddddddddddddddddddddddddddddddddddddddddddddddddddddddddddddddddddPyPd_param_61];
	ld.param.f64 	%fd151, [_Z14gridloopsearchdddddddddddddddddddddddddddddddddddddddddddddddddddddddddddddddddddddddddddddddddddddddddddddddddddddddddddddddddddddddddddddddddddddddddddddddddddddddPyPd_param_66];
	ld.param.f64 	%fd152, [_Z14gridloopsearchdddddddddddddddddddddddddddddddddddddddddddddddddddddddddddddddddddddddddddddddddddddddddddddddddddddddddddddddddddddddddddddddddddddddddddddddddddddddPyPd_param_67];
	ld.param.f64 	%fd153, [_Z14gridloopsearchdddddddddddddddddddddddddddddddddddddddddddddddddddddddddddddddddddddddddddddddddddddddddddddddddddddddddddddddddddddddddddddddddddddddddddddddddddddddPyPd_param_68];
	ld.param.f64 	%fd154, [_Z14gridloopsearchdddddddddddddddddddddddddddddddddddddddddddddddddddddddddddddddddddddddddddddddddddddddddddddddddddddddddddddddddddddddddddddddddddddddddddddddddddddddPyPd_param_69];
	ld.param.f64 	%fd155, [_Z14gridloopsearchdddddddddddddddddddddddddddddddddddddddddddddddddddddddddddddddddddddddddddddddddddddddddddddddddddddddddddddddddddddddddddddddddddddddddddddddddddddddPyPd_param_70];
	ld.param.f64 	%fd156, [_Z14gridloopsearchdddddddddddddddddddddddddddddddddddddddddddddddddddddddddddddddddddddddddddddddddddddddddddddddddddddddddddddddddddddddddddddddddddddddddddddddddddddddPyPd_param_71];
	ld.param.f64 	%fd157, [_Z14gridloopsearchdddddddddddddddddddddddddddddddddddddddddddddddddddddddddddddddddddddddddddddddddddddddddddddddddddddddddddddddddddddddddddddddddddddddddddddddddddddddPyPd_param_72];
	ld.param.f64 	%fd158, [_Z14gridloopsearchdddddddddddddddddddddddddddddddddddddddddddddddddddddddddddddddddddddddddddddddddddddddddddddddddddddddddddddddddddddddddddddddddddddddddddddddddddddddPyPd_param_73];
	ld.param.f64 	%fd159, [_Z14gridloopsearchdddddddddddddddddddddddddddddddddddddddddddddddddddddddddddddddddddddddddddddddddddddddddddddddddddddddddddddddddddddddddddddddddddddddddddddddddddddddPyPd_param_74];
	ld.param.f64 	%fd160, [_Z14gridloopsearchdddddddddddddddddddddddddddddddddddddddddddddddddddddddddddddddddddddddddddddddddddddddddddddddddddddddddddddddddddddddddddddddddddddddddddddddddddddddPyPd_param_75];
	ld.param.f64 	%fd161, [_Z14gridloopsearchdddddddddddddddddddddddddddddddddddddddddddddddddddddddddddddddddddddddddddddddddddddddddddddddddddddddddddddddddddddddddddddddddddddddddddddddddddddddPyPd_param_76];
	ld.param.f64 	%fd162, [_Z14gridloopsearchdddddddddddddddddddddddddddddddddddddddddddddddddddddddddddddddddddddddddddddddddddddddddddddddddddddddddddddddddddddddddddddddddddddddddddddddddddddddPyPd_param_78];
	ld.param.f64 	%fd163, [_Z14gridloopsearchdddddddddddddddddddddddddddddddddddddddddddddddddddddddddddddddddddddddddddddddddddddddddddddddddddddddddddddddddddddddddddddddddddddddddddddddddddddddPyPd_param_79];
	ld.param.f64 	%fd164, [_Z14gridloopsearchdddddddddddddddddddddddddddddddddddddddddddddddddddddddddddddddddddddddddddddddddddddddddddddddddddddddddddddddddddddddddddddddddddddddddddddddddddddddPyPd_param_80];
	ld.param.f64 	%fd165, [_Z14gridloopsearchdddddddddddddddddddddddddddddddddddddddddddddddddddddddddddddddddddddddddddddddddddddddddddddddddddddddddddddddddddddddddddddddddddddddddddddddddddddddPyPd_param_81];
	ld.param.f64 	%fd166, [_Z14gridloopsearchdddddddddddddddddddddddddddddddddddddddddddddddddddddddddddddddddddddddddddddddddddddddddddddddddddddddddddddddddddddddddddddddddddddddddddddddddddddddPyPd_param_82];
	ld.param.f64 	%fd167, [_Z14gridloopsearchdddddddddddddddddddddddddddddddddddddddddddddddddddddddddddddddddddddddddddddddddddddddddddddddddddddddddddddddddddddddddddddddddddddddddddddddddddddddPyPd_param_83];
	ld.param.f64 	%fd168, [_Z14gridloopsearchdddddddddddddddddddddddddddddddddddddddddddddddddddddddddddddddddddddddddddddddddddddddddddddddddddddddddddddddddddddddddddddddddddddddddddddddddddddddPyPd_param_84];
	ld.param.f64 	%fd169, [_Z14gridloopsearchdddddddddddddddddddddddddddddddddddddddddddddddddddddddddddddddddddddddddddddddddddddddddddddddddddddddddddddddddddddddddddddddddddddddddddddddddddddddPyPd_param_85];
	ld.param.f64 	%fd170, [_Z14gridloopsearchdddddddddddddddddddddddddddddddddddddddddddddddddddddddddddddddddddddddddddddddddddddddddddddddddddddddddddddddddddddddddddddddddddddddddddddddddddddddPyPd_param_86];
	ld.param.f64 	%fd171, [_Z14gridloopsearchdddddddddddddddddddddddddddddddddddddddddddddddddddddddddddddddddddddddddddddddddddddddddddddddddddddddddddddddddddddddddddddddddddddddddddddddddddddddPyPd_param_87];
	ld.param.f64 	%fd172, [_Z14gridloopsearchdddddddddddddddddddddddddddddddddddddddddddddddddddddddddddddddddddddddddddddddddddddddddddddddddddddddddddddddddddddddddddddddddddddddddddddddddddddddPyPd_param_88];
	ld.param.f64 	%fd173, [_Z14gridloopsearchdddddddddddddddddddddddddddddddddddddddddddddddddddddddddddddddddddddddddddddddddddddddddddddddddddddddddddddddddddddddddddddddddddddddddddddddddddddddPyPd_param_90];
	ld.param.f64 	%fd174, [_Z14gridloopsearchdddddddddddddddddddddddddddddddddddddddddddddddddddddddddddddddddddddddddddddddddddddddddddddddddddddddddddddddddddddddddddddddddddddddddddddddddddddddPyPd_param_91];
	ld.param.f64 	%fd175, [_Z14gridloopsearchdddddddddddddddddddddddddddddddddddddddddddddddddddddddddddddddddddddddddddddddddddddddddddddddddddddddddddddddddddddddddddddddddddddddddddddddddddddddPyPd_param_92];
	ld.param.f64 	%fd176, [_Z14gridloopsearchdddddddddddddddddddddddddddddddddddddddddddddddddddddddddddddddddddddddddddddddddddddddddddddddddddddddddddddddddddddddddddddddddddddddddddddddddddddddPyPd_param_93];
	ld.param.f64 	%fd177, [_Z14gridloopsearchdddddddddddddddddddddddddddddddddddddddddddddddddddddddddddddddddddddddddddddddddddddddddddddddddddddddddddddddddddddddddddddddddddddddddddddddddddddddPyPd_param_94];
	ld.param.f64 	%fd178, [_Z14gridloopsearchdddddddddddddddddddddddddddddddddddddddddddddddddddddddddddddddddddddddddddddddddddddddddddddddddddddddddddddddddddddddddddddddddddddddddddddddddddddddPyPd_param_95];
	ld.param.f64 	%fd179, [_Z14gridloopsearchdddddddddddddddddddddddddddddddddddddddddddddddddddddddddddddddddddddddddddddddddddddddddddddddddddddddddddddddddddddddddddddddddddddddddddddddddddddddPyPd_param_96];
	ld.param.f64 	%fd180, [_Z14gridloopsearchdddddddddddddddddddddddddddddddddddddddddddddddddddddddddddddddddddddddddddddddddddddddddddddddddddddddddddddddddddddddddddddddddddddddddddddddddddddddPyPd_param_97];
	ld.param.f64 	%fd181, [_Z14gridloopsearchdddddddddddddddddddddddddddddddddddddddddddddddddddddddddddddddddddddddddddddddddddddddddddddddddddddddddddddddddddddddddddddddddddddddddddddddddddddddPyPd_param_98];
	ld.param.f64 	%fd182, [_Z14gridloopsearchdddddddddddddddddddddddddddddddddddddddddddddddddddddddddddddddddddddddddddddddddddddddddddddddddddddddddddddddddddddddddddddddddddddddddddddddddddddddPyPd_param_99];
	ld.param.f64 	%fd183, [_Z14gridloopsearchdddddddddddddddddddddddddddddddddddddddddddddddddddddddddddddddddddddddddddddddddddddddddddddddddddddddddddddddddddddddddddddddddddddddddddddddddddddddPyPd_param_100];
	ld.param.f64 	%fd184, [_Z14gridloopsearchdddddddddddddddddddddddddddddddddddddddddddddddddddddddddddddddddddddddddddddddddddddddddddddddddddddddddddddddddddddddddddddddddddddddddddddddddddddddPyPd_param_102];
	ld.param.f64 	%fd185, [_Z14gridloopsearchdddddddddddddddddddddddddddddddddddddddddddddddddddddddddddddddddddddddddddddddddddddddddddddddddddddddddddddddddddddddddddddddddddddddddddddddddddddddPyPd_param_103];
	ld.param.f64 	%fd186, [_Z14gridloopsearchdddddddddddddddddddddddddddddddddddddddddddddddddddddddddddddddddddddddddddddddddddddddddddddddddddddddddddddddddddddddddddddddddddddddddddddddddddddddPyPd_param_104];
	ld.param.f64 	%fd187, [_Z14gridloopsearchdddddddddddddddddddddddddddddddddddddddddddddddddddddddddddddddddddddddddddddddddddddddddddddddddddddddddddddddddddddddddddddddddddddddddddddddddddddddPyPd_param_105];
	ld.param.f64 	%fd188, [_Z14gridloopsearchdddddddddddddddddddddddddddddddddddddddddddddddddddddddddddddddddddddddddddddddddddddddddddddddddddddddddddddddddddddddddddddddddddddddddddddddddddddddPyPd_param_106];
	ld.param.f64 	%fd189, [_Z14gridloopsearchdddddddddddddddddddddddddddddddddddddddddddddddddddddddddddddddddddddddddddddddddddddddddddddddddddddddddddddddddddddddddddddddddddddddddddddddddddddddPyPd_param_107];
	ld.param.f64 	%fd190, [_Z14gridloopsearchdddddddddddddddddddddddddddddddddddddddddddddddddddddddddddddddddddddddddddddddddddddddddddddddddddddddddddddddddddddddddddddddddddddddddddddddddddddddPyPd_param_108];
	ld.param.f64 	%fd191, [_Z14gridloopsearchdddddddddddddddddddddddddddddddddddddddddddddddddddddddddddddddddddddddddddddddddddddddddddddddddddddddddddddddddddddddddddddddddddddddddddddddddddddddPyPd_param_109];
	ld.param.f64 	%fd192, [_Z14gridloopsearchdddddddddddddddddddddddddddddddddddddddddddddddddddddddddddddddddddddddddddddddddddddddddddddddddddddddddddddddddddddddddddddddddddddddddddddddddddddddPyPd_param_110];
	ld.param.f64 	%fd193, [_Z14gridloopsearchdddddddddddddddddddddddddddddddddddddddddddddddddddddddddddddddddddddddddddddddddddddddddddddddddddddddddddddddddddddddddddddddddddddddddddddddddddddddPyPd_param_111];
	ld.param.f64 	%fd194, [_Z14gridloopsearchdddddddddddddddddddddddddddddddddddddddddddddddddddddddddddddddddddddddddddddddddddddddddddddddddddddddddddddddddddddddddddddddddddddddddddddddddddddddPyPd_param_112];
	ld.param.f64 	%fd195, [_Z14gridloopsearchdddddddddddddddddddddddddddddddddddddddddddddddddddddddddddddddddddddddddddddddddddddddddddddddddddddddddddddddddddddddddddddddddddddddddddddddddddddddPyPd_param_114];
	ld.param.f64 	%fd196, [_Z14gridloopsearchdddddddddddddddddddddddddddddddddddddddddddddddddddddddddddddddddddddddddddddddddddddddddddddddddddddddddddddddddddddddddddddddddddddddddddddddddddddddPyPd_param_115];
	ld.param.f64 	%fd197, [_Z14gridloopsearchdddddddddddddddddddddddddddddddddddddddddddddddddddddddddddddddddddddddddddddddddddddddddddddddddddddddddddddddddddddddddddddddddddddddddddddddddddddddPyPd_param_116];
	ld.param.f64 	%fd198, [_Z14gridloopsearchdddddddddddddddddddddddddddddddddddddddddddddddddddddddddddddddddddddddddddddddddddddddddddddddddddddddddddddddddddddddddddddddddddddddddddddddddddddddPyPd_param_117];
	ld.param.f64 	%fd199, [_Z14gridloopsearchdddddddddddddddddddddddddddddddddddddddddddddddddddddddddddddddddddddddddddddddddddddddddddddddddddddddddddddddddddddddddddddddddddddddddddddddddddddddPyPd_param_118];
	ld.param.f64 	%fd200, [_Z14gridloopsearchdddddddddddddddddddddddddddddddddddddddddddddddddddddddddddddddddddddddddddddddddddddddddddddddddddddddddddddddddddddddddddddddddddddddddddddddddddddddPyPd_param_119];
	ld.param.f64 	%fd201, [_Z14gridloopsearchdddddddddddddddddddddddddddddddddddddddddddddddddddddddddddddddddddddddddddddddddddddddddddddddddddddddddddddddddddddddddddddddddddddddddddddddddddddddPyPd_param_120];
	ld.param.f64 	%fd202, [_Z14gridloopsearchdddddddddddddddddddddddddddddddddddddddddddddddddddddddddddddddddddddddddddddddddddddddddddddddddddddddddddddddddddddddddddddddddddddddddddddddddddddddPyPd_param_121];
	ld.param.f64 	%fd203, [_Z14gridloopsearchdddddddddddddddddddddddddddddddddddddddddddddddddddddddddddddddddddddddddddddddddddddddddddddddddddddddddddddddddddddddddddddddddddddddddddddddddddddddPyPd_param_122];
	ld.param.f64 	%fd204, [_Z14gridloopsearchdddddddddddddddddddddddddddddddddddddddddddddddddddddddddddddddddddddddddddddddddddddddddddddddddddddddddddddddddddddddddddddddddddddddddddddddddddddddPyPd_param_123];
	ld.param.f64 	%fd205, [_Z14gridloopsearchdddddddddddddddddddddddddddddddddddddddddddddddddddddddddddddddddddddddddddddddddddddddddddddddddddddddddddddddddddddddddddddddddddddddddddddddddddddddPyPd_param_124];
	ld.param.f64 	%fd206, [_Z14gridloopsearchdddddddddddddddddddddddddddddddddddddddddddddddddddddddddddddddddddddddddddddddddddddddddddddddddddddddddddddddddddddddddddddddddddddddddddddddddddddddPyPd_param_126];
	ld.param.f64 	%fd207, [_Z14gridloopsearchdddddddddddddddddddddddddddddddddddddddddddddddddddddddddddddddddddddddddddddddddddddddddddddddddddddddddddddddddddddddddddddddddddddddddddddddddddddddPyPd_param_127];
	ld.param.f64 	%fd208, [_Z14gridloopsearchdddddddddddddddddddddddddddddddddddddddddddddddddddddddddddddddddddddddddddddddddddddddddddddddddddddddddddddddddddddddddddddddddddddddddddddddddddddddPyPd_param_128];
	ld.param.f64 	%fd209, [_Z14gridloopsearchdddddddddddddddddddddddddddddddddddddddddddddddddddddddddddddddddddddddddddddddddddddddddddddddddddddddddddddddddddddddddddddddddddddddddddddddddddddddPyPd_param_129];
	ld.param.f64 	%fd210, [_Z14gridloopsearchdddddddddddddddddddddddddddddddddddddddddddddddddddddddddddddddddddddddddddddddddddddddddddddddddddddddddddddddddddddddddddddddddddddddddddddddddddddddPyPd_param_130];
	ld.param.f64 	%fd211, [_Z14gridloopsearchdddddddddddddddddddddddddddddddddddddddddddddddddddddddddddddddddddddddddddddddddddddddddddddddddddddddddddddddddddddddddddddddddddddddddddddddddddddddPyPd_param_131];
	ld.param.f64 	%fd212, [_Z14gridloopsearchdddddddddddddddddddddddddddddddddddddddddddddddddddddddddddddddddddddddddddddddddddddddddddddddddddddddddddddddddddddddddddddddddddddddddddddddddddddddPyPd_param_132];
	ld.param.f64 	%fd213, [_Z14gridloopsearchdddddddddddddddddddddddddddddddddddddddddddddddddddddddddddddddddddddddddddddddddddddddddddddddddddddddddddddddddddddddddddddddddddddddddddddddddddddddPyPd_param_133];
	ld.param.f64 	%fd214, [_Z14gridloopsearchdddddddddddddddddddddddddddddddddddddddddddddddddddddddddddddddddddddddddddddddddddddddddddddddddddddddddddddddddddddddddddddddddddddddddddddddddddddddPyPd_param_134];
	ld.param.f64 	%fd215, [_Z14gridloopsearchdddddddddddddddddddddddddddddddddddddddddddddddddddddddddddddddddddddddddddddddddddddddddddddddddddddddddddddddddddddddddddddddddddddddddddddddddddddddPyPd_param_135];
	ld.param.f64 	%fd216, [_Z14gridloopsearchdddddddddddddddddddddddddddddddddddddddddddddddddddddddddddddddddddddddddddddddddddddddddddddddddddddddddddddddddddddddddddddddddddddddddddddddddddddddPyPd_param_136];
	ld.param.f64 	%fd217, [_Z14gridloopsearchdddddddddddddddddddddddddddddddddddddddddddddddddddddddddddddddddddddddddddddddddddddddddddddddddddddddddddddddddddddddddddddddddddddddddddddddddddddddPyPd_param_138];
	ld.param.f64 	%fd218, [_Z14gridloopsearchdddddddddddddddddddddddddddddddddddddddddddddddddddddddddddddddddddddddddddddddddddddddddddddddddddddddddddddddddddddddddddddddddddddddddddddddddddddddPyPd_param_139];
	ld.param.f64 	%fd219, [_Z14gridloopsearchdddddddddddddddddddddddddddddddddddddddddddddddddddddddddddddddddddddddddddddddddddddddddddddddddddddddddddddddddddddddddddddddddddddddddddddddddddddddPyPd_param_140];
	ld.param.f64 	%fd220, [_Z14gridloopsearchdddddddddddddddddddddddddddddddddddddddddddddddddddddddddddddddddddddddddddddddddddddddddddddddddddddddddddddddddddddddddddddddddddddddddddddddddddddddPyPd_param_141];
	ld.param.f64 	%fd221, [_Z14gridloopsearchdddddddddddddddddddddddddddddddddddddddddddddddddddddddddddddddddddddddddddddddddddddddddddddddddddddddddddddddddddddddddddddddddddddddddddddddddddddddPyPd_param_142];
	ld.param.f64 	%fd222, [_Z14gridloopsearchdddddddddddddddddddddddddddddddddddddddddddddddddddddddddddddddddddddddddddddddddddddddddddddddddddddddddddddddddddddddddddddddddddddddddddddddddddddddPyPd_param_143];
	ld.param.f64 	%fd223, [_Z14gridloopsearchdddddddddddddddddddddddddddddddddddddddddddddddddddddddddddddddddddddddddddddddddddddddddddddddddddddddddddddddddddddddddddddddddddddddddddddddddddddddPyPd_param_144];
	ld.param.f64 	%fd224, [_Z14gridloopsearchdddddddddddddddddddddddddddddddddddddddddddddddddddddddddddddddddddddddddddddddddddddddddddddddddddddddddddddddddddddddddddddddddddddddddddddddddddddddPyPd_param_145];
	ld.param.f64 	%fd225, [_Z14gridloopsearchdddddddddddddddddddddddddddddddddddddddddddddddddddddddddddddddddddddddddddddddddddddddddddddddddddddddddddddddddddddddddddddddddddddddddddddddddddddddPyPd_param_146];
	ld.param.f64 	%fd226, [_Z14gridloopsearchdddddddddddddddddddddddddddddddddddddddddddddddddddddddddddddddddddddddddddddddddddddddddddddddddddddddddddddddddddddddddddddddddddddddddddddddddddddddPyPd_param_147];
	ld.param.f64 	%fd227, [_Z14gridloopsearchdddddddddddddddddddddddddddddddddddddddddddddddddddddddddddddddddddddddddddddddddddddddddddddddddddddddddddddddddddddddddddddddddddddddddddddddddddddddPyPd_param_148];
	ld.param.u64 	%rd7, [_Z14gridloopsearchdddddddddddddddddddddddddddddddddddddddddddddddddddddddddddddddddddddddddddddddddddddddddddddddddddddddddddddddddddddddddddddddddddddddddddddddddddddddPyPd_param_151];
	ld.param.u64 	%rd5, [_Z14gridloopsearchdddddddddddddddddddddddddddddddddddddddddddddddddddddddddddddddddddddddddddddddddddddddddddddddddddddddddddddddddddddddddddddddddddddddddddddddddddddddPyPd_param_152];
	cvta.to.global.u64 	%rd8, %rd7;
	mov.u32 	%r57, %ctaid.x;
	mov.u32 	%r58, %ctaid.y;
	mov.u32 	%r59, %ctaid.z;
	mov.u32 	%r60, %tid.x;
	mov.u32 	%r61, %tid.y;
	ld.const.u32 	%r62, [s+4];
	ld.const.u32 	%r63, [s+8];
	ld.const.u32 	%r64, [s+12];
	ld.const.u32 	%r65, [s+16];
	mul.lo.s32 	%r66, %r62, %r57;
	mul.lo.s32 	%r67, %r63, %r58;
	mad.lo.s32 	%r68, %r64, %r59, %r60;
	mad.lo.s32 	%r69, %r66, %r63, %r67;
	mul.lo.s32 	%r70, %r65, %r64;
	mad.lo.s32 	%r71, %r70, %r69, %r61;
	mad.lo.s32 	%r72, %r68, %r65, %r71;
	mul.wide.s32 	%rd9, %r72, 8;
	add.s64 	%rd1, %rd8, %rd9;
	cvt.rn.f64.u32 	%fd238, %r57;
	fma.rn.f64 	%fd1, %fd229, %fd238, %fd228;
	cvt.rn.f64.u32 	%fd239, %r58;
	fma.rn.f64 	%fd2, %fd231, %fd239, %fd230;
	cvt.rn.f64.u32 	%fd240, %r59;
	fma.rn.f64 	%fd3, %fd233, %fd240, %fd232;
	cvt.rn.f64.u32 	%fd241, %r60;
	fma.rn.f64 	%fd4, %fd235, %fd241, %fd234;
	cvt.rn.f64.u32 	%fd242, %r61;
	fma.rn.f64 	%fd5, %fd237, %fd242, %fd236;
	ld.const.u32 	%r1, [s+20];
	setp.lt.s32 	%p1, %r1, 1;
	mov.b64 	%rd13, 0;
	@%p1 bra 	$L__BB0_30;
	ld.param.f64 	%fd511, [_Z14gridloopsearchdddddddddddddddddddddddddddddddddddddddddddddddddddddddddddddddddddddddddddddddddddddddddddddddddddddddddddddddddddddddddddddddddddddddddddddddddddddddPyPd_param_58];
	ld.param.f64 	%fd510, [_Z14gridloopsearchdddddddddddddddddddddddddddddddddddddddddddddddddddddddddddddddddddddddddddddddddddddddddddddddddddddddddddddddddddddddddddddddddddddddddddddddddddddddPyPd_param_57];
	ld.param.f64 	%fd509, [_Z14gridloopsearchdddddddddddddddddddddddddddddddddddddddddddddddddddddddddddddddddddddddddddddddddddddddddddddddddddddddddddddddddddddddddddddddddddddddddddddddddddddddPyPd_param_56];
	ld.param.f64 	%fd508, [_Z14gridloopsearchdddddddddddddddddddddddddddddddddddddddddddddddddddddddddddddddddddddddddddddddddddddddddddddddddddddddddddddddddddddddddddddddddddddddddddddddddddddddPyPd_param_55];
	ld.param.f64 	%fd507, [_Z14gridloopsearchdddddddddddddddddddddddddddddddddddddddddddddddddddddddddddddddddddddddddddddddddddddddddddddddddddddddddddddddddddddddddddddddddddddddddddddddddddddddPyPd_param_54];
	ld.param.f64 	%fd495, [_Z14gridloopsearchdddddddddddddddddddddddddddddddddddddddddddddddddddddddddddddddddddddddddddddddddddddddddddddddddddddddddddddddddddddddddddddddddddddddddddddddddddddddPyPd_param_46];
	ld.param.f64 	%fd494, [_Z14gridloopsearchdddddddddddddddddddddddddddddddddddddddddddddddddddddddddddddddddddddddddddddddddddddddddddddddddddddddddddddddddddddddddddddddddddddddddddddddddddddddPyPd_param_45];
	ld.param.f64 	%fd493, [_Z14gridloopsearchdddddddddddddddddddddddddddddddddddddddddddddddddddddddddddddddddddddddddddddddddddddddddddddddddddddddddddddddddddddddddddddddddddddddddddddddddddddddPyPd_param_44];
	ld.param.f64 	%fd492, [_Z14gridloopsearchdddddddddddddddddddddddddddddddddddddddddddddddddddddddddddddddddddddddddddddddddddddddddddddddddddddddddddddddddddddddddddddddddddddddddddddddddddddddPyPd_param_43];
	ld.param.f64 	%fd491, [_Z14gridloopsearchdddddddddddddddddddddddddddddddddddddddddddddddddddddddddddddddddddddddddddddddddddddddddddddddddddddddddddddddddddddddddddddddddddddddddddddddddddddddPyPd_param_42];
	ld.param.f64 	%fd486, [_Z14gridloopsearchdddddddddddddddddddddddddddddddddddddddddddddddddddddddddddddddddddddddddddddddddddddddddddddddddddddddddddddddddddddddddddddddddddddddddddddddddddddddPyPd_param_34];
	ld.param.f64 	%fd485, [_Z14gridloopsearchdddddddddddddddddddddddddddddddddddddddddddddddddddddddddddddddddddddddddddddddddddddddddddddddddddddddddddddddddddddddddddddddddddddddddddddddddddddddPyPd_param_33];
	ld.param.f64 	%fd484, [_Z14gridloopsearchdddddddddddddddddddddddddddddddddddddddddddddddddddddddddddddddddddddddddddddddddddddddddddddddddddddddddddddddddddddddddddddddddddddddddddddddddddddddPyPd_param_32];
	ld.param.f64 	%fd483, [_Z14gridloopsearchdddddddddddddddddddddddddddddddddddddddddddddddddddddddddddddddddddddddddddddddddddddddddddddddddddddddddddddddddddddddddddddddddddddddddddddddddddddddPyPd_param_31];
	ld.param.f64 	%fd482, [_Z14gridloopsearchdddddddddddddddddddddddddddddddddddddddddddddddddddddddddddddddddddddddddddddddddddddddddddddddddddddddddddddddddddddddddddddddddddddddddddddddddddddddPyPd_param_30];
	ld.const.u32 	%r2, [s+24];
	ld.const.u32 	%r73, [s+32];
	ld.const.u32 	%r74, [s+36];
	mul.f64 	%fd243, %fd2, %fd483;
	fma.rn.f64 	%fd244, %fd1, %fd482, %fd243;
	fma.rn.f64 	%fd245, %fd3, %fd484, %fd244;
	fma.rn.f64 	%fd246, %fd4, %fd485, %fd245;
	fma.rn.f64 	%fd6, %fd5, %fd486, %fd246;
	mul.f64 	%fd247, %fd2, %fd492;
	fma.rn.f64 	%fd248, %fd1, %fd491, %fd247;
	fma.rn.f64 	%fd249, %fd3, %fd493, %fd248;
	fma.rn.f64 	%fd250, %fd4, %fd494, %fd249;
	fma.rn.f64 	%fd7, %fd5, %fd495, %fd250;
	mul.f64 	%fd251, %fd2, %fd508;
	fma.rn.f64 	%fd252, %fd1, %fd507, %fd251;
	fma.rn.f64 	%fd253, %fd3, %fd509, %fd252;
	fma.rn.f64 	%fd254, %fd4, %fd510, %fd253;
	fma.rn.f64 	%fd8, %fd5, %fd511, %fd254;
	mul.f64 	%fd255, %fd2, %fd152;
	fma.rn.f64 	%fd256, %fd1, %fd151, %fd255;
	fma.rn.f64 	%fd257, %fd3, %fd153, %fd256;
	fma.rn.f64 	%fd258, %fd4, %fd154, %fd257;
	fma.rn.f64 	%fd9, %fd5, %fd155, %fd258;
	mul.f64 	%fd259, %fd2, %fd163;
	fma.rn.f64 	%fd260, %fd1, %fd162, %fd259;
	fma.rn.f64 	%fd261, %fd3, %fd164, %fd260;
	fma.rn.f64 	%fd262, %fd4, %fd165, %fd261;
	fma.rn.f64 	%fd10, %fd5, %fd166, %fd262;
	mul.f64 	%fd263, %fd2, %fd174;
	fma.rn.f64 	%fd264, %fd1, %fd173, %fd263;
	fma.rn.f64 	%fd265, %fd3, %fd175, %fd264;
	fma.rn.f64 	%fd266, %fd4, %fd176, %fd265;
	fma.rn.f64 	%fd11, %fd5, %fd177, %fd266;
	mul.f64 	%fd267, %fd2, %fd185;
	fma.rn.f64 	%fd268, %fd1, %fd184, %fd267;
	fma.rn.f64 	%fd269, %fd3, %fd186, %fd268;
	fma.rn.f64 	%fd270, %fd4, %fd187, %fd269;
	fma.rn.f64 	%fd12, %fd5, %fd188, %fd270;
	mul.f64 	%fd271, %fd2, %fd196;
	fma.rn.f64 	%fd272, %fd1, %fd195, %fd271;
	fma.rn.f64 	%fd273, %fd3, %fd197, %fd272;
	fma.rn.f64 	%fd274, %fd4, %fd198, %fd273;
	fma.rn.f64 	%fd13, %fd5, %fd199, %fd274;
	mul.f64 	%fd275, %fd2, %fd207;
	fma.rn.f64 	%fd276, %fd1, %fd206, %fd275;
	fma.rn.f64 	%fd277, %fd3, %fd208, %fd276;
	fma.rn.f64 	%fd278, %fd4, %fd209, %fd277;
	fma.rn.f64 	%fd14, %fd5, %fd210, %fd278;
	mul.f64 	%fd279, %fd2, %fd218;
	fma.rn.f64 	%fd280, %fd1, %fd217, %fd279;
	fma.rn.f64 	%fd281, %fd3, %fd219, %fd280;
	fma.rn.f64 	%fd282, %fd4, %fd220, %fd281;
	fma.rn.f64 	%fd15, %fd5, %fd221, %fd282;
	ld.const.f64 	%fd16, [e];
	ld.const.f64 	%fd17, [e+8];
	ld.const.f64 	%fd18, [e+16];
	ld.const.f64 	%fd19, [e+24];
	ld.const.f64 	%fd20, [e+32];
	ld.const.f64 	%fd21, [e+40];
	ld.const.f64 	%fd22, [e+48];
	ld.const.f64 	%fd23, [e+56];
	ld.const.f64 	%fd24, [e+64];
	ld.const.f64 	%fd25, [e+72];
	ld.const.u32 	%r75, [s+28];
	min.s32 	%r76, %r2, %r75;
	min.s32 	%r77, %r76, %r73;
	min.s32 	%r78, %r77, %r74;
	setp.lt.s32 	%p2, %r78, 1;
	@%p2 bra 	$L__BB0_30;
	setp.eq.s64 	%p3, %rd5, 0;
	@%p3 bra 	$L__BB0_15;
	ld.global.u32 	%r126, [%rd1];
	cvta.to.global.u64 	%rd2, %rd5;
	mov.b32 	%r110, 0;
	mov.u32 	%r108, %r110;
$L__BB0_4:
	ld.param.f64 	%fd496, [_Z14gridloopsearchdddddddddddddddddddddddddddddddddddddddddddddddddddddddddddddddddddddddddddddddddddddddddddddddddddddddddddddddddddddddddddddddddddddddddddddddddddddddPyPd_param_47];
	ld.param.f64 	%fd467, [_Z14gridloopsearchdddddddddddddddddddddddddddddddddddddddddddddddddddddddddddddddddddddddddddddddddddddddddddddddddddddddddddddddddddddddddddddddddddddddddddddddddddddddPyPd_param_17];
	ld.param.f64 	%fd465, [_Z14gridloopsearchdddddddddddddddddddddddddddddddddddddddddddddddddddddddddddddddddddddddddddddddddddddddddddddddddddddddddddddddddddddddddddddddddddddddddddddddddddddddPyPd_param_15];
	cvt.rn.f64.u32 	%fd283, %r110;
	fma.rn.f64 	%fd70, %fd467, %fd283, %fd465;
	fma.rn.f64 	%fd71, %fd496, %fd70, %fd7;
	fma.rn.f64 	%fd72, %fd156, %fd70, %fd9;
	fma.rn.f64 	%fd73, %fd200, %fd70, %fd13;
	mov.b32 	%r113, 0;
$L__BB0_5:
	ld.param.f64 	%fd514, [_Z14gridloopsearchdddddddddddddddddddddddddddddddddddddddddddddddddddddddddddddddddddddddddddddddddddddddddddddddddddddddddddddddddddddddddddddddddddddddddddddddddddddddPyPd_param_60];
	ld.param.f64 	%fd512, [_Z14gridloopsearchdddddddddddddddddddddddddddddddddddddddddddddddddddddddddddddddddddddddddddddddddddddddddddddddddddddddddddddddddddddddddddddddddddddddddddddddddddddddPyPd_param_59];
	ld.param.f64 	%fd498, [_Z14gridloopsearchdddddddddddddddddddddddddddddddddddddddddddddddddddddddddddddddddddddddddddddddddddddddddddddddddddddddddddddddddddddddddddddddddddddddddddddddddddddddPyPd_param_48];
	ld.param.f64 	%fd489, [_Z14gridloopsearchdddddddddddddddddddddddddddddddddddddddddddddddddddddddddddddddddddddddddddddddddddddddddddddddddddddddddddddddddddddddddddddddddddddddddddddddddddddddPyPd_param_36];
	ld.param.f64 	%fd487, [_Z14gridloopsearchdddddddddddddddddddddddddddddddddddddddddddddddddddddddddddddddddddddddddddddddddddddddddddddddddddddddddddddddddddddddddddddddddddddddddddddddddddddddPyPd_param_35];
	ld.param.f64 	%fd471, [_Z14gridloopsearchdddddddddddddddddddddddddddddddddddddddddddddddddddddddddddddddddddddddddddddddddddddddddddddddddddddddddddddddddddddddddddddddddddddddddddddddddddddddPyPd_param_20];
	ld.param.f64 	%fd469, [_Z14gridloopsearchdddddddddddddddddddddddddddddddddddddddddddddddddddddddddddddddddddddddddddddddddddddddddddddddddddddddddddddddddddddddddddddddddddddddddddddddddddddddPyPd_param_18];
	cvt.rn.f64.u32 	%fd284, %r113;
	fma.rn.f64 	%fd74, %fd471, %fd284, %fd469;
	fma.rn.f64 	%fd285, %fd487, %fd70, %fd6;
	fma.rn.f64 	%fd75, %fd489, %fd74, %fd285;
	fma.rn.f64 	%fd76, %fd498, %fd74, %fd71;
	fma.rn.f64 	%fd286, %fd512, %fd70, %fd8;
	fma.rn.f64 	%fd77, %fd514, %fd74, %fd286;
	fma.rn.f64 	%fd78, %fd157, %fd74, %fd72;
	fma.rn.f64 	%fd287, %fd167, %fd70, %fd10;
	fma.rn.f64 	%fd79, %fd168, %fd74, %fd287;
	fma.rn.f64 	%fd288, %fd178, %fd70, %fd11;
	fma.rn.f64 	%fd80, %fd179, %fd74, %fd288;
	fma.rn.f64 	%fd289, %fd189, %fd70, %fd12;
	fma.rn.f64 	%fd81, %fd190, %fd74, %fd289;
	fma.rn.f64 	%fd82, %fd201, %fd74, %fd73;
	fma.rn.f64 	%fd290, %fd211, %fd70, %fd14;
	fma.rn.f64 	%fd83, %fd212, %fd74, %fd290;
	fma.rn.f64 	%fd291, %fd222, %fd70, %fd15;
	fma.rn.f64 	%fd84, %fd223, %fd74, %fd291;
	mov.b32 	%r116, 0;
$L__BB0_6:
	ld.param.f64 	%fd500, [_Z14gridloopsearchdddddddddddddddddddddddddddddddddddddddddddddddddddddddddddddddddddddddddddddddddddddddddddddddddddddddddddddddddddddddddddddddddddddddddddddddddddddddPyPd_param_49];
	ld.param.f64 	%fd473, [_Z14gridloopsearchdddddddddddddddddddddddddddddddddddddddddddddddddddddddddddddddddddddddddddddddddddddddddddddddddddddddddddddddddddddddddddddddddddddddddddddddddddddddPyPd_param_23];
	cvt.rn.f64.u32 	%fd292, %r116;
	fma.rn.f64 	%fd85, %fd473, %fd292, %fd112;
	fma.rn.f64 	%fd86, %fd125, %fd85, %fd75;
	fma.rn.f64 	%fd87, %fd500, %fd85, %fd76;
	fma.rn.f64 	%fd88, %fd147, %fd85, %fd77;
	fma.rn.f64 	%fd89, %fd158, %fd85, %fd78;
	fma.rn.f64 	%fd90, %fd169, %fd85, %fd79;
	fma.rn.f64 	%fd91, %fd180, %fd85, %fd80;
	fma.rn.f64 	%fd92, %fd191, %fd85, %fd81;
	fma.rn.f64 	%fd93, %fd202, %fd85, %fd82;
	fma.rn.f64 	%fd94, %fd213, %fd85, %fd83;
	fma.rn.f64 	%fd95, %fd224, %fd85, %fd84;
	mov.b32 	%r119, 0;
$L__BB0_7:
	ld.param.f64 	%fd516, [_Z14gridloopsearchdddddddddddddddddddddddddddddddddddddddddddddddddddddddddddddddddddddddddddddddddddddddddddddddddddddddddddddddddddddddddddddddddddddddddddddddddddddddPyPd_param_62];
	ld.param.f64 	%fd502, [_Z14gridloopsearchdddddddddddddddddddddddddddddddddddddddddddddddddddddddddddddddddddddddddddddddddddddddddddddddddddddddddddddddddddddddddddddddddddddddddddddddddddddddPyPd_param_50];
	ld.param.f64 	%fd477, [_Z14gridloopsearchdddddddddddddddddddddddddddddddddddddddddddddddddddddddddddddddddddddddddddddddddddddddddddddddddddddddddddddddddddddddddddddddddddddddddddddddddddddddPyPd_param_26];
	ld.param.f64 	%fd475, [_Z14gridloopsearchdddddddddddddddddddddddddddddddddddddddddddddddddddddddddddddddddddddddddddddddddddddddddddddddddddddddddddddddddddddddddddddddddddddddddddddddddddddddPyPd_param_24];
	cvt.rn.f64.u32 	%fd293, %r119;
	fma.rn.f64 	%fd96, %fd477, %fd293, %fd475;
	fma.rn.f64 	%fd97, %fd126, %fd96, %fd86;
	fma.rn.f64 	%fd98, %fd502, %fd96, %fd87;
	fma.rn.f64 	%fd99, %fd516, %fd96, %fd88;
	fma.rn.f64 	%fd100, %fd159, %fd96, %fd89;
	fma.rn.f64 	%fd101, %fd170, %fd96, %fd90;
	fma.rn.f64 	%fd102, %fd181, %fd96, %fd91;
	fma.rn.f64 	%fd103, %fd192, %fd96, %fd92;
	fma.rn.f64 	%fd104, %fd203, %fd96, %fd93;
	fma.rn.f64 	%fd105, %fd214, %fd96, %fd94;
	fma.rn.f64 	%fd106, %fd225, %fd96, %fd95;
	mov.b32 	%r122, 0;
$L__BB0_8:
	ld.param.f64 	%fd521, [_Z14gridloopsearchdddddddddddddddddddddddddddddddddddddddddddddddddddddddddddddddddddddddddddddddddddddddddddddddddddddddddddddddddddddddddddddddddddddddddddddddddddddddPyPd_param_64];
	ld.param.f64 	%fd518, [_Z14gridloopsearchdddddddddddddddddddddddddddddddddddddddddddddddddddddddddddddddddddddddddddddddddddddddddddddddddddddddddddddddddddddddddddddddddddddddddddddddddddddddPyPd_param_63];
	ld.param.f64 	%fd504, [_Z14gridloopsearchdddddddddddddddddddddddddddddddddddddddddddddddddddddddddddddddddddddddddddddddddddddddddddddddddddddddddddddddddddddddddddddddddddddddddddddddddddddddPyPd_param_52];
	ld.param.f64 	%fd479, [_Z14gridloopsearchdddddddddddddddddddddddddddddddddddddddddddddddddddddddddddddddddddddddddddddddddddddddddddddddddddddddddddddddddddddddddddddddddddddddddddddddddddddddPyPd_param_27];
	cvt.rn.f64.u32 	%fd294, %r122;
	fma.rn.f64 	%fd107, %fd117, %fd294, %fd479;
	fma.rn.f64 	%fd295, %fd127, %fd107, %fd97;
	sub.f64 	%fd296, %fd295, %fd128;
	abs.f64 	%fd297, %fd296;
	fma.rn.f64 	%fd298, %fd138, %fd107, %fd98;
	sub.f64 	%fd299, %fd298, %fd504;
	abs.f64 	%fd300, %fd299;
	fma.rn.f64 	%fd302, %fd518, %fd107, %fd99;
	sub.f64 	%fd303, %fd302, %fd521;
	abs.f64 	%fd304, %fd303;
	fma.rn.f64 	%fd306, %fd160, %fd107, %fd100;
	sub.f64 	%fd307, %fd306, %fd161;
	abs.f64 	%fd308, %fd307;
	fma.rn.f64 	%fd310, %fd171, %fd107, %fd101;
	sub.f64 	%fd311, %fd310, %fd172;
	abs.f64 	%fd312, %fd311;
	fma.rn.f64 	%fd314, %fd182, %fd107, %fd102;
	sub.f64 	%fd315, %fd314, %fd183;
	abs.f64 	%fd316, %fd315;
	fma.rn.f64 	%fd318, %fd193, %fd107, %fd103;
	sub.f64 	%fd319, %fd318, %fd194;
	abs.f64 	%fd320, %fd319;
	fma.rn.f64 	%fd322, %fd204, %fd107, %fd104;
	sub.f64 	%fd323, %fd322, %fd205;
	abs.f64 	%fd324, %fd323;
	fma.rn.f64 	%fd326, %fd215, %fd107, %fd105;
	sub.f64 	%fd327, %fd326, %fd216;
	abs.f64 	%fd328, %fd327;
	fma.rn.f64 	%fd330, %fd226, %fd107, %fd106;
	sub.f64 	%fd331, %fd330, %fd227;
	abs.f64 	%fd332, %fd331;
	setp.gtu.f64 	%p4, %fd297, %fd16;
	setp.gtu.f64 	%p5, %fd300, %fd17;
	or.pred  	%p6, %p4, %p5;
	setp.gtu.f64 	%p7, %fd304, %fd18;
	or.pred  	%p8, %p6, %p7;
	setp.gtu.f64 	%p9, %fd308, %fd19;
	or.pred  	%p10, %p8, %p9;
	setp.gtu.f64 	%p11, %fd312, %fd20;
	or.pred  	%p12, %p10, %p11;
	setp.gtu.f64 	%p13, %fd316, %fd21;
	or.pred  	%p14, %p12, %p13;
	setp.gtu.f64 	%p15, %fd320, %fd22;
	or.pred  	%p16, %p14, %p15;
	setp.gtu.f64 	%p17, %fd324, %fd23;
	or.pred  	%p18, %p16, %p17;
	setp.gtu.f64 	%p19, %fd328, %fd24;
	or.pred  	%p20, %p18, %p19;
	setp.gtu.f64 	%p21, %fd332, %fd25;
	or.pred  	%p22, %p20, %p21;
	@%p22 bra 	$L__BB0_10;
	add.s32 	%r108, %r108, 1;
	mul.lo.s32 	%r84, %r126, 10;
	mul.wide.s32 	%rd11, %r84, 8;
	add.s64 	%rd12, %rd2, %rd11;
	st.global.f64 	[%rd12], %fd1;
	st.global.f64 	[%rd12+8], %fd2;
	st.global.f64 	[%rd12+16], %fd3;
	st.global.f64 	[%rd12+24], %fd4;
	st.global.f64 	[%rd12+32], %fd5;
	st.global.f64 	[%rd12+40], %fd70;
	st.global.f64 	[%rd12+48], %fd74;
	st.global.f64 	[%rd12+56], %fd85;
	st.global.f64 	[%rd12+64], %fd96;
	st.global.f64 	[%rd12+72], %fd107;
	add.s32 	%r126, %r126, 1;
$L__BB0_10:
	add.s32 	%r122, %r122, 1;
	setp.ne.s32 	%p23, %r122, %r74;
	@%p23 bra 	$L__BB0_8;
	add.s32 	%r119, %r119, 1;
	setp.ne.s32 	%p24, %r119, %r73;
	@%p24 bra 	$L__BB0_7;
	add.s32 	%r116, %r116, 1;
	setp.ne.s32 	%p25, %r116, %r75;
	@%p25 bra 	$L__BB0_6;
	add.s32 	%r113, %r113, 1;
	setp.ne.s32 	%p26, %r113, %r2;
	@%p26 bra 	$L__BB0_5;
	add.s32 	%r110, %r110, 1;
	setp.ne.s32 	%p27, %r110, %r1;
	@%p27 bra 	$L__BB0_4;
	bra.uni 	$L__BB0_29;
$L__BB0_15:
	and.b32  	%r7, %r74, 1;
	and.b32  	%r8, %r74, 2147483646;
	neg.s32 	%r9, %r8;
	mov.b32 	%r96, 0;
	ld.param.f64 	%fd513, [_Z14gridloopsearchdddddddddddddddddddddddddddddddddddddddddddddddddddddddddddddddddddddddddddddddddddddddddddddddddddddddddddddddddddddddddddddddddddddddddddddddddddddddPyPd_param_59];
	ld.param.f64 	%fd497, [_Z14gridloopsearchdddddddddddddddddddddddddddddddddddddddddddddddddddddddddddddddddddddddddddddddddddddddddddddddddddddddddddddddddddddddddddddddddddddddddddddddddddddddPyPd_param_47];
	ld.param.f64 	%fd488, [_Z14gridloopsearchdddddddddddddddddddddddddddddddddddddddddddddddddddddddddddddddddddddddddddddddddddddddddddddddddddddddddddddddddddddddddddddddddddddddddddddddddddddddPyPd_param_35];
	ld.param.f64 	%fd468, [_Z14gridloopsearchdddddddddddddddddddddddddddddddddddddddddddddddddddddddddddddddddddddddddddddddddddddddddddddddddddddddddddddddddddddddddddddddddddddddddddddddddddddddPyPd_param_17];
	mov.u32 	%r108, %r96;
$L__BB0_16:
	ld.param.f64 	%fd466, [_Z14gridloopsearchdddddddddddddddddddddddddddddddddddddddddddddddddddddddddddddddddddddddddddddddddddddddddddddddddddddddddddddddddddddddddddddddddddddddddddddddddddddddPyPd_param_15];
	cvt.rn.f64.u32 	%fd334, %r96;
	fma.rn.f64 	%fd335, %fd468, %fd334, %fd466;
	fma.rn.f64 	%fd26, %fd488, %fd335, %fd6;
	fma.rn.f64 	%fd27, %fd497, %fd335, %fd7;
	fma.rn.f64 	%fd28, %fd513, %fd335, %fd8;
	fma.rn.f64 	%fd29, %fd156, %fd335, %fd9;
	fma.rn.f64 	%fd30, %fd167, %fd335, %fd10;
	fma.rn.f64 	%fd31, %fd178, %fd335, %fd11;
	fma.rn.f64 	%fd32, %fd189, %fd335, %fd12;
	fma.rn.f64 	%fd33, %fd200, %fd335, %fd13;
	fma.rn.f64 	%fd34, %fd211, %fd335, %fd14;
	fma.rn.f64 	%fd35, %fd222, %fd335, %fd15;
	mov.b32 	%r98, 0;
$L__BB0_17:
	ld.param.f64 	%fd515, [_Z14gridloopsearchdddddddddddddddddddddddddddddddddddddddddddddddddddddddddddddddddddddddddddddddddddddddddddddddddddddddddddddddddddddddddddddddddddddddddddddddddddddddPyPd_param_60];
	ld.param.f64 	%fd499, [_Z14gridloopsearchdddddddddddddddddddddddddddddddddddddddddddddddddddddddddddddddddddddddddddddddddddddddddddddddddddddddddddddddddddddddddddddddddddddddddddddddddddddddPyPd_param_48];
	ld.param.f64 	%fd490, [_Z14gridloopsearchdddddddddddddddddddddddddddddddddddddddddddddddddddddddddddddddddddddddddddddddddddddddddddddddddddddddddddddddddddddddddddddddddddddddddddddddddddddddPyPd_param_36];
	ld.param.f64 	%fd472, [_Z14gridloopsearchdddddddddddddddddddddddddddddddddddddddddddddddddddddddddddddddddddddddddddddddddddddddddddddddddddddddddddddddddddddddddddddddddddddddddddddddddddddddPyPd_param_20];
	ld.param.f64 	%fd470, [_Z14gridloopsearchdddddddddddddddddddddddddddddddddddddddddddddddddddddddddddddddddddddddddddddddddddddddddddddddddddddddddddddddddddddddddddddddddddddddddddddddddddddddPyPd_param_18];
	cvt.rn.f64.u32 	%fd336, %r98;
	fma.rn.f64 	%fd337, %fd472, %fd336, %fd470;
	fma.rn.f64 	%fd36, %fd490, %fd337, %fd26;
	fma.rn.f64 	%fd37, %fd499, %fd337, %fd27;
	fma.rn.f64 	%fd38, %fd515, %fd337, %fd28;
	fma.rn.f64 	%fd39, %fd157, %fd337, %fd29;
	fma.rn.f64 	%fd40, %fd168, %fd337, %fd30;
	fma.rn.f64 	%fd41, %fd179, %fd337, %fd31;
	fma.rn.f64 	%fd42, %fd190, %fd337, %fd32;
	fma.rn.f64 	%fd43, %fd201, %fd337, %fd33;
	fma.rn.f64 	%fd44, %fd212, %fd337, %fd34;
	fma.rn.f64 	%fd45, %fd223, %fd337, %fd35;
	mov.b32 	%r100, 0;
$L__BB0_18:
	ld.param.f64 	%fd501, [_Z14gridloopsearchdddddddddddddddddddddddddddddddddddddddddddddddddddddddddddddddddddddddddddddddddddddddddddddddddddddddddddddddddddddddddddddddddddddddddddddddddddddddPyPd_param_49];
	ld.param.f64 	%fd474, [_Z14gridloopsearchdddddddddddddddddddddddddddddddddddddddddddddddddddddddddddddddddddddddddddddddddddddddddddddddddddddddddddddddddddddddddddddddddddddddddddddddddddddddPyPd_param_23];
	cvt.rn.f64.u32 	%fd338, %r100;
	fma.rn.f64 	%fd339, %fd474, %fd338, %fd112;
	fma.rn.f64 	%fd46, %fd125, %fd339, %fd36;
	fma.rn.f64 	%fd47, %fd501, %fd339, %fd37;
	fma.rn.f64 	%fd48, %fd147, %fd339, %fd38;
	fma.rn.f64 	%fd49, %fd158, %fd339, %fd39;
	fma.rn.f64 	%fd50, %fd169, %fd339, %fd40;
	fma.rn.f64 	%fd51, %fd180, %fd339, %fd41;
	fma.rn.f64 	%fd52, %fd191, %fd339, %fd42;
	fma.rn.f64 	%fd53, %fd202, %fd339, %fd43;
	fma.rn.f64 	%fd54, %fd213, %fd339, %fd44;
	fma.rn.f64 	%fd55, %fd224, %fd339, %fd45;
	mov.b32 	%r102, 0;
$L__BB0_19:
	ld.param.f64 	%fd517, [_Z14gridloopsearchdddddddddddddddddddddddddddddddddddddddddddddddddddddddddddddddddddddddddddddddddddddddddddddddddddddddddddddddddddddddddddddddddddddddddddddddddddddddPyPd_param_62];
	ld.param.f64 	%fd503, [_Z14gridloopsearchdddddddddddddddddddddddddddddddddddddddddddddddddddddddddddddddddddddddddddddddddddddddddddddddddddddddddddddddddddddddddddddddddddddddddddddddddddddddPyPd_param_50];
	ld.param.f64 	%fd478, [_Z14gridloopsearchdddddddddddddddddddddddddddddddddddddddddddddddddddddddddddddddddddddddddddddddddddddddddddddddddddddddddddddddddddddddddddddddddddddddddddddddddddddddPyPd_param_26];
	ld.param.f64 	%fd476, [_Z14gridloopsearchdddddddddddddddddddddddddddddddddddddddddddddddddddddddddddddddddddddddddddddddddddddddddddddddddddddddddddddddddddddddddddddddddddddddddddddddddddddddPyPd_param_24];
	setp.lt.u32 	%p28, %r74, 2;
	cvt.rn.f64.u32 	%fd341, %r102;
	fma.rn.f64 	%fd342, %fd478, %fd341, %fd476;
	fma.rn.f64 	%fd56, %fd126, %fd342, %fd46;
	fma.rn.f64 	%fd57, %fd503, %fd342, %fd47;
	fma.rn.f64 	%fd58, %fd517, %fd342, %fd48;
	fma.rn.f64 	%fd59, %fd159, %fd342, %fd49;
	fma.rn.f64 	%fd60, %fd170, %fd342, %fd50;
	fma.rn.f64 	%fd61, %fd181, %fd342, %fd51;
	fma.rn.f64 	%fd62, %fd192, %fd342, %fd52;
	fma.rn.f64 	%fd63, %fd203, %fd342, %fd53;
	fma.rn.f64 	%fd64, %fd214, %fd342, %fd54;
	fma.rn.f64 	%fd65, %fd225, %fd342, %fd55;
	mov.f64 	%fd525, 0d0000000000000000;
	@%p28 bra 	$L__BB0_23;
	mov.b32 	%r105, 0;
	mov.f64 	%fd524, 0d0000000000000000;
	mov.u32 	%r104, %r9;
$L__BB0_21:
	ld.param.f64 	%fd522, [_Z14gridloopsearchdddddddddddddddddddddddddddddddddddddddddddddddddddddddddddddddddddddddddddddddddddddddddddddddddddddddddddddddddddddddddddddddddddddddddddddddddddddddPyPd_param_64];
	ld.param.f64 	%fd519, [_Z14gridloopsearchdddddddddddddddddddddddddddddddddddddddddddddddddddddddddddddddddddddddddddddddddddddddddddddddddddddddddddddddddddddddddddddddddddddddddddddddddddddddPyPd_param_63];
	ld.param.f64 	%fd505, [_Z14gridloopsearchdddddddddddddddddddddddddddddddddddddddddddddddddddddddddddddddddddddddddddddddddddddddddddddddddddddddddddddddddddddddddddddddddddddddddddddddddddddddPyPd_param_52];
	ld.param.f64 	%fd480, [_Z14gridloopsearchdddddddddddddddddddddddddddddddddddddddddddddddddddddddddddddddddddddddddddddddddddddddddddddddddddddddddddddddddddddddddddddddddddddddddddddddddddddddPyPd_param_27];
	fma.rn.f64 	%fd344, %fd117, %fd524, %fd480;
	fma.rn.f64 	%fd345, %fd127, %fd344, %fd56;
	sub.f64 	%fd346, %fd345, %fd128;
	abs.f64 	%fd347, %fd346;
	fma.rn.f64 	%fd348, %fd138, %fd344, %fd57;
	sub.f64 	%fd349, %fd348, %fd505;
	abs.f64 	%fd350, %fd349;
	fma.rn.f64 	%fd352, %fd519, %fd344, %fd58;
	sub.f64 	%fd353, %fd352, %fd522;
	abs.f64 	%fd354, %fd353;
	fma.rn.f64 	%fd356, %fd160, %fd344, %fd59;
	sub.f64 	%fd357, %fd356, %fd161;
	abs.f64 	%fd358, %fd357;
	fma.rn.f64 	%fd360, %fd171, %fd344, %fd60;
	sub.f64 	%fd361, %fd360, %fd172;
	abs.f64 	%fd362, %fd361;
	fma.rn.f64 	%fd364, %fd182, %fd344, %fd61;
	sub.f64 	%fd365, %fd364, %fd183;
	abs.f64 	%fd366, %fd365;
	fma.rn.f64 	%fd368, %fd193, %fd344, %fd62;
	sub.f64 	%fd369, %fd368, %fd194;
	abs.f64 	%fd370, %fd369;
	fma.rn.f64 	%fd372, %fd204, %fd344, %fd63;
	sub.f64 	%fd373, %fd372, %fd205;
	abs.f64 	%fd374, %fd373;
	fma.rn.f64 	%fd376, %fd215, %fd344, %fd64;
	sub.f64 	%fd377, %fd376, %fd216;
	abs.f64 	%fd378, %fd377;
	fma.rn.f64 	%fd380, %fd226, %fd344, %fd65;
	sub.f64 	%fd381, %fd380, %fd227;
	abs.f64 	%fd382, %fd381;
	setp.le.f64 	%p29, %fd347, %fd16;
	setp.le.f64 	%p30, %fd350, %fd17;
	and.pred  	%p31, %p29, %p30;
	setp.le.f64 	%p32, %fd354, %fd18;
	and.pred  	%p33, %p31, %p32;
	setp.le.f64 	%p34, %fd358, %fd19;
	and.pred  	%p35, %p33, %p34;
	setp.le.f64 	%p36, %fd362, %fd20;
	and.pred  	%p37, %p35, %p36;
	setp.le.f64 	%p38, %fd366, %fd21;
	and.pred  	%p39, %p37, %p38;
	setp.le.f64 	%p40, %fd370, %fd22;
	and.pred  	%p41, %p39, %p40;
	setp.le.f64 	%p42, %fd374, %fd23;
	and.pred  	%p43, %p41, %p42;
	setp.le.f64 	%p44, %fd378, %fd24;
	and.pred  	%p45, %p43, %p44;
	setp.le.f64 	%p46, %fd382, %fd25;
	and.pred  	%p47, %p45, %p46;
	selp.u32 	%r91, 1, 0, %p47;
	add.s32 	%r92, %r108, %r91;
	add.s32 	%r93, %r105, 1;
	cvt.rn.f64.u32 	%fd384, %r93;
	fma.rn.f64 	%fd385, %fd117, %fd384, %fd480;
	fma.rn.f64 	%fd386, %fd127, %fd385, %fd56;
	sub.f64 	%fd387, %fd386, %fd128;
	abs.f64 	%fd388, %fd387;
	fma.rn.f64 	%fd389, %fd138, %fd385, %fd57;
	sub.f64 	%fd390, %fd389, %fd505;
	abs.f64 	%fd391, %fd390;
	fma.rn.f64 	%fd393, %fd519, %fd385, %fd58;
	sub.f64 	%fd394, %fd393, %fd522;
	abs.f64 	%fd395, %fd394;
	fma.rn.f64 	%fd397, %fd160, %fd385, %fd59;
	sub.f64 	%fd398, %fd397, %fd161;
	abs.f64 	%fd399, %fd398;
	fma.rn.f64 	%fd401, %fd171, %fd385, %fd60;
	sub.f64 	%fd402, %fd401, %fd172;
	abs.f64 	%fd403, %fd402;
	fma.rn.f64 	%fd405, %fd182, %fd385, %fd61;
	sub.f64 	%fd406, %fd405, %fd183;
	abs.f64 	%fd407, %fd406;
	fma.rn.f64 	%fd409, %fd193, %fd385, %fd62;
	sub.f64 	%fd410, %fd409, %fd194;
	abs.f64 	%fd411, %fd410;
	fma.rn.f64 	%fd413, %fd204, %fd385, %fd63;
	sub.f64 	%fd414, %fd413, %fd205;
	abs.f64 	%fd415, %fd414;
	fma.rn.f64 	%fd417, %fd215, %fd385, %fd64;
	sub.f64 	%fd418, %fd417, %fd216;
	abs.f64 	%fd419, %fd418;
	fma.rn.f64 	%fd421, %fd226, %fd385, %fd65;
	sub.f64 	%fd422, %fd421, %fd227;
	abs.f64 	%fd423, %fd422;
	setp.le.f64 	%p48, %fd388, %fd16;
	setp.le.f64 	%p49, %fd391, %fd17;
	and.pred  	%p50, %p48, %p49;
	setp.le.f64 	%p51, %fd395, %fd18;
	and.pred  	%p52, %p50, %p51;
	setp.le.f64 	%p53, %fd399, %fd19;
	and.pred  	%p54, %p52, %p53;
	setp.le.f64 	%p55, %fd403, %fd20;
	and.pred  	%p56, %p54, %p55;
	setp.le.f64 	%p57, %fd407, %fd21;
	and.pred  	%p58, %p56, %p57;
	setp.le.f64 	%p59, %fd411, %fd22;
	and.pred  	%p60, %p58, %p59;
	setp.le.f64 	%p61, %fd415, %fd23;
	and.pred  	%p62, %p60, %p61;
	setp.le.f64 	%p63, %fd419, %fd24;
	and.pred  	%p64, %p62, %p63;
	setp.le.f64 	%p65, %fd423, %fd25;
	and.pred  	%p66, %p64, %p65;
	selp.u32 	%r94, 1, 0, %p66;
	add.s32 	%r108, %r92, %r94;
	add.f64 	%fd524, %fd524, 0d4000000000000000;
	add.s32 	%r105, %r105, 2;
	add.s32 	%r104, %r104, 2;
	setp.ne.s32 	%p67, %r104, 0;
	@%p67 bra 	$L__BB0_21;
	cvt.rn.f64.u32 	%fd525, %r8;
$L__BB0_23:
	setp.eq.s32 	%p68, %r7, 0;
	@%p68 bra 	$L__BB0_25;
	ld.param.f64 	%fd523, [_Z14gridloopsearchdddddddddddddddddddddddddddddddddddddddddddddddddddddddddddddddddddddddddddddddddddddddddddddddddddddddddddddddddddddddddddddddddddddddddddddddddddddddPyPd_param_64];
	ld.param.f64 	%fd520, [_Z14gridloopsearchdddddddddddddddddddddddddddddddddddddddddddddddddddddddddddddddddddddddddddddddddddddddddddddddddddddddddddddddddddddddddddddddddddddddddddddddddddddddPyPd_param_63];
	ld.param.f64 	%fd506, [_Z14gridloopsearchdddddddddddddddddddddddddddddddddddddddddddddddddddddddddddddddddddddddddddddddddddddddddddddddddddddddddddddddddddddddddddddddddddddddddddddddddddddddPyPd_param_52];
	ld.param.f64 	%fd481, [_Z14gridloopsearchdddddddddddddddddddddddddddddddddddddddddddddddddddddddddddddddddddddddddddddddddddddddddddddddddddddddddddddddddddddddddddddddddddddddddddddddddddddddPyPd_param_27];
	fma.rn.f64 	%fd425, %fd117, %fd525, %fd481;
	fma.rn.f64 	%fd426, %fd127, %fd425, %fd56;
	sub.f64 	%fd427, %fd426, %fd128;
	abs.f64 	%fd428, %fd427;
	fma.rn.f64 	%fd429, %fd138, %fd425, %fd57;
	sub.f64 	%fd430, %fd429, %fd506;
	abs.f64 	%fd431, %fd430;
	fma.rn.f64 	%fd433, %fd520, %fd425, %fd58;
	sub.f64 	%fd434, %fd433, %fd523;
	abs.f64 	%fd435, %fd434;
	fma.rn.f64 	%fd437, %fd160, %fd425, %fd59;
	sub.f64 	%fd438, %fd437, %fd161;
	abs.f64 	%fd439, %fd438;
	fma.rn.f64 	%fd441, %fd171, %fd425, %fd60;
	sub.f64 	%fd442, %fd441, %fd172;
	abs.f64 	%fd443, %fd442;
	fma.rn.f64 	%fd445, %fd182, %fd425, %fd61;
	sub.f64 	%fd446, %fd445, %fd183;
	abs.f64 	%fd447, %fd446;
	fma.rn.f64 	%fd449, %fd193, %fd425, %fd62;
	sub.f64 	%fd450, %fd449, %fd194;
	abs.f64 	%fd451, %fd450;
	fma.rn.f64 	%fd453, %fd204, %fd425, %fd63;
	sub.f64 	%fd454, %fd453, %fd205;
	abs.f64 	%fd455, %fd454;
	fma.rn.f64 	%fd457, %fd215, %fd425, %fd64;
	sub.f64 	%fd458, %fd457, %fd216;
	abs.f64 	%fd459, %fd458;
	fma.rn.f64 	%fd461, %fd226, %fd425, %fd65;
	sub.f64 	%fd462, %fd461, %fd227;
	abs.f64 	%fd463, %fd462;
	setp.le.f64 	%p69, %fd428, %fd16;
	setp.le.f64 	%p70, %fd431, %fd17;
	and.pred  	%p71, %p69, %p70;
	setp.le.f64 	%p72, %fd435, %fd18;
	and.pred  	%p73, %p71, %p72;
	setp.le.f64 	%p74, %fd439, %fd19;
	and.pred  	%p75, %p73, %p74;
	setp.le.f64 	%p76, %fd443, %fd20;
	and.pred  	%p77, %p75, %p76;
	setp.le.f64 	%p78, %fd447, %fd21;
	and.pred  	%p79, %p77, %p78;
	setp.le.f64 	%p80, %fd451, %fd22;
	and.pred  	%p81, %p79, %p80;
	setp.le.f64 	%p82, %fd455, %fd23;
	and.pred  	%p83, %p81, %p82;
	setp.le.f64 	%p84, %fd459, %fd24;
	and.pred  	%p85, %p83, %p84;
	setp.le.f64 	%p86, %fd463, %fd25;
	and.pred  	%p87, %p85, %p86;
	selp.u32 	%r95, 1, 0, %p87;
	add.s32 	%r108, %r108, %r95;
$L__BB0_25:
	add.s32 	%r102, %r102, 1;
	setp.ne.s32 	%p88, %r102, %r73;
	@%p88 bra 	$L__BB0_19;
	add.s32 	%r100, %r100, 1;
	setp.ne.s32 	%p89, %r100, %r75;
	@%p89 bra 	$L__BB0_18;
	add.s32 	%r98, %r98, 1;
	setp.ne.s32 	%p90, %r98, %r2;
	@%p90 bra 	$L__BB0_17;
	add.s32 	%r96, %r96, 1;
	setp.eq.s32 	%p91, %r96, %r1;
	@%p91 bra 	$L__BB0_29;
	bra.uni 	$L__BB0_16;
$L__BB0_29:
	cvt.s64.s32 	%rd13, %r108;
$L__BB0_30:
	setp.ne.s64 	%p92, %rd5, 0;
	@%p92 bra 	$L__BB0_32;
	st.global.u64 	[%rd1], %rd13;
$L__BB0_32:
	ret;

}
	// .globl	_ZN3cub18CUB_300001_SM_10006detail11EmptyKernelIvEEvv
.visible .entry _ZN3cub18CUB_300001_SM_10006detail11EmptyKernelIvEEvv()
{


	ret;

}
	// .globl	_ZN3cub18CUB_300001_SM_10006detail4scan20DeviceScanInitKernelINS0_13ScanTileStateIyLb1EEEEEvT_i
.visible .entry _ZN3cub18CUB_300001_SM_10006detail4scan20DeviceScanInitKernelINS0_13ScanTileStateIyLb1EEEEEvT_i(
	.param .align 8 .b8 _ZN3cub18CUB_300001_SM_10006detail4scan20DeviceScanInitKernelINS0_13ScanTileStateIyLb1EEEEEvT_i_param_0[8],
	.param .u32 _ZN3cub18CUB_300001_SM_10006detail4scan20DeviceScanInitKernelINS0_13ScanTileStateIyLb1EEEEEvT_i_param_1
)
{
	.reg .pred 	%p<5>;
	.reg .b32 	%r<7>;
	.reg .b64 	%rd<10>;

	ld.param.u64 	%rd2, [_ZN3cub18CUB_300001_SM_10006detail4scan20DeviceScanInitKernelINS0_13ScanTileStateIyLb1EEEEEvT_i_param_0];
	ld.param.u32 	%r4, [_ZN3cub18CUB_300001_SM_10006detail4scan20DeviceScanInitKernelINS0_13ScanTileStateIyLb1EEEEEvT_i_param_1];
	cvta.to.global.u64 	%rd1, %rd2;
	mov.u32 	%r1, %ctaid.x;
	mov.u32 	%r5, %ntid.x;
	mov.u32 	%r2, %tid.x;
	mad.lo.s32 	%r3, %r1, %r5, %r2;
	setp.ge.s32 	%p1, %r3, %r4;
	@%p1 bra 	$L__BB2_2;
	mul.wide.s32 	%rd3, %r3, 16;
	add.s64 	%rd4, %rd1, %rd3;
	mov.b64 	%rd5, 0;
	mov.b64 	%rd6, 99;
	st.global.v2.u64 	[%rd4+512], {%rd6, %rd5};
$L__BB2_2:
	setp.ne.s32 	%p2, %r1, 0;
	setp.gt.u32 	%p3, %r2, 31;
	or.pred  	%p4, %p2, %p3;
	@%p4 bra 	$L__BB2_4;
	mul.wide.u32 	%rd7, %r2, 16;
	add.s64 	%rd8, %rd1, %rd7;
	mov.b64 	%rd9, 0;
	st.global.v2.u64 	[%rd8], {%rd9, %rd9};
$L__BB2_4:
	ret;

}
	// .globl	_ZN3cub18CUB_300001_SM_10006detail4scan16DeviceScanKernelINS2_10policy_hubIyyyjN4cuda3std3__44plusIvEEE10Policy1000EN6thrust24THRUST_300001_SM_1000_NS10device_ptrIyEESF_NS0_13ScanTileStateIyLb1EEES9_NS1_10InputValueIyPyEEjyLb0EyEEvT0_T1_T2_iT3_T4_T5_
.visible .entry _ZN3cub18CUB_300001_SM_10006detail4scan16DeviceScanKernelINS2_10policy_hubIyyyjN4cuda3std3__44plusIvEEE10Policy1000EN6thrust24THRUST_300001_SM_1000_NS10device_ptrIyEESF_NS0_13ScanTileStateIyLb1EEES9_NS1_10InputValueIyPyEEjyLb0EyEEvT0_T1_T2_iT3_T4_T5_(
	.param .align 8 .b8 _ZN3cub18CUB_300001_SM_10006detail4scan16DeviceScanKernelINS2_10policy_hubIyyyjN4cuda3std3__44plusIvEEE10Policy1000EN6thrust24THRUST_300001_SM_1000_NS10device_ptrIyEESF_NS0_13ScanTileStateIyLb1EEES9_NS1_10InputValueIyPyEEjyLb0EyEEvT0_T1_T2_iT3_T4_T5__param_0[8],
	.param .align 8 .b8 _ZN3cub18CUB_300001_SM_10006detail4scan16DeviceScanKernelINS2_10policy_hubIyyyjN4cuda3std3__44plusIvEEE10Policy1000EN6thrust24THRUST_300001_SM_1000_NS10device_ptrIyEESF_NS0_13ScanTileStateIyLb1EEES9_NS1_10InputValueIyPyEEjyLb0EyEEvT0_T1_T2_iT3_T4_T5__param_1[8],
	.param .align 8 .b8 _ZN3cub18CUB_300001_SM_10006detail4scan16DeviceScanKernelINS2_10policy_hubIyyyjN4cuda3std3__44plusIvEEE10Policy1000EN6thrust24THRUST_300001_SM_1000_NS10device_ptrIyEESF_NS0_13ScanTileStateIyLb1EEES9_NS1_10InputValueIyPyEEjyLb0EyEEvT0_T1_T2_iT3_T4_T5__param_2[8],
	.param .u32 _ZN3cub18CUB_300001_SM_10006detail4scan16DeviceScanKernelINS2_10policy_hubIyyyjN4cuda3std3__44plusIvEEE10Policy1000EN6thrust24THRUST_300001_SM_1000_NS10device_ptrIyEESF_NS0_13ScanTileStateIyLb1EEES9_NS1_10InputValueIyPyEEjyLb0EyEEvT0_T1_T2_iT3_T4_T5__param_3,
	.param .align 1 .b8 _ZN3cub18CUB_300001_SM_10006detail4scan16DeviceScanKernelINS2_10policy_hubIyyyjN4cuda3std3__44plusIvEEE10Policy1000EN6thrust24THRUST_300001_SM_1000_NS10device_ptrIyEESF_NS0_13ScanTileStateIyLb1EEES9_NS1_10InputValueIyPyEEjyLb0EyEEvT0_T1_T2_iT3_T4_T5__param_4[1],
	.param .align 8 .b8 _ZN3cub18CUB_300001_SM_10006detail4scan16DeviceScanKernelINS2_10policy_hubIyyyjN4cuda3std3__44plusIvEEE10Policy1000EN6thrust24THRUST_300001_SM_1000_NS10device_ptrIyEESF_NS0_13ScanTileStateIyLb1EEES9_NS1_10InputValueIyPyEEjyLb0EyEEvT0_T1_T2_iT3_T4_T5__param_5[16],
	.param .u32 _ZN3cub18CUB_300001_SM_10006detail4scan16DeviceScanKernelINS2_10policy_hubIyyyjN4cuda3std3__44plusIvEEE10Policy1000EN6thrust24THRUST_300001_SM_1000_NS10device_ptrIyEESF_NS0_13ScanTileStateIyLb1EEES9_NS1_10InputValueIyPyEEjyLb0EyEEvT0_T1_T2_iT3_T4_T5__param_6
)
.maxntid 416
{
	.reg .pred 	%p<142>;
	.reg .b16 	%rs<3>;
	.reg .b32 	%r<565>;
	.reg .b64 	%rd<590>;
	// demoted variable
	.shared .align 16 .b8 _ZZN3cub18CUB_300001_SM_10006detail4scan16DeviceScanKernelINS2_10policy_hubIyyyjN4cuda3std3__44plusIvEEE10Policy1000EN6thrust24THRUST_300001_SM_1000_NS10device_ptrIyEESF_NS0_13ScanTileStateIyLb1EEES9_NS1_10InputValueIyPyEEjyLb0EyEEvT0_T1_T2_iT3_T4_T5_E12temp_storage[36624];
	ld.param.u32 	%r48, [_ZN3cub18CUB_300001_SM_10006detail4scan16DeviceScanKernelINS2_10policy_hubIyyyjN4cuda3std3__44plusIvEEE10Policy1000EN6thrust24THRUST_300001_SM_1000_NS10device_ptrIyEESF_NS0_13ScanTileStateIyLb1EEES9_NS1_10InputValueIyPyEEjyLb0EyEEvT0_T1_T2_iT3_T4_T5__param_5];
	bfe.u32 	%r49, %r48, 0, 8;
	cvt.u16.u32 	%rs1, %r49;
	and.b16  	%rs2, %rs1, 255;
	ld.param.u64 	%rd134, [_ZN3cub18CUB_300001_SM_10006detail4scan16DeviceScanKernelINS2_10policy_hubIyyyjN4cuda3std3__44plusIvEEE10Policy1000EN6thrust24THRUST_300001_SM_1000_NS10device_ptrIyEESF_NS0_13ScanTileStateIyLb1EEES9_NS1_10InputValueIyPyEEjyLb0EyEEvT0_T1_T2_iT3_T4_T5__param_2];
	ld.param.u64 	%rd133, [_ZN3cub18CUB_300001_SM_10006detail4scan16DeviceScanKernelINS2_10policy_hubIyyyjN4cuda3std3__44plusIvEEE10Policy1000EN6thrust24THRUST_300001_SM_1000_NS10device_ptrIyEESF_NS0_13ScanTileStateIyLb1EEES9_NS1_10InputValueIyPyEEjyLb0EyEEvT0_T1_T2_iT3_T4_T5__param_1];
	ld.param.u64 	%rd132, [_ZN3cub18CUB_300001_SM_10006detail4scan16DeviceScanKernelINS2_10policy_hubIyyyjN4cuda3std3__44plusIvEEE10Policy1000EN6thrust24THRUST_300001_SM_1000_NS10device_ptrIyEESF_NS0_13ScanTileStateIyLb1EEES9_NS1_10InputValueIyPyEEjyLb0EyEEvT0_T1_T2_iT3_T4_T5__param_0];
	ld.param.u64 	%rd562, [_ZN3cub18CUB_300001_SM_10006detail4scan16DeviceScanKernelINS2_10policy_hubIyyyjN4cuda3std3__44plusIvEEE10Policy1000EN6thrust24THRUST_300001_SM_1000_NS10device_ptrIyEESF_NS0_13ScanTileStateIyLb1EEES9_NS1_10InputValueIyPyEEjyLb0EyEEvT0_T1_T2_iT3_T4_T5__param_5+8];
	setp.eq.s16 	%p1, %rs2, 0;
	@%p1 bra 	$L__BB3_2;
	cvta.to.global.u64 	%rd135, %rd562;
	ld.global.u64 	%rd562, [%rd135];
$L__BB3_2:
	ld.param.u32 	%r549, [_ZN3cub18CUB_300001_SM_10006detail4scan16DeviceScanKernelINS2_10policy_hubIyyyjN4cuda3std3__44plusIvEEE10Policy1000EN6thrust24THRUST_300001_SM_1000_NS10device_ptrIyEESF_NS0_13ScanTileStateIyLb1EEES9_NS1_10InputValueIyPyEEjyLb0EyEEvT0_T1_T2_iT3_T4_T5__param_6];
	ld.param.u32 	%r541, [_ZN3cub18CUB_300001_SM_10006detail4scan16DeviceScanKernelINS2_10policy_hubIyyyjN4cuda3std3__44plusIvEEE10Policy1000EN6thrust24THRUST_300001_SM_1000_NS10device_ptrIyEESF_NS0_13ScanTileStateIyLb1EEES9_NS1_10InputValueIyPyEEjyLb0EyEEvT0_T1_T2_iT3_T4_T5__param_3];
	cvta.to.global.u64 	%rd5, %rd132;
	cvta.to.global.u64 	%rd6, %rd133;
	mov.u32 	%r50, %ctaid.x;
	add.s32 	%r551, %r541, %r50;
	mul.lo.s32 	%r2, %r551, 4576;
	sub.s32 	%r3, %r549, %r2;
	setp.lt.u32 	%p2, %r3, 4577;
	@%p2 bra 	$L__BB3_28;
	cvt.u64.u32 	%rd334, %r2;
	mov.u32 	%r4, %tid.x;
	and.b32  	%r336, %r4, 31;
	and.b32  	%r337, %r4, 992;
	mul.lo.s32 	%r338, %r337, 11;
	or.b32  	%r339, %r338, %r336;
	cvt.u64.u32 	%rd335, %r339;
	add.s64 	%rd336, %rd335, %rd334;
	shl.b64 	%rd337, %rd336, 3;
	add.s64 	%rd338, %rd5, %rd337;
	ld.global.u64 	%rd339, [%rd338];
	ld.global.u64 	%rd340, [%rd338+256];
	ld.global.u64 	%rd341, [%rd338+512];
	ld.global.u64 	%rd342, [%rd338+768];
	ld.global.u64 	%rd343, [%rd338+1024];
	ld.global.u64 	%rd344, [%rd338+1280];
	ld.global.u64 	%rd345, [%rd338+1536];
	ld.global.u64 	%rd346, [%rd338+1792];
	ld.global.u64 	%rd347, [%rd338+2048];
	ld.global.u64 	%rd348, [%rd338+2304];
	ld.global.u64 	%rd349, [%rd338+2560];
	// begin inline asm
	mov.u32 %r335, %laneid;
	// end inline asm
	shr.u32 	%r6, %r4, 5;
	mad.lo.s32 	%r340, %r6, 352, %r335;
	shl.b32 	%r341, %r340, 3;
	mov.u32 	%r342, _ZZN3cub18CUB_300001_SM_10006detail4scan16DeviceScanKernelINS2_10policy_hubIyyyjN4cuda3std3__44plusIvEEE10Policy1000EN6thrust24THRUST_300001_SM_1000_NS10device_ptrIyEESF_NS0_13ScanTileStateIyLb1EEES9_NS1_10InputValueIyPyEEjyLb0EyEEvT0_T1_T2_iT3_T4_T5_E12temp_storage;
	add.s32 	%r7, %r342, %r341;
	st.shared.u64 	[%r7], %rd339;
	st.shared.u64 	[%r7+256], %rd340;
	st.shared.u64 	[%r7+512], %rd341;
	st.shared.u64 	[%r7+768], %rd342;
	st.shared.u64 	[%r7+1024], %rd343;
	st.shared.u64 	[%r7+1280], %rd344;
	st.shared.u64 	[%r7+1536], %rd345;
	st.shared.u64 	[%r7+1792], %rd346;
	st.shared.u64 	[%r7+2048], %rd347;
	st.shared.u64 	[%r7+2304], %rd348;
	st.shared.u64 	[%r7+2560], %rd349;
	bar.warp.sync 	-1;
	mad.lo.s32 	%r8, %r335, 80, %r7;
	ld.shared.u64 	%rd7, [%r8];
	ld.shared.u64 	%rd8, [%r8+8];
	ld.shared.u64 	%rd9, [%r8+16];
	ld.shared.u64 	%rd10, [%r8+24];
	ld.shared.u64 	%rd11, [%r8+32];
	ld.shared.u64 	%rd12, [%r8+40];
	ld.shared.u64 	%rd13, [%r8+48];
	ld.shared.u64 	%rd14, [%r8+56];
	ld.shared.u64 	%rd15, [%r8+64];
	ld.shared.u64 	%rd16, [%r8+72];
	ld.shared.u64 	%rd17, [%r8+80];
	bar.sync 	0;
	setp.ne.s32 	%p84, %r551, 0;
	@%p84 bra 	$L__BB3_8;
	add.s64 	%rd484, %rd8, %rd7;
	add.s64 	%rd485, %rd9, %rd484;
	add.s64 	%rd486, %rd10, %rd485;
	add.s64 	%rd487, %rd11, %rd486;
	add.s64 	%rd488, %rd12, %rd487;
	add.s64 	%rd489, %rd13, %rd488;
	add.s64 	%rd490, %rd14, %rd489;
	add.s64 	%rd491, %rd15, %rd490;
	add.s64 	%rd492, %rd16, %rd491;
	add.s64 	%rd471, %rd17, %rd492;
	mov.b32 	%r514, 1;
	mov.b32 	%r527, 0;
	mov.b32 	%r528, -1;
	// begin inline asm
	{  .reg .u64 r0;  .reg .u32 lo;  .reg .u32 hi;  .reg .pred p;  mov.b64 {lo, hi}, %rd471;  shfl.sync.up.b32 lo|p, lo, %r514, %r527, %r528;  shfl.sync.up.b32 hi|p, hi, %r514, %r527, %r528;  mov.b64 r0, {lo, hi};  @p add.u64 r0, r0, %rd471;  mov.u64 %rd469, r0;}
	// end inline asm
	mov.b32 	%r517, 2;
	// begin inline asm
	{  .reg .u64 r0;  .reg .u32 lo;  .reg .u32 hi;  .reg .pred p;  mov.b64 {lo, hi}, %rd469;  shfl.sync.up.b32 lo|p, lo, %r517, %r527, %r528;  shfl.sync.up.b32 hi|p, hi, %r517, %r527, %r528;  mov.b64 r0, {lo, hi};  @p add.u64 r0, r0, %rd469;  mov.u64 %rd472, r0;}
	// end inline asm
	mov.b32 	%r520, 4;
	// begin inline asm
	{  .reg .u64 r0;  .reg .u32 lo;  .reg .u32 hi;  .reg .pred p;  mov.b64 {lo, hi}, %rd472;  shfl.sync.up.b32 lo|p, lo, %r520, %r527, %r528;  shfl.sync.up.b32 hi|p, hi, %r520, %r527, %r528;  mov.b64 r0, {lo, hi};  @p add.u64 r0, r0, %rd472;  mov.u64 %rd475, r0;}
	// end inline asm
	mov.b32 	%r523, 8;
	// begin inline asm
	{  .reg .u64 r0;  .reg .u32 lo;  .reg .u32 hi;  .reg .pred p;  mov.b64 {lo, hi}, %rd475;  shfl.sync.up.b32 lo|p, lo, %r523, %r527, %r528;  shfl.sync.up.b32 hi|p, hi, %r523, %r527, %r528;  mov.b64 r0, {lo, hi};  @p add.u64 r0, r0, %rd475;  mov.u64 %rd478, r0;}
	// end inline asm
	mov.b32 	%r526, 16;
	// begin inline asm
	{  .reg .u64 r0;  .reg .u32 lo;  .reg .u32 hi;  .reg .pred p;  mov.b64 {lo, hi}, %rd478;  shfl.sync.up.b32 lo|p, lo, %r526, %r527, %r528;  shfl.sync.up.b32 hi|p, hi, %r526, %r527, %r528;  mov.b64 r0, {lo, hi};  @p add.u64 r0, r0, %rd478;  mov.u64 %rd481, r0;}
	// end inline asm
	setp.ne.s32 	%p127, %r335, 31;
	@%p127 bra 	$L__BB3_6;
	shl.b32 	%r529, %r6, 3;
	mov.u32 	%r530, _ZZN3cub18CUB_300001_SM_10006detail4scan16DeviceScanKernelINS2_10policy_hubIyyyjN4cuda3std3__44plusIvEEE10Policy1000EN6thrust24THRUST_300001_SM_1000_NS10device_ptrIyEESF_NS0_13ScanTileStateIyLb1EEES9_NS1_10InputValueIyPyEEjyLb0EyEEvT0_T1_T2_iT3_T4_T5_E12temp_storage;
	add.s32 	%r531, %r530, %r529;
	st.shared.u64 	[%r531+32], %rd481;
$L__BB3_6:
	bar.sync 	0;
	ld.shared.v2.u64 	{%rd493, %rd494}, [_ZZN3cub18CUB_300001_SM_10006detail4scan16DeviceScanKernelINS2_10policy_hubIyyyjN4cuda3std3__44plusIvEEE10Policy1000EN6thrust24THRUST_300001_SM_1000_NS10device_ptrIyEESF_NS0_13ScanTileStateIyLb1EEES9_NS1_10InputValueIyPyEEjyLb0EyEEvT0_T1_T2_iT3_T4_T5_E12temp_storage+32];
	add.s64 	%rd495, %rd494, %rd493;
	setp.eq.s32 	%p128, %r6, 2;
	selp.b64 	%rd496, %rd495, %rd493, %p128;
	ld.shared.v2.u64 	{%rd497, %rd498}, [_ZZN3cub18CUB_300001_SM_10006detail4scan16DeviceScanKernelINS2_10policy_hubIyyyjN4cuda3std3__44plusIvEEE10Policy1000EN6thrust24THRUST_300001_SM_1000_NS10device_ptrIyEESF_NS0_13ScanTileStateIyLb1EEES9_NS1_10InputValueIyPyEEjyLb0EyEEvT0_T1_T2_iT3_T4_T5_E12temp_storage+48];
	add.s64 	%rd499, %rd495, %rd497;
	setp.eq.s32 	%p129, %r6, 3;
	selp.b64 	%rd500, %rd499, %rd496, %p129;
	add.s64 	%rd501, %rd499, %rd498;
	setp.eq.s32 	%p130, %r6, 4;
	selp.b64 	%rd502, %rd501, %rd500, %p130;
	ld.shared.v2.u64 	{%rd503, %rd504}, [_ZZN3cub18CUB_300001_SM_10006detail4scan16DeviceScanKernelINS2_10policy_hubIyyyjN4cuda3std3__44plusIvEEE10Policy1000EN6thrust24THRUST_300001_SM_1000_NS10device_ptrIyEESF_NS0_13ScanTileStateIyLb1EEES9_NS1_10InputValueIyPyEEjyLb0EyEEvT0_T1_T2_iT3_T4_T5_E12temp_storage+64];
	add.s64 	%rd505, %rd501, %rd503;
	setp.eq.s32 	%p131, %r6, 5;
	selp.b64 	%rd506, %rd505, %rd502, %p131;
	add.s64 	%rd507, %rd505, %rd504;
	setp.eq.s32 	%p132, %r6, 6;
	selp.b64 	%rd508, %rd507, %rd506, %p132;
	ld.shared.v2.u64 	{%rd509, %rd510}, [_ZZN3cub18CUB_300001_SM_10006detail4scan16DeviceScanKernelINS2_10policy_hubIyyyjN4cuda3std3__44plusIvEEE10Policy1000EN6thrust24THRUST_300001_SM_1000_NS10device_ptrIyEESF_NS0_13ScanTileStateIyLb1EEES9_NS1_10InputValueIyPyEEjyLb0EyEEvT0_T1_T2_iT3_T4_T5_E12temp_storage+80];
	add.s64 	%rd511, %rd507, %rd509;
	setp.eq.s32 	%p133, %r6, 7;
	selp.b64 	%rd512, %rd511, %rd508, %p133;
	add.s64 	%rd513, %rd511, %rd510;
	setp.eq.s32 	%p134, %r6, 8;
	selp.b64 	%rd514, %rd513, %rd512, %p134;
	ld.shared.v2.u64 	{%rd515, %rd516}, [_ZZN3cub18CUB_300001_SM_10006detail4scan16DeviceScanKernelINS2_10policy_hubIyyyjN4cuda3std3__44plusIvEEE10Policy1000EN6thrust24THRUST_300001_SM_1000_NS10device_ptrIyEESF_NS0_13ScanTileStateIyLb1EEES9_NS1_10InputValueIyPyEEjyLb0EyEEvT0_T1_T2_iT3_T4_T5_E12temp_storage+96];
	add.s64 	%rd517, %rd513, %rd515;
	setp.eq.s32 	%p135, %r6, 9;
	selp.b64 	%rd518, %rd517, %rd514, %p135;
	add.s64 	%rd519, %rd517, %rd516;
	setp.eq.s32 	%p136, %r6, 10;
	selp.b64 	%rd520, %rd519, %rd518, %p136;
	ld.shared.v2.u64 	{%rd521, %rd522}, [_ZZN3cub18CUB_300001_SM_10006detail4scan16DeviceScanKernelINS2_10policy_hubIyyyjN4cuda3std3__44plusIvEEE10Policy1000EN6thrust24THRUST_300001_SM_1000_NS10device_ptrIyEESF_NS0_13ScanTileStateIyLb1EEES9_NS1_10InputValueIyPyEEjyLb0EyEEvT0_T1_T2_iT3_T4_T5_E12temp_storage+112];
	add.s64 	%rd523, %rd519, %rd521;
	setp.eq.s32 	%p137, %r6, 11;
	selp.b64 	%rd524, %rd523, %rd520, %p137;
	add.s64 	%rd525, %rd523, %rd522;
	setp.eq.s32 	%p138, %r6, 12;
	selp.b64 	%rd526, %rd525, %rd524, %p138;
	ld.shared.u64 	%rd527, [_ZZN3cub18CUB_300001_SM_10006detail4scan16DeviceScanKernelINS2_10policy_hubIyyyjN4cuda3std3__44plusIvEEE10Policy1000EN6thrust24THRUST_300001_SM_1000_NS10device_ptrIyEESF_NS0_13ScanTileStateIyLb1EEES9_NS1_10InputValueIyPyEEjyLb0EyEEvT0_T1_T2_iT3_T4_T5_E12temp_storage+128];
	mov.u32 	%r532, %tid.x;
	setp.lt.u32 	%p139, %r532, 32;
	selp.b64 	%rd528, 0, %rd526, %p139;
	setp.eq.s32 	%p140, %r335, 0;
	sub.s64 	%rd529, %rd481, %rd471;
	selp.b64 	%rd530, 0, %rd529, %p140;
	add.s64 	%rd531, %rd530, %rd562;
	add.s64 	%rd570, %rd531, %rd528;
	add.s64 	%rd532, %rd527, %rd562;
	add.s64 	%rd21, %rd532, %rd525;
	setp.ne.s32 	%p141, %r532, 0;
	@%p141 bra 	$L__BB3_27;
	add.s64 	%rd533, %rd134, 512;
	mov.b64 	%rd534, 101;
	// begin inline asm
	st.relaxed.gpu.v2.u64 [%rd533], {%rd534, %rd21};
	// end inline asm
	bra.uni 	$L__BB3_27;
$L__BB3_8:
	add.s64 	%rd365, %rd8, %rd7;
	add.s64 	%rd366, %rd9, %rd365;
	add.s64 	%rd367, %rd10, %rd366;
	add.s64 	%rd368, %rd11, %rd367;
	add.s64 	%rd369, %rd12, %rd368;
	add.s64 	%rd370, %rd13, %rd369;
	add.s64 	%rd371, %rd14, %rd370;
	add.s64 	%rd372, %rd15, %rd371;
	add.s64 	%rd373, %rd16, %rd372;
	add.s64 	%rd352, %rd17, %rd373;
	mov.b32 	%r343, 1;
	mov.b32 	%r356, 0;
	mov.b32 	%r357, -1;
	// begin inline asm
	{  .reg .u64 r0;  .reg .u32 lo;  .reg .u32 hi;  .reg .pred p;  mov.b64 {lo, hi}, %rd352;  shfl.sync.up.b32 lo|p, lo, %r343, %r356, %r357;  shfl.sync.up.b32 hi|p, hi, %r343, %r356, %r357;  mov.b64 r0, {lo, hi};  @p add.u64 r0, r0, %rd352;  mov.u64 %rd350, r0;}
	// end inline asm
	mov.b32 	%r346, 2;
	// begin inline asm
	{  .reg .u64 r0;  .reg .u32 lo;  .reg .u32 hi;  .reg .pred p;  mov.b64 {lo, hi}, %rd350;  shfl.sync.up.b32 lo|p, lo, %r346, %r356, %r357;  shfl.sync.up.b32 hi|p, hi, %r346, %r356, %r357;  mov.b64 r0, {lo, hi};  @p add.u64 r0, r0, %rd350;  mov.u64 %rd353, r0;}
	// end inline asm
	mov.b32 	%r349, 4;
	// begin inline asm
	{  .reg .u64 r0;  .reg .u32 lo;  .reg .u32 hi;  .reg .pred p;  mov.b64 {lo, hi}, %rd353;  shfl.sync.up.b32 lo|p, lo, %r349, %r356, %r357;  shfl.sync.up.b32 hi|p, hi, %r349, %r356, %r357;  mov.b64 r0, {lo, hi};  @p add.u64 r0, r0, %rd353;  mov.u64 %rd356, r0;}
	// end inline asm
	mov.b32 	%r352, 8;
	// begin inline asm
	{  .reg .u64 r0;  .reg .u32 lo;  .reg .u32 hi;  .reg .pred p;  mov.b64 {lo, hi}, %rd356;  shfl.sync.up.b32 lo|p, lo, %r352, %r356, %r357;  shfl.sync.up.b32 hi|p, hi, %r352, %r356, %r357;  mov.b64 r0, {lo, hi};  @p add.u64 r0, r0, %rd356;  mov.u64 %rd359, r0;}
	// end inline asm
	mov.b32 	%r355, 16;
	// begin inline asm
	{  .reg .u64 r0;  .reg .u32 lo;  .reg .u32 hi;  .reg .pred p;  mov.b64 {lo, hi}, %rd359;  shfl.sync.up.b32 lo|p, lo, %r355, %r356, %r357;  shfl.sync.up.b32 hi|p, hi, %r355, %r356, %r357;  mov.b64 r0, {lo, hi};  @p add.u64 r0, r0, %rd359;  mov.u64 %rd362, r0;}
	// end inline asm
	setp.ne.s32 	%p85, %r335, 31;
	@%p85 bra 	$L__BB3_10;
	shl.b32 	%r358, %r6, 3;
	mov.u32 	%r359, _ZZN3cub18CUB_300001_SM_10006detail4scan16DeviceScanKernelINS2_10policy_hubIyyyjN4cuda3std3__44plusIvEEE10Policy1000EN6thrust24THRUST_300001_SM_1000_NS10device_ptrIyEESF_NS0_13ScanTileStateIyLb1EEES9_NS1_10InputValueIyPyEEjyLb0EyEEvT0_T1_T2_iT3_T4_T5_E12temp_storage;
	add.s32 	%r360, %r359, %r358;
	st.shared.u64 	[%r360+32], %rd362;
$L__BB3_10:
	sub.s64 	%rd374, %rd362, %rd352;
	bar.sync 	0;
	ld.shared.v2.u64 	{%rd375, %rd376}, [_ZZN3cub18CUB_300001_SM_10006detail4scan16DeviceScanKernelINS2_10policy_hubIyyyjN4cuda3std3__44plusIvEEE10Policy1000EN6thrust24THRUST_300001_SM_1000_NS10device_ptrIyEESF_NS0_13ScanTileStateIyLb1EEES9_NS1_10InputValueIyPyEEjyLb0EyEEvT0_T1_T2_iT3_T4_T5_E12temp_storage+32];
	add.s64 	%rd377, %rd376, %rd375;
	setp.eq.s32 	%p86, %r6, 2;
	selp.b64 	%rd378, %rd377, %rd375, %p86;
	ld.shared.v2.u64 	{%rd379, %rd380}, [_ZZN3cub18CUB_300001_SM_10006detail4scan16DeviceScanKernelINS2_10policy_hubIyyyjN4cuda3std3__44plusIvEEE10Policy1000EN6thrust24THRUST_300001_SM_1000_NS10device_ptrIyEESF_NS0_13ScanTileStateIyLb1EEES9_NS1_10InputValueIyPyEEjyLb0EyEEvT0_T1_T2_iT3_T4_T5_E12temp_storage+48];
	add.s64 	%rd381, %rd377, %rd379;
	setp.eq.s32 	%p87, %r6, 3;
	selp.b64 	%rd382, %rd381, %rd378, %p87;
	add.s64 	%rd383, %rd381, %rd380;
	setp.eq.s32 	%p88, %r6, 4;
	selp.b64 	%rd384, %rd383, %rd382, %p88;
	ld.shared.v2.u64 	{%rd385, %rd386}, [_ZZN3cub18CUB_300001_SM_10006detail4scan16DeviceScanKernelINS2_10policy_hubIyyyjN4cuda3std3__44plusIvEEE10Policy1000EN6thrust24THRUST_300001_SM_1000_NS10device_ptrIyEESF_NS0_13ScanTileStateIyLb1EEES9_NS1_10InputValueIyPyEEjyLb0EyEEvT0_T1_T2_iT3_T4_T5_E12temp_storage+64];
	add.s64 	%rd387, %rd383, %rd385;
	setp.eq.s32 	%p89, %r6, 5;
	selp.b64 	%rd388, %rd387, %rd384, %p89;
	add.s64 	%rd389, %rd387, %rd386;
	setp.eq.s32 	%p90, %r6, 6;
	selp.b64 	%rd390, %rd389, %rd388, %p90;
	ld.shared.v2.u64 	{%rd391, %rd392}, [_ZZN3cub18CUB_300001_SM_10006detail4scan16DeviceScanKernelINS2_10policy_hubIyyyjN4cuda3std3__44plusIvEEE10Policy1000EN6thrust24THRUST_300001_SM_1000_NS10device_ptrIyEESF_NS0_13ScanTileStateIyLb1EEES9_NS1_10InputValueIyPyEEjyLb0EyEEvT0_T1_T2_iT3_T4_T5_E12temp_storage+80];
	add.s64 	%rd393, %rd389, %rd391;
	setp.eq.s32 	%p91, %r6, 7;
	selp.b64 	%rd394, %rd393, %rd390, %p91;
	add.s64 	%rd395, %rd393, %rd392;
	setp.eq.s32 	%p92, %r6, 8;
	selp.b64 	%rd396, %rd395, %rd394, %p92;
	ld.shared.v2.u64 	{%rd397, %rd398}, [_ZZN3cub18CUB_300001_SM_10006detail4scan16DeviceScanKernelINS2_10policy_hubIyyyjN4cuda3std3__44plusIvEEE10Policy1000EN6thrust24THRUST_300001_SM_1000_NS10device_ptrIyEESF_NS0_13ScanTileStateIyLb1EEES9_NS1_10InputValueIyPyEEjyLb0EyEEvT0_T1_T2_iT3_T4_T5_E12temp_storage+96];
	add.s64 	%rd399, %rd395, %rd397;
	setp.eq.s32 	%p93, %r6, 9;
	selp.b64 	%rd400, %rd399, %rd396, %p93;
	add.s64 	%rd401, %rd399, %rd398;
	setp.eq.s32 	%p94, %r6, 10;
	selp.b64 	%rd402, %rd401, %rd400, %p94;
	ld.shared.v2.u64 	{%rd403, %rd404}, [_ZZN3cub18CUB_300001_SM_10006detail4scan16DeviceScanKernelINS2_10policy_hubIyyyjN4cuda3std3__44plusIvEEE10Policy1000EN6thrust24THRUST_300001_SM_1000_NS10device_ptrIyEESF_NS0_13ScanTileStateIyLb1EEES9_NS1_10InputValueIyPyEEjyLb0EyEEvT0_T1_T2_iT3_T4_T5_E12temp_storage+112];
	add.s64 	%rd405, %rd401, %rd403;
	setp.eq.s32 	%p95, %r6, 11;
	selp.b64 	%rd406, %rd405, %rd402, %p95;
	add.s64 	%rd407, %rd405, %rd404;
	setp.eq.s32 	%p96, %r6, 12;
	selp.b64 	%rd408, %rd407, %rd406, %p96;
	ld.shared.u64 	%rd409, [_ZZN3cub18CUB_300001_SM_10006detail4scan16DeviceScanKernelINS2_10policy_hubIyyyjN4cuda3std3__44plusIvEEE10Policy1000EN6thrust24THRUST_300001_SM_1000_NS10device_ptrIyEESF_NS0_13ScanTileStateIyLb1EEES9_NS1_10InputValueIyPyEEjyLb0EyEEvT0_T1_T2_iT3_T4_T5_E12temp_storage+128];
	add.s64 	%rd24, %rd407, %rd409;
	setp.gt.u32 	%p97, %r4, 31;
	setp.lt.u32 	%p98, %r4, 32;
	setp.eq.s32 	%p99, %r335, 0;
	selp.b64 	%rd410, 0, %rd374, %p99;
	add.s64 	%rd569, %rd408, %rd410;
	selp.b64 	%rd26, %rd374, %rd569, %p98;
	@%p97 bra 	$L__BB3_26;
	setp.ne.s32 	%p100, %r4, 0;
	mul.wide.s32 	%rd411, %r551, 16;
	add.s64 	%rd27, %rd134, %rd411;
	@%p100 bra 	$L__BB3_13;
	st.shared.u64 	[_ZZN3cub18CUB_300001_SM_10006detail4scan16DeviceScanKernelINS2_10policy_hubIyyyjN4cuda3std3__44plusIvEEE10Policy1000EN6thrust24THRUST_300001_SM_1000_NS10device_ptrIyEESF_NS0_13ScanTileStateIyLb1EEES9_NS1_10InputValueIyPyEEjyLb0EyEEvT0_T1_T2_iT3_T4_T5_E12temp_storage+24], %rd24;
	add.s64 	%rd412, %rd27, 512;
	mov.b64 	%rd413, 100;
	// begin inline asm
	st.relaxed.gpu.v2.u64 [%rd412], {%rd413, %rd24};
	// end inline asm
$L__BB3_13:
	not.b32 	%r363, %r4;
	add.s32 	%r364, %r551, %r363;
	mov.b32 	%r361, 710;
	// begin inline asm
	nanosleep.u32 %r361;
	// end inline asm
	mul.wide.s32 	%rd418, %r364, 16;
	add.s64 	%rd419, %rd134, %rd418;
	add.s64 	%rd417, %rd419, 512;
	// begin inline asm
	ld.relaxed.gpu.v2.u64 {%rd567, %rd564}, [%rd417];
	// end inline asm
	mov.b32 	%r552, 386;
$L__BB3_14:
	setp.eq.s64 	%p101, %rd567, 99;
	mov.b32 	%r365, -1;
	vote.sync.any.pred 	%p102, %p101, %r365;
	not.pred 	%p103, %p102;
	@%p103 bra 	$L__BB3_16;
	ld.param.u32 	%r547, [_ZN3cub18CUB_300001_SM_10006detail4scan16DeviceScanKernelINS2_10policy_hubIyyyjN4cuda3std3__44plusIvEEE10Policy1000EN6thrust24THRUST_300001_SM_1000_NS10device_ptrIyEESF_NS0_13ScanTileStateIyLb1EEES9_NS1_10InputValueIyPyEEjyLb0EyEEvT0_T1_T2_iT3_T4_T5__param_3];
	shr.u32 	%r11, %r552, 1;
	mul.lo.s32 	%r505, %r551, 16807;
	and.b32  	%r551, %r505, 2147483647;
	sub.s32 	%r506, %r552, %r11;
	add.s32 	%r507, %r506, 1;
	rem.u32 	%r508, %r551, %r507;
	add.s32 	%r504, %r508, %r11;
	// begin inline asm
	nanosleep.u32 %r504;
	// end inline asm
	mov.u32 	%r509, %ctaid.x;
	add.s32 	%r510, %r547, %r509;
	mov.u32 	%r511, %tid.x;
	not.b32 	%r512, %r511;
	add.s32 	%r513, %r510, %r512;
	mul.wide.s32 	%rd467, %r513, 16;
	add.s64 	%rd468, %rd134, %rd467;
	add.s64 	%rd466, %rd468, 512;
	// begin inline asm
	ld.relaxed.gpu.v2.u64 {%rd567, %rd564}, [%rd466];
	// end inline asm
	mov.u32 	%r552, %r11;
	bra.uni 	$L__BB3_14;
$L__BB3_16:
	ld.param.u32 	%r546, [_ZN3cub18CUB_300001_SM_10006detail4scan16DeviceScanKernelINS2_10policy_hubIyyyjN4cuda3std3__44plusIvEEE10Policy1000EN6thrust24THRUST_300001_SM_1000_NS10device_ptrIyEESF_NS0_13ScanTileStateIyLb1EEES9_NS1_10InputValueIyPyEEjyLb0EyEEvT0_T1_T2_iT3_T4_T5__param_3];
	mov.u32 	%r419, %ctaid.x;
	add.s32 	%r420, %r546, %r419;
	mov.u32 	%r421, %tid.x;
	not.b32 	%r422, %r421;
	add.s32 	%r555, %r420, %r422;
	setp.eq.s64 	%p104, %rd567, 101;
	mov.b32 	%r417, -1;
	vote.sync.ballot.b32 	%r423, %p104, %r417;
	// begin inline asm
	mov.u32 %r367, %lanemask_ge;
	// end inline asm
	and.b32  	%r424, %r423, %r367;
	or.b32  	%r425, %r424, -2147483648;
	add.s32 	%r426, %r425, -1;
	not.b32 	%r427, %r425;
	and.b32  	%r428, %r427, %r426;
	popc.b32 	%r371, %r428;
	mov.b64 	{%r369, %r374}, %rd564;
	mov.b32 	%r375, 1;
	// begin inline asm
	shfl.sync.down.b32 %r368, %r369, %r375, %r371, %r417;
	// end inline asm
	// begin inline asm
	shfl.sync.down.b32 %r373, %r374, %r375, %r371, %r417;
	// end inline asm
	mov.b64 	%rd420, {%r368, %r373};
	setp.lt.s32 	%p106, %r335, %r371;
	selp.b64 	%rd421, %rd420, 0, %p106;
	add.s64 	%rd422, %rd421, %rd564;
	mov.b64 	{%r379, %r384}, %rd422;
	mov.b32 	%r385, 2;
	// begin inline asm
	shfl.sync.down.b32 %r378, %r379, %r385, %r371, %r417;
	// end inline asm
	// begin inline asm
	shfl.sync.down.b32 %r383, %r384, %r385, %r371, %r417;
	// end inline asm
	mov.b64 	%rd423, {%r378, %r383};
	add.s32 	%r429, %r335, 2;
	setp.gt.s32 	%p107, %r429, %r371;
	selp.b64 	%rd424, 0, %rd423, %p107;
	add.s64 	%rd425, %rd424, %rd422;
	mov.b64 	{%r389, %r394}, %rd425;
	mov.b32 	%r395, 4;
	// begin inline asm
	shfl.sync.down.b32 %r388, %r389, %r395, %r371, %r417;
	// end inline asm
	// begin inline asm
	shfl.sync.down.b32 %r393, %r394, %r395, %r371, %r417;
	// end inline asm
	mov.b64 	%rd426, {%r388, %r393};
	add.s32 	%r430, %r335, 4;
	setp.gt.s32 	%p108, %r430, %r371;
	selp.b64 	%rd427, 0, %rd426, %p108;
	add.s64 	%rd428, %rd427, %rd425;
	mov.b64 	{%r399, %r404}, %rd428;
	mov.b32 	%r405, 8;
	// begin inline asm
	shfl.sync.down.b32 %r398, %r399, %r405, %r371, %r417;
	// end inline asm
	// begin inline asm
	shfl.sync.down.b32 %r403, %r404, %r405, %r371, %r417;
	// end inline asm
	mov.b64 	%rd429, {%r398, %r403};
	add.s32 	%r431, %r335, 8;
	setp.gt.s32 	%p109, %r431, %r371;
	selp.b64 	%rd430, 0, %rd429, %p109;
	add.s64 	%rd431, %rd430, %rd428;
	mov.b64 	{%r409, %r414}, %rd431;
	mov.b32 	%r415, 16;
	// begin inline asm
	shfl.sync.down.b32 %r408, %r409, %r415, %r371, %r417;
	// end inline asm
	// begin inline asm
	shfl.sync.down.b32 %r413, %r414, %r415, %r371, %r417;
	// end inline asm
	mov.b64 	%rd432, {%r408, %r413};
	add.s32 	%r432, %r335, 16;
	setp.gt.s32 	%p110, %r432, %r371;
	selp.b64 	%rd433, 0, %rd432, %p110;
	add.s64 	%rd566, %rd433, %rd431;
	add.s64 	%rd37, %rd134, 512;
	mov.b32 	%r553, 386;
$L__BB3_17:
	setp.ne.s64 	%p111, %rd567, 101;
	mov.b32 	%r433, -1;
	vote.sync.all.pred 	%p112, %p111, %r433;
	not.pred 	%p113, %p112;
	@%p113 bra 	$L__BB3_22;
	shr.u32 	%r553, %r553, 1;
	mul.wide.s32 	%rd442, %r555, 16;
	add.s64 	%rd443, %rd37, %rd442;
	add.s64 	%rd441, %rd443, -512;
	// begin inline asm
	ld.relaxed.gpu.v2.u64 {%rd567, %rd568}, [%rd441];
	// end inline asm
	mov.u32 	%r557, %r553;
$L__BB3_19:
	setp.eq.s64 	%p117, %rd567, 99;
	mov.b32 	%r437, -1;
	vote.sync.any.pred 	%p118, %p117, %r437;
	not.pred 	%p119, %p118;
	@%p119 bra 	$L__BB3_21;
	shr.u32 	%r21, %r557, 1;
	mul.lo.s32 	%r500, %r551, 16807;
	and.b32  	%r551, %r500, 2147483647;
	sub.s32 	%r501, %r557, %r21;
	add.s32 	%r502, %r501, 1;
	rem.u32 	%r503, %r551, %r502;
	add.s32 	%r499, %r503, %r21;
	// begin inline asm
	nanosleep.u32 %r499;
	// end inline asm
	mul.wide.s32 	%rd462, %r555, 16;
	add.s64 	%rd463, %rd37, %rd462;
	add.s64 	%rd461, %rd463, -512;
	// begin inline asm
	ld.relaxed.gpu.v2.u64 {%rd567, %rd568}, [%rd461];
	// end inline asm
	mov.u32 	%r557, %r21;
	bra.uni 	$L__BB3_19;
$L__BB3_21:
	setp.eq.s64 	%p120, %rd567, 101;
	mov.b32 	%r488, -1;
	vote.sync.ballot.b32 	%r489, %p120, %r488;
	and.b32  	%r490, %r489, %r367;
	or.b32  	%r491, %r490, -2147483648;
	add.s32 	%r492, %r491, -1;
	not.b32 	%r493, %r491;
	and.b32  	%r494, %r493, %r492;
	popc.b32 	%r442, %r494;
	mov.b64 	{%r440, %r445}, %rd568;
	mov.b32 	%r446, 1;
	// begin inline asm
	shfl.sync.down.b32 %r439, %r440, %r446, %r442, %r488;
	// end inline asm
	// begin inline asm
	shfl.sync.down.b32 %r444, %r445, %r446, %r442, %r488;
	// end inline asm
	mov.b64 	%rd444, {%r439, %r444};
	setp.lt.s32 	%p122, %r335, %r442;
	selp.b64 	%rd445, %rd444, 0, %p122;
	add.s64 	%rd446, %rd445, %rd568;
	mov.b64 	{%r450, %r455}, %rd446;
	mov.b32 	%r456, 2;
	// begin inline asm
	shfl.sync.down.b32 %r449, %r450, %r456, %r442, %r488;
	// end inline asm
	// begin inline asm
	shfl.sync.down.b32 %r454, %r455, %r456, %r442, %r488;
	// end inline asm
	mov.b64 	%rd447, {%r449, %r454};
	add.s32 	%r495, %r335, 2;
	setp.gt.s32 	%p123, %r495, %r442;
	selp.b64 	%rd448, 0, %rd447, %p123;
	add.s64 	%rd449, %rd446, %rd448;
	mov.b64 	{%r460, %r465}, %rd449;
	mov.b32 	%r466, 4;
	// begin inline asm
	shfl.sync.down.b32 %r459, %r460, %r466, %r442, %r488;
	// end inline asm
	// begin inline asm
	shfl.sync.down.b32 %r464, %r465, %r466, %r442, %r488;
	// end inline asm
	mov.b64 	%rd450, {%r459, %r464};
	add.s32 	%r496, %r335, 4;
	setp.gt.s32 	%p124, %r496, %r442;
	selp.b64 	%rd451, 0, %rd450, %p124;
	add.s64 	%rd452, %rd451, %rd449;
	mov.b64 	{%r470, %r475}, %rd452;
	mov.b32 	%r476, 8;
	// begin inline asm
	shfl.sync.down.b32 %r469, %r470, %r476, %r442, %r488;
	// end inline asm
	// begin inline asm
	shfl.sync.down.b32 %r474, %r475, %r476, %r442, %r488;
	// end inline asm
	mov.b64 	%rd453, {%r469, %r474};
	add.s32 	%r497, %r335, 8;
	setp.gt.s32 	%p125, %r497, %r442;
	selp.b64 	%rd454, 0, %rd453, %p125;
	add.s64 	%rd455, %rd454, %rd452;
	mov.b64 	{%r480, %r485}, %rd455;
	mov.b32 	%r486, 16;
	// begin inline asm
	shfl.sync.down.b32 %r479, %r480, %r486, %r442, %r488;
	// end inline asm
	// begin inline asm
	shfl.sync.down.b32 %r484, %r485, %r486, %r442, %r488;
	// end inline asm
	mov.b64 	%rd456, {%r479, %r484};
	add.s32 	%r498, %r335, 16;
	setp.gt.s32 	%p126, %r498, %r442;
	selp.b64 	%rd457, 0, %rd456, %p126;
	add.s64 	%rd458, %rd455, %rd566;
	add.s64 	%rd566, %rd458, %rd457;
	add.s32 	%r555, %r555, -32;
	bra.uni 	$L__BB3_17;
$L__BB3_22:
	mov.u32 	%r435, %tid.x;
	setp.ne.s32 	%p114, %r435, 0;
	@%p114 bra 	$L__BB3_24;
	add.s64 	%rd436, %rd566, %rd24;
	add.s64 	%rd434, %rd27, 512;
	mov.b64 	%rd435, 101;
	// begin inline asm
	st.relaxed.gpu.v2.u64 [%rd434], {%rd435, %rd436};
	// end inline asm
	st.shared.u64 	[_ZZN3cub18CUB_300001_SM_10006detail4scan16DeviceScanKernelINS2_10policy_hubIyyyjN4cuda3std3__44plusIvEEE10Policy1000EN6thrust24THRUST_300001_SM_1000_NS10device_ptrIyEESF_NS0_13ScanTileStateIyLb1EEES9_NS1_10InputValueIyPyEEjyLb0EyEEvT0_T1_T2_iT3_T4_T5_E12temp_storage+8], %rd566;
	st.shared.u64 	[_ZZN3cub18CUB_300001_SM_10006detail4scan16DeviceScanKernelINS2_10policy_hubIyyyjN4cuda3std3__44plusIvEEE10Policy1000EN6thrust24THRUST_300001_SM_1000_NS10device_ptrIyEESF_NS0_13ScanTileStateIyLb1EEES9_NS1_10InputValueIyPyEEjyLb0EyEEvT0_T1_T2_iT3_T4_T5_E12temp_storage+16], %rd436;
$L__BB3_24:
	setp.ne.s32 	%p115, %r335, 0;
	mov.u64 	%rd569, %rd26;
	@%p115 bra 	$L__BB3_26;
	st.shared.u64 	[_ZZN3cub18CUB_300001_SM_10006detail4scan16DeviceScanKernelINS2_10policy_hubIyyyjN4cuda3std3__44plusIvEEE10Policy1000EN6thrust24THRUST_300001_SM_1000_NS10device_ptrIyEESF_NS0_13ScanTileStateIyLb1EEES9_NS1_10InputValueIyPyEEjyLb0EyEEvT0_T1_T2_iT3_T4_T5_E12temp_storage+152], %rd566;
	mov.u64 	%rd569, %rd566;
$L__BB3_26:
	bar.sync 	0;
	mov.u32 	%r436, %tid.x;
	setp.eq.s32 	%p116, %r436, 0;
	ld.shared.u64 	%rd437, [_ZZN3cub18CUB_300001_SM_10006detail4scan16DeviceScanKernelINS2_10policy_hubIyyyjN4cuda3std3__44plusIvEEE10Policy1000EN6thrust24THRUST_300001_SM_1000_NS10device_ptrIyEESF_NS0_13ScanTileStateIyLb1EEES9_NS1_10InputValueIyPyEEjyLb0EyEEvT0_T1_T2_iT3_T4_T5_E12temp_storage+152];
	selp.b64 	%rd438, 0, %rd437, %p116;
	add.s64 	%rd570, %rd438, %rd569;
$L__BB3_27:
	ld.param.u32 	%r548, [_ZN3cub18CUB_300001_SM_10006detail4scan16DeviceScanKernelINS2_10policy_hubIyyyjN4cuda3std3__44plusIvEEE10Policy1000EN6thrust24THRUST_300001_SM_1000_NS10device_ptrIyEESF_NS0_13ScanTileStateIyLb1EEES9_NS1_10InputValueIyPyEEjyLb0EyEEvT0_T1_T2_iT3_T4_T5__param_3];
	add.s64 	%rd536, %rd570, %rd7;
	add.s64 	%rd537, %rd8, %rd536;
	add.s64 	%rd538, %rd9, %rd537;
	add.s64 	%rd539, %rd10, %rd538;
	add.s64 	%rd540, %rd11, %rd539;
	add.s64 	%rd541, %rd12, %rd540;
	add.s64 	%rd542, %rd13, %rd541;
	add.s64 	%rd543, %rd14, %rd542;
	add.s64 	%rd544, %rd15, %rd543;
	add.s64 	%rd545, %rd16, %rd544;
	bar.sync 	0;
	st.shared.u64 	[%r8], %rd570;
	st.shared.u64 	[%r8+8], %rd536;
	st.shared.u64 	[%r8+16], %rd537;
	st.shared.u64 	[%r8+24], %rd538;
	st.shared.u64 	[%r8+32], %rd539;
	st.shared.u64 	[%r8+40], %rd540;
	st.shared.u64 	[%r8+48], %rd541;
	st.shared.u64 	[%r8+56], %rd542;
	st.shared.u64 	[%r8+64], %rd543;
	st.shared.u64 	[%r8+72], %rd544;
	st.shared.u64 	[%r8+80], %rd545;
	bar.warp.sync 	-1;
	ld.shared.u64 	%rd546, [%r7];
	ld.shared.u64 	%rd547, [%r7+256];
	ld.shared.u64 	%rd548, [%r7+512];
	ld.shared.u64 	%rd549, [%r7+768];
	ld.shared.u64 	%rd550, [%r7+1024];
	ld.shared.u64 	%rd551, [%r7+1280];
	ld.shared.u64 	%rd552, [%r7+1536];
	ld.shared.u64 	%rd553, [%r7+1792];
	ld.shared.u64 	%rd554, [%r7+2048];
	ld.shared.u64 	%rd555, [%r7+2304];
	ld.shared.u64 	%rd556, [%r7+2560];
	mov.u32 	%r533, %tid.x;
	and.b32  	%r534, %r533, 992;
	mul.lo.s32 	%r535, %r534, 11;
	and.b32  	%r536, %r533, 31;
	or.b32  	%r537, %r535, %r536;
	cvt.u64.u32 	%rd557, %r537;
	mov.u32 	%r538, %ctaid.x;
	add.s32 	%r539, %r548, %r538;
	mul.lo.s32 	%r540, %r539, 4576;
	cvt.u64.u32 	%rd558, %r540;
	add.s64 	%rd559, %rd557, %rd558;
	shl.b64 	%rd560, %rd559, 3;
	add.s64 	%rd561, %rd6, %rd560;
	st.global.u64 	[%rd561], %rd546;
	st.global.u64 	[%rd561+256], %rd547;
	st.global.u64 	[%rd561+512], %rd548;
	st.global.u64 	[%rd561+768], %rd549;
	st.global.u64 	[%rd561+1024], %rd550;
	st.global.u64 	[%rd561+1280], %rd551;
	st.global.u64 	[%rd561+1536], %rd552;
	st.global.u64 	[%rd561+1792], %rd553;
	st.global.u64 	[%rd561+2048], %rd554;
	st.global.u64 	[%rd561+2304], %rd555;
	st.global.u64 	[%rd561+2560], %rd556;
	bra.uni 	$L__BB3_98;
$L__BB3_28:
	setp.eq.s32 	%p3, %r3, 0;
	@%p3 bra 	$L__BB3_98;
	mul.wide.u32 	%rd136, %r2, 8;
	add.s64 	%rd137, %rd5, %rd136;
	mov.u32 	%r24, %tid.x;
	ld.global.u64 	%rd581, [%rd137];
	and.b32  	%r51, %r24, 31;
	and.b32  	%r52, %r24, 992;
	mul.lo.s32 	%r53, %r52, 11;
	or.b32  	%r25, %r53, %r51;
	setp.ge.u32 	%p4, %r25, %r3;
	shl.b32 	%r54, %r25, 3;
	cvt.u64.u32 	%rd138, %r54;
	add.s64 	%rd53, %rd137, %rd138;
	mov.u64 	%rd571, %rd581;
	@%p4 bra 	$L__BB3_31;
	ld.global.u64 	%rd571, [%rd53];
$L__BB3_31:
	add.s32 	%r55, %r25, 32;
	setp.ge.u32 	%p5, %r55, %r3;
	mov.u64 	%rd572, %rd581;
	@%p5 bra 	$L__BB3_33;
	ld.global.u64 	%rd572, [%rd53+256];
$L__BB3_33:
	add.s32 	%r56, %r25, 64;
	setp.ge.u32 	%p6, %r56, %r3;
	mov.u64 	%rd573, %rd581;
	@%p6 bra 	$L__BB3_35;
	ld.global.u64 	%rd573, [%rd53+512];
$L__BB3_35:
	add.s32 	%r57, %r25, 96;
	setp.ge.u32 	%p7, %r57, %r3;
	mov.u64 	%rd574, %rd581;
	@%p7 bra 	$L__BB3_37;
	ld.global.u64 	%rd574, [%rd53+768];
$L__BB3_37:
	add.s32 	%r58, %r25, 128;
	setp.ge.u32 	%p8, %r58, %r3;
	mov.u64 	%rd575, %rd581;
	@%p8 bra 	$L__BB3_39;
	ld.global.u64 	%rd575, [%rd53+1024];
$L__BB3_39:
	add.s32 	%r59, %r25, 160;
	setp.ge.u32 	%p9, %r59, %r3;
	mov.u64 	%rd576, %rd581;
	@%p9 bra 	$L__BB3_41;
	ld.global.u64 	%rd576, [%rd53+1280];
$L__BB3_41:
	add.s32 	%r60, %r25, 192;
	setp.ge.u32 	%p10, %r60, %r3;
	mov.u64 	%rd577, %rd581;
	@%p10 bra 	$L__BB3_43;
	ld.global.u64 	%rd577, [%rd53+1536];
$L__BB3_43:
	add.s32 	%r61, %r25, 224;
	setp.ge.u32 	%p11, %r61, %r3;
	mov.u64 	%rd578, %rd581;
	@%p11 bra 	$L__BB3_45;
	ld.global.u64 	%rd578, [%rd53+1792];
$L__BB3_45:
	add.s32 	%r62, %r25, 256;
	setp.ge.u32 	%p12, %r62, %r3;
	mov.u64 	%rd579, %rd581;
	@%p12 bra 	$L__BB3_47;
	ld.global.u64 	%rd579, [%rd53+2048];
$L__BB3_47:
	add.s32 	%r63, %r25, 288;
	setp.ge.u32 	%p13, %r63, %r3;
	mov.u64 	%rd580, %rd581;
	@%p13 bra 	$L__BB3_49;
	ld.global.u64 	%rd580, [%rd53+2304];
$L__BB3_49:
	add.s32 	%r64, %r25, 320;
	setp.ge.u32 	%p14, %r64, %r3;
	@%p14 bra 	$L__BB3_51;
	ld.global.u64 	%rd581, [%rd53+2560];
$L__BB3_51:
	// begin inline asm
	mov.u32 %r65, %laneid;
	// end inline asm
	shr.u32 	%r27, %r24, 5;
	mad.lo.s32 	%r66, %r27, 352, %r65;
	shl.b32 	%r67, %r66, 3;
	mov.u32 	%r68, _ZZN3cub18CUB_300001_SM_10006detail4scan16DeviceScanKernelINS2_10policy_hubIyyyjN4cuda3std3__44plusIvEEE10Policy1000EN6thrust24THRUST_300001_SM_1000_NS10device_ptrIyEESF_NS0_13ScanTileStateIyLb1EEES9_NS1_10InputValueIyPyEEjyLb0EyEEvT0_T1_T2_iT3_T4_T5_E12temp_storage;
	add.s32 	%r28, %r68, %r67;
	st.shared.u64 	[%r28], %rd571;
	st.shared.u64 	[%r28+256], %rd572;
	st.shared.u64 	[%r28+512], %rd573;
	st.shared.u64 	[%r28+768], %rd574;
	st.shared.u64 	[%r28+1024], %rd575;
	st.shared.u64 	[%r28+1280], %rd576;
	st.shared.u64 	[%r28+1536], %rd577;
	st.shared.u64 	[%r28+1792], %rd578;
	st.shared.u64 	[%r28+2048], %rd579;
	st.shared.u64 	[%r28+2304], %rd580;
	st.shared.u64 	[%r28+2560], %rd581;
	bar.warp.sync 	-1;
	mad.lo.s32 	%r29, %r65, 80, %r28;
	ld.shared.u64 	%rd76, [%r29];
	ld.shared.u64 	%rd77, [%r29+8];
	ld.shared.u64 	%rd78, [%r29+16];
	ld.shared.u64 	%rd79, [%r29+24];
	ld.shared.u64 	%rd80, [%r29+32];
	ld.shared.u64 	%rd81, [%r29+40];
	ld.shared.u64 	%rd82, [%r29+48];
	ld.shared.u64 	%rd83, [%r29+56];
	ld.shared.u64 	%rd84, [%r29+64];
	ld.shared.u64 	%rd85, [%r29+72];
	ld.shared.u64 	%rd86, [%r29+80];
	bar.sync 	0;
	setp.ne.s32 	%p15, %r551, 0;
	@%p15 bra 	$L__BB3_55;
	add.s64 	%rd273, %rd77, %rd76;
	add.s64 	%rd274, %rd78, %rd273;
	add.s64 	%rd275, %rd79, %rd274;
	add.s64 	%rd276, %rd80, %rd275;
	add.s64 	%rd277, %rd81, %rd276;
	add.s64 	%rd278, %rd82, %rd277;
	add.s64 	%rd279, %rd83, %rd278;
	add.s64 	%rd280, %rd84, %rd279;
	add.s64 	%rd281, %rd85, %rd280;
	add.s64 	%rd260, %rd86, %rd281;
	mov.b32 	%r242, 1;
	mov.b32 	%r255, 0;
	mov.b32 	%r256, -1;
	// begin inline asm
	{  .reg .u64 r0;  .reg .u32 lo;  .reg .u32 hi;  .reg .pred p;  mov.b64 {lo, hi}, %rd260;  shfl.sync.up.b32 lo|p, lo, %r242, %r255, %r256;  shfl.sync.up.b32 hi|p, hi, %r242, %r255, %r256;  mov.b64 r0, {lo, hi};  @p add.u64 r0, r0, %rd260;  mov.u64 %rd258, r0;}
	// end inline asm
	mov.b32 	%r245, 2;
	// begin inline asm
	{  .reg .u64 r0;  .reg .u32 lo;  .reg .u32 hi;  .reg .pred p;  mov.b64 {lo, hi}, %rd258;  shfl.sync.up.b32 lo|p, lo, %r245, %r255, %r256;  shfl.sync.up.b32 hi|p, hi, %r245, %r255, %r256;  mov.b64 r0, {lo, hi};  @p add.u64 r0, r0, %rd258;  mov.u64 %rd261, r0;}
	// end inline asm
	mov.b32 	%r248, 4;
	// begin inline asm
	{  .reg .u64 r0;  .reg .u32 lo;  .reg .u32 hi;  .reg .pred p;  mov.b64 {lo, hi}, %rd261;  shfl.sync.up.b32 lo|p, lo, %r248, %r255, %r256;  shfl.sync.up.b32 hi|p, hi, %r248, %r255, %r256;  mov.b64 r0, {lo, hi};  @p add.u64 r0, r0, %rd261;  mov.u64 %rd264, r0;}
	// end inline asm
	mov.b32 	%r251, 8;
	// begin inline asm
	{  .reg .u64 r0;  .reg .u32 lo;  .reg .u32 hi;  .reg .pred p;  mov.b64 {lo, hi}, %rd264;  shfl.sync.up.b32 lo|p, lo, %r251, %r255, %r256;  shfl.sync.up.b32 hi|p, hi, %r251, %r255, %r256;  mov.b64 r0, {lo, hi};  @p add.u64 r0, r0, %rd264;  mov.u64 %rd267, r0;}
	// end inline asm
	mov.b32 	%r254, 16;
	// begin inline asm
	{  .reg .u64 r0;  .reg .u32 lo;  .reg .u32 hi;  .reg .pred p;  mov.b64 {lo, hi}, %rd267;  shfl.sync.up.b32 lo|p, lo, %r254, %r255, %r256;  shfl.sync.up.b32 hi|p, hi, %r254, %r255, %r256;  mov.b64 r0, {lo, hi};  @p add.u64 r0, r0, %rd267;  mov.u64 %rd270, r0;}
	// end inline asm
	setp.ne.s32 	%p58, %r65, 31;
	@%p58 bra 	$L__BB3_54;
	shl.b32 	%r257, %r27, 3;
	mov.u32 	%r258, _ZZN3cub18CUB_300001_SM_10006detail4scan16DeviceScanKernelINS2_10policy_hubIyyyjN4cuda3std3__44plusIvEEE10Policy1000EN6thrust24THRUST_300001_SM_1000_NS10device_ptrIyEESF_NS0_13ScanTileStateIyLb1EEES9_NS1_10InputValueIyPyEEjyLb0EyEEvT0_T1_T2_iT3_T4_T5_E12temp_storage;
	add.s32 	%r259, %r258, %r257;
	st.shared.u64 	[%r259+32], %rd270;
$L__BB3_54:
	bar.sync 	0;
	ld.shared.v2.u64 	{%rd282, %rd283}, [_ZZN3cub18CUB_300001_SM_10006detail4scan16DeviceScanKernelINS2_10policy_hubIyyyjN4cuda3std3__44plusIvEEE10Policy1000EN6thrust24THRUST_300001_SM_1000_NS10device_ptrIyEESF_NS0_13ScanTileStateIyLb1EEES9_NS1_10InputValueIyPyEEjyLb0EyEEvT0_T1_T2_iT3_T4_T5_E12temp_storage+32];
	mov.u32 	%r260, %tid.x;
	shr.u32 	%r261, %r260, 5;
	add.s64 	%rd284, %rd283, %rd282;
	setp.eq.s32 	%p59, %r261, 2;
	selp.b64 	%rd285, %rd284, %rd282, %p59;
	ld.shared.v2.u64 	{%rd286, %rd287}, [_ZZN3cub18CUB_300001_SM_10006detail4scan16DeviceScanKernelINS2_10policy_hubIyyyjN4cuda3std3__44plusIvEEE10Policy1000EN6thrust24THRUST_300001_SM_1000_NS10device_ptrIyEESF_NS0_13ScanTileStateIyLb1EEES9_NS1_10InputValueIyPyEEjyLb0EyEEvT0_T1_T2_iT3_T4_T5_E12temp_storage+48];
	add.s64 	%rd288, %rd284, %rd286;
	setp.eq.s32 	%p60, %r261, 3;
	selp.b64 	%rd289, %rd288, %rd285, %p60;
	add.s64 	%rd290, %rd288, %rd287;
	setp.eq.s32 	%p61, %r261, 4;
	selp.b64 	%rd291, %rd290, %rd289, %p61;
	ld.shared.v2.u64 	{%rd292, %rd293}, [_ZZN3cub18CUB_300001_SM_10006detail4scan16DeviceScanKernelINS2_10policy_hubIyyyjN4cuda3std3__44plusIvEEE10Policy1000EN6thrust24THRUST_300001_SM_1000_NS10device_ptrIyEESF_NS0_13ScanTileStateIyLb1EEES9_NS1_10InputValueIyPyEEjyLb0EyEEvT0_T1_T2_iT3_T4_T5_E12temp_storage+64];
	add.s64 	%rd294, %rd290, %rd292;
	setp.eq.s32 	%p62, %r261, 5;
	selp.b64 	%rd295, %rd294, %rd291, %p62;
	add.s64 	%rd296, %rd294, %rd293;
	setp.eq.s32 	%p63, %r261, 6;
	selp.b64 	%rd297, %rd296, %rd295, %p63;
	ld.shared.v2.u64 	{%rd298, %rd299}, [_ZZN3cub18CUB_300001_SM_10006detail4scan16DeviceScanKernelINS2_10policy_hubIyyyjN4cuda3std3__44plusIvEEE10Policy1000EN6thrust24THRUST_300001_SM_1000_NS10device_ptrIyEESF_NS0_13ScanTileStateIyLb1EEES9_NS1_10InputValueIyPyEEjyLb0EyEEvT0_T1_T2_iT3_T4_T5_E12temp_storage+80];
	add.s64 	%rd300, %rd296, %rd298;
	setp.eq.s32 	%p64, %r261, 7;
	selp.b64 	%rd301, %rd300, %rd297, %p64;
	add.s64 	%rd302, %rd300, %rd299;
	setp.eq.s32 	%p65, %r261, 8;
	selp.b64 	%rd303, %rd302, %rd301, %p65;
	ld.shared.v2.u64 	{%rd304, %rd305}, [_ZZN3cub18CUB_300001_SM_10006detail4scan16DeviceScanKernelINS2_10policy_hubIyyyjN4cuda3std3__44plusIvEEE10Policy1000EN6thrust24THRUST_300001_SM_1000_NS10device_ptrIyEESF_NS0_13ScanTileStateIyLb1EEES9_NS1_10InputValueIyPyEEjyLb0EyEEvT0_T1_T2_iT3_T4_T5_E12temp_storage+96];
	add.s64 	%rd306, %rd302, %rd304;
	setp.eq.s32 	%p66, %r261, 9;
	selp.b64 	%rd307, %rd306, %rd303, %p66;
	add.s64 	%rd308, %rd306, %rd305;
	setp.eq.s32 	%p67, %r261, 10;
	selp.b64 	%rd309, %rd308, %rd307, %p67;
	ld.shared.v2.u64 	{%rd310, %rd311}, [_ZZN3cub18CUB_300001_SM_10006detail4scan16DeviceScanKernelINS2_10policy_hubIyyyjN4cuda3std3__44plusIvEEE10Policy1000EN6thrust24THRUST_300001_SM_1000_NS10device_ptrIyEESF_NS0_13ScanTileStateIyLb1EEES9_NS1_10InputValueIyPyEEjyLb0EyEEvT0_T1_T2_iT3_T4_T5_E12temp_storage+112];
	add.s64 	%rd312, %rd308, %rd310;
	setp.eq.s32 	%p68, %r261, 11;
	selp.b64 	%rd313, %rd312, %rd309, %p68;
	add.s64 	%rd314, %rd312, %rd311;
	setp.eq.s32 	%p69, %r261, 12;
	selp.b64 	%rd315, %rd314, %rd313, %p69;
	setp.lt.u32 	%p70, %r260, 32;
	selp.b64 	%rd316, 0, %rd315, %p70;
	setp.eq.s32 	%p71, %r65, 0;
	sub.s64 	%rd317, %rd270, %rd260;
	selp.b64 	%rd318, 0, %rd317, %p71;
	add.s64 	%rd319, %rd318, %rd562;
	add.s64 	%rd589, %rd319, %rd316;
	bra.uni 	$L__BB3_74;
$L__BB3_55:
	add.s64 	%rd154, %rd77, %rd76;
	add.s64 	%rd155, %rd78, %rd154;
	add.s64 	%rd156, %rd79, %rd155;
	add.s64 	%rd157, %rd80, %rd156;
	add.s64 	%rd158, %rd81, %rd157;
	add.s64 	%rd159, %rd82, %rd158;
	add.s64 	%rd160, %rd83, %rd159;
	add.s64 	%rd161, %rd84, %rd160;
	add.s64 	%rd162, %rd85, %rd161;
	add.s64 	%rd141, %rd86, %rd162;
	mov.b32 	%r69, 1;
	mov.b32 	%r82, 0;
	mov.b32 	%r83, -1;
	// begin inline asm
	{  .reg .u64 r0;  .reg .u32 lo;  .reg .u32 hi;  .reg .pred p;  mov.b64 {lo, hi}, %rd141;  shfl.sync.up.b32 lo|p, lo, %r69, %r82, %r83;  shfl.sync.up.b32 hi|p, hi, %r69, %r82, %r83;  mov.b64 r0, {lo, hi};  @p add.u64 r0, r0, %rd141;  mov.u64 %rd139, r0;}
	// end inline asm
	mov.b32 	%r72, 2;
	// begin inline asm
	{  .reg .u64 r0;  .reg .u32 lo;  .reg .u32 hi;  .reg .pred p;  mov.b64 {lo, hi}, %rd139;  shfl.sync.up.b32 lo|p, lo, %r72, %r82, %r83;  shfl.sync.up.b32 hi|p, hi, %r72, %r82, %r83;  mov.b64 r0, {lo, hi};  @p add.u64 r0, r0, %rd139;  mov.u64 %rd142, r0;}
	// end inline asm
	mov.b32 	%r75, 4;
	// begin inline asm
	{  .reg .u64 r0;  .reg .u32 lo;  .reg .u32 hi;  .reg .pred p;  mov.b64 {lo, hi}, %rd142;  shfl.sync.up.b32 lo|p, lo, %r75, %r82, %r83;  shfl.sync.up.b32 hi|p, hi, %r75, %r82, %r83;  mov.b64 r0, {lo, hi};  @p add.u64 r0, r0, %rd142;  mov.u64 %rd145, r0;}
	// end inline asm
	mov.b32 	%r78, 8;
	// begin inline asm
	{  .reg .u64 r0;  .reg .u32 lo;  .reg .u32 hi;  .reg .pred p;  mov.b64 {lo, hi}, %rd145;  shfl.sync.up.b32 lo|p, lo, %r78, %r82, %r83;  shfl.sync.up.b32 hi|p, hi, %r78, %r82, %r83;  mov.b64 r0, {lo, hi};  @p add.u64 r0, r0, %rd145;  mov.u64 %rd148, r0;}
	// end inline asm
	mov.b32 	%r81, 16;
	// begin inline asm
	{  .reg .u64 r0;  .reg .u32 lo;  .reg .u32 hi;  .reg .pred p;  mov.b64 {lo, hi}, %rd148;  shfl.sync.up.b32 lo|p, lo, %r81, %r82, %r83;  shfl.sync.up.b32 hi|p, hi, %r81, %r82, %r83;  mov.b64 r0, {lo, hi};  @p add.u64 r0, r0, %rd148;  mov.u64 %rd151, r0;}
	// end inline asm
	setp.ne.s32 	%p16, %r65, 31;
	@%p16 bra 	$L__BB3_57;
	shl.b32 	%r84, %r27, 3;
	mov.u32 	%r85, _ZZN3cub18CUB_300001_SM_10006detail4scan16DeviceScanKernelINS2_10policy_hubIyyyjN4cuda3std3__44plusIvEEE10Policy1000EN6thrust24THRUST_300001_SM_1000_NS10device_ptrIyEESF_NS0_13ScanTileStateIyLb1EEES9_NS1_10InputValueIyPyEEjyLb0EyEEvT0_T1_T2_iT3_T4_T5_E12temp_storage;
	add.s32 	%r86, %r85, %r84;
	st.shared.u64 	[%r86+32], %rd151;
$L__BB3_57:
	sub.s64 	%rd163, %rd151, %rd141;
	bar.sync 	0;
	ld.shared.v2.u64 	{%rd164, %rd165}, [_ZZN3cub18CUB_300001_SM_10006detail4scan16DeviceScanKernelINS2_10policy_hubIyyyjN4cuda3std3__44plusIvEEE10Policy1000EN6thrust24THRUST_300001_SM_1000_NS10device_ptrIyEESF_NS0_13ScanTileStateIyLb1EEES9_NS1_10InputValueIyPyEEjyLb0EyEEvT0_T1_T2_iT3_T4_T5_E12temp_storage+32];
	shr.u32 	%r87, %r24, 5;
	add.s64 	%rd166, %rd165, %rd164;
	setp.eq.s32 	%p17, %r87, 2;
	selp.b64 	%rd167, %rd166, %rd164, %p17;
	ld.shared.v2.u64 	{%rd168, %rd169}, [_ZZN3cub18CUB_300001_SM_10006detail4scan16DeviceScanKernelINS2_10policy_hubIyyyjN4cuda3std3__44plusIvEEE10Policy1000EN6thrust24THRUST_300001_SM_1000_NS10device_ptrIyEESF_NS0_13ScanTileStateIyLb1EEES9_NS1_10InputValueIyPyEEjyLb0EyEEvT0_T1_T2_iT3_T4_T5_E12temp_storage+48];
	add.s64 	%rd170, %rd166, %rd168;
	setp.eq.s32 	%p18, %r87, 3;
	selp.b64 	%rd171, %rd170, %rd167, %p18;
	add.s64 	%rd172, %rd170, %rd169;
	setp.eq.s32 	%p19, %r87, 4;
	selp.b64 	%rd173, %rd172, %rd171, %p19;
	ld.shared.v2.u64 	{%rd174, %rd175}, [_ZZN3cub18CUB_300001_SM_10006detail4scan16DeviceScanKernelINS2_10policy_hubIyyyjN4cuda3std3__44plusIvEEE10Policy1000EN6thrust24THRUST_300001_SM_1000_NS10device_ptrIyEESF_NS0_13ScanTileStateIyLb1EEES9_NS1_10InputValueIyPyEEjyLb0EyEEvT0_T1_T2_iT3_T4_T5_E12temp_storage+64];
	add.s64 	%rd176, %rd172, %rd174;
	setp.eq.s32 	%p20, %r87, 5;
	selp.b64 	%rd177, %rd176, %rd173, %p20;
	add.s64 	%rd178, %rd176, %rd175;
	setp.eq.s32 	%p21, %r87, 6;
	selp.b64 	%rd179, %rd178, %rd177, %p21;
	ld.shared.v2.u64 	{%rd180, %rd181}, [_ZZN3cub18CUB_300001_SM_10006detail4scan16DeviceScanKernelINS2_10policy_hubIyyyjN4cuda3std3__44plusIvEEE10Policy1000EN6thrust24THRUST_300001_SM_1000_NS10device_ptrIyEESF_NS0_13ScanTileStateIyLb1EEES9_NS1_10InputValueIyPyEEjyLb0EyEEvT0_T1_T2_iT3_T4_T5_E12temp_storage+80];
	add.s64 	%rd182, %rd178, %rd180;
	setp.eq.s32 	%p22, %r87, 7;
	selp.b64 	%rd183, %rd182, %rd179, %p22;
	add.s64 	%rd184, %rd182, %rd181;
	setp.eq.s32 	%p23, %r87, 8;
	selp.b64 	%rd185, %rd184, %rd183, %p23;
	ld.shared.v2.u64 	{%rd186, %rd187}, [_ZZN3cub18CUB_300001_SM_10006detail4scan16DeviceScanKernelINS2_10policy_hubIyyyjN4cuda3std3__44plusIvEEE10Policy1000EN6thrust24THRUST_300001_SM_1000_NS10device_ptrIyEESF_NS0_13ScanTileStateIyLb1EEES9_NS1_10InputValueIyPyEEjyLb0EyEEvT0_T1_T2_iT3_T4_T5_E12temp_storage+96];
	add.s64 	%rd188, %rd184, %rd186;
	setp.eq.s32 	%p24, %r87, 9;
	selp.b64 	%rd189, %rd188, %rd185, %p24;
	add.s64 	%rd190, %rd188, %rd187;
	setp.eq.s32 	%p25, %r87, 10;
	selp.b64 	%rd191, %rd190, %rd189, %p25;
	ld.shared.v2.u64 	{%rd192, %rd193}, [_ZZN3cub18CUB_300001_SM_10006detail4scan16DeviceScanKernelINS2_10policy_hubIyyyjN4cuda3std3__44plusIvEEE10Policy1000EN6thrust24THRUST_300001_SM_1000_NS10device_ptrIyEESF_NS0_13ScanTileStateIyLb1EEES9_NS1_10InputValueIyPyEEjyLb0EyEEvT0_T1_T2_iT3_T4_T5_E12temp_storage+112];
	add.s64 	%rd194, %rd190, %rd192;
	setp.eq.s32 	%p26, %r87, 11;
	selp.b64 	%rd195, %rd194, %rd191, %p26;
	add.s64 	%rd196, %rd194, %rd193;
	setp.eq.s32 	%p27, %r87, 12;
	selp.b64 	%rd197, %rd196, %rd195, %p27;
	ld.shared.u64 	%rd198, [_ZZN3cub18CUB_300001_SM_10006detail4scan16DeviceScanKernelINS2_10policy_hubIyyyjN4cuda3std3__44plusIvEEE10Policy1000EN6thrust24THRUST_300001_SM_1000_NS10device_ptrIyEESF_NS0_13ScanTileStateIyLb1EEES9_NS1_10InputValueIyPyEEjyLb0EyEEvT0_T1_T2_iT3_T4_T5_E12temp_storage+128];
	add.s64 	%rd92, %rd196, %rd198;
	setp.gt.u32 	%p28, %r24, 31;
	setp.lt.u32 	%p29, %r24, 32;
	setp.eq.s32 	%p30, %r65, 0;
	selp.b64 	%rd199, 0, %rd163, %p30;
	add.s64 	%rd588, %rd197, %rd199;
	selp.b64 	%rd94, %rd163, %rd588, %p29;
	@%p28 bra 	$L__BB3_73;
	setp.ne.s32 	%p31, %r24, 0;
	mul.wide.s32 	%rd200, %r551, 16;
	add.s64 	%rd95, %rd134, %rd200;
	@%p31 bra 	$L__BB3_60;
	st.shared.u64 	[_ZZN3cub18CUB_300001_SM_10006detail4scan16DeviceScanKernelINS2_10policy_hubIyyyjN4cuda3std3__44plusIvEEE10Policy1000EN6thrust24THRUST_300001_SM_1000_NS10device_ptrIyEESF_NS0_13ScanTileStateIyLb1EEES9_NS1_10InputValueIyPyEEjyLb0EyEEvT0_T1_T2_iT3_T4_T5_E12temp_storage+24], %rd92;
	add.s64 	%rd201, %rd95, 512;
	mov.b64 	%rd202, 100;
	// begin inline asm
	st.relaxed.gpu.v2.u64 [%rd201], {%rd202, %rd92};
	// end inline asm
$L__BB3_60:
	mov.u32 	%r90, %tid.x;
	not.b32 	%r91, %r90;
	add.s32 	%r92, %r551, %r91;
	mov.b32 	%r88, 710;
	// begin inline asm
	nanosleep.u32 %r88;
	// end inline asm
	mul.wide.s32 	%rd207, %r92, 16;
	add.s64 	%rd208, %rd134, %rd207;
	add.s64 	%rd206, %rd208, 512;
	// begin inline asm
	ld.relaxed.gpu.v2.u64 {%rd586, %rd583}, [%rd206];
	// end inline asm
	mov.b32 	%r559, 386;
$L__BB3_61:
	setp.eq.s64 	%p32, %rd586, 99;
	mov.b32 	%r93, -1;
	vote.sync.any.pred 	%p33, %p32, %r93;
	not.pred 	%p34, %p33;
	@%p34 bra 	$L__BB3_63;
	ld.param.u32 	%r543, [_ZN3cub18CUB_300001_SM_10006detail4scan16DeviceScanKernelINS2_10policy_hubIyyyjN4cuda3std3__44plusIvEEE10Policy1000EN6thrust24THRUST_300001_SM_1000_NS10device_ptrIyEESF_NS0_13ScanTileStateIyLb1EEES9_NS1_10InputValueIyPyEEjyLb0EyEEvT0_T1_T2_iT3_T4_T5__param_3];
	shr.u32 	%r32, %r559, 1;
	mul.lo.s32 	%r233, %r551, 16807;
	and.b32  	%r551, %r233, 2147483647;
	sub.s32 	%r234, %r559, %r32;
	add.s32 	%r235, %r234, 1;
	rem.u32 	%r236, %r551, %r235;
	add.s32 	%r232, %r236, %r32;
	// begin inline asm
	nanosleep.u32 %r232;
	// end inline asm
	mov.u32 	%r237, %ctaid.x;
	add.s32 	%r238, %r543, %r237;
	mov.u32 	%r239, %tid.x;
	not.b32 	%r240, %r239;
	add.s32 	%r241, %r238, %r240;
	mul.wide.s32 	%rd256, %r241, 16;
	add.s64 	%rd257, %rd134, %rd256;
	add.s64 	%rd255, %rd257, 512;
	// begin inline asm
	ld.relaxed.gpu.v2.u64 {%rd586, %rd583}, [%rd255];
	// end inline asm
	mov.u32 	%r559, %r32;
	bra.uni 	$L__BB3_61;
$L__BB3_63:
	ld.param.u32 	%r542, [_ZN3cub18CUB_300001_SM_10006detail4scan16DeviceScanKernelINS2_10policy_hubIyyyjN4cuda3std3__44plusIvEEE10Policy1000EN6thrust24THRUST_300001_SM_1000_NS10device_ptrIyEESF_NS0_13ScanTileStateIyLb1EEES9_NS1_10InputValueIyPyEEjyLb0EyEEvT0_T1_T2_iT3_T4_T5__param_3];
	mov.u32 	%r147, %ctaid.x;
	add.s32 	%r148, %r542, %r147;
	mov.u32 	%r149, %tid.x;
	not.b32 	%r150, %r149;
	add.s32 	%r562, %r148, %r150;
	setp.eq.s64 	%p35, %rd586, 101;
	mov.b32 	%r145, -1;
	vote.sync.ballot.b32 	%r151, %p35, %r145;
	// begin inline asm
	mov.u32 %r95, %lanemask_ge;
	// end inline asm
	and.b32  	%r152, %r151, %r95;
	or.b32  	%r153, %r152, -2147483648;
	add.s32 	%r154, %r153, -1;
	not.b32 	%r155, %r153;
	and.b32  	%r156, %r155, %r154;
	popc.b32 	%r99, %r156;
	mov.b64 	{%r97, %r102}, %rd583;
	mov.b32 	%r103, 1;
	// begin inline asm
	shfl.sync.down.b32 %r96, %r97, %r103, %r99, %r145;
	// end inline asm
	// begin inline asm
	shfl.sync.down.b32 %r101, %r102, %r103, %r99, %r145;
	// end inline asm
	mov.b64 	%rd209, {%r96, %r101};
	setp.lt.s32 	%p37, %r65, %r99;
	selp.b64 	%rd210, %rd209, 0, %p37;
	add.s64 	%rd211, %rd210, %rd583;
	mov.b64 	{%r107, %r112}, %rd211;
	mov.b32 	%r113, 2;
	// begin inline asm
	shfl.sync.down.b32 %r106, %r107, %r113, %r99, %r145;
	// end inline asm
	// begin inline asm
	shfl.sync.down.b32 %r111, %r112, %r113, %r99, %r145;
	// end inline asm
	mov.b64 	%rd212, {%r106, %r111};
	add.s32 	%r157, %r65, 2;
	setp.gt.s32 	%p38, %r157, %r99;
	selp.b64 	%rd213, 0, %rd212, %p38;
	add.s64 	%rd214, %rd213, %rd211;
	mov.b64 	{%r117, %r122}, %rd214;
	mov.b32 	%r123, 4;
	// begin inline asm
	shfl.sync.down.b32 %r116, %r117, %r123, %r99, %r145;
	// end inline asm
	// begin inline asm
	shfl.sync.down.b32 %r121, %r122, %r123, %r99, %r145;
	// end inline asm
	mov.b64 	%rd215, {%r116, %r121};
	add.s32 	%r158, %r65, 4;
	setp.gt.s32 	%p39, %r158, %r99;
	selp.b64 	%rd216, 0, %rd215, %p39;
	add.s64 	%rd217, %rd216, %rd214;
	mov.b64 	{%r127, %r132}, %rd217;
	mov.b32 	%r133, 8;
	// begin inline asm
	shfl.sync.down.b32 %r126, %r127, %r133, %r99, %r145;
	// end inline asm
	// begin inline asm
	shfl.sync.down.b32 %r131, %r132, %r133, %r99, %r145;
	// end inline asm
	mov.b64 	%rd218, {%r126, %r131};
	add.s32 	%r159, %r65, 8;
	setp.gt.s32 	%p40, %r159, %r99;
	selp.b64 	%rd219, 0, %rd218, %p40;
	add.s64 	%rd220, %rd219, %rd217;
	mov.b64 	{%r137, %r142}, %rd220;
	mov.b32 	%r143, 16;
	// begin inline asm
	shfl.sync.down.b32 %r136, %r137, %r143, %r99, %r145;
	// end inline asm
	// begin inline asm
	shfl.sync.down.b32 %r141, %r142, %r143, %r99, %r145;
	// end inline asm
	mov.b64 	%rd221, {%r136, %r141};
	add.s32 	%r160, %r65, 16;
	setp.gt.s32 	%p41, %r160, %r99;
	selp.b64 	%rd222, 0, %rd221, %p41;
	add.s64 	%rd584, %rd222, %rd220;
	add.s64 	%rd105, %rd134, 512;
	mov.b32 	%r561, 386;
$L__BB3_64:
	setp.ne.s64 	%p42, %rd586, 101;
	mov.b32 	%r161, -1;
	vote.sync.all.pred 	%p43, %p42, %r161;
	not.pred 	%p44, %p43;
	@%p44 bra 	$L__BB3_69;
	shr.u32 	%r561, %r561, 1;
	mul.wide.s32 	%rd231, %r562, 16;
	add.s64 	%rd232, %rd105, %rd231;
	add.s64 	%rd230, %rd232, -512;
	// begin inline asm
	ld.relaxed.gpu.v2.u64 {%rd586, %rd587}, [%rd230];
	// end inline asm
	mov.u32 	%r564, %r561;
$L__BB3_66:
	setp.eq.s64 	%p48, %rd586, 99;
	mov.b32 	%r165, -1;
	vote.sync.any.pred 	%p49, %p48, %r165;
	not.pred 	%p50, %p49;
	@%p50 bra 	$L__BB3_68;
	shr.u32 	%r42, %r564, 1;
	mul.lo.s32 	%r228, %r551, 16807;
	and.b32  	%r551, %r228, 2147483647;
	sub.s32 	%r229, %r564, %r42;
	add.s32 	%r230, %r229, 1;
	rem.u32 	%r231, %r551, %r230;
	add.s32 	%r227, %r231, %r42;
	// begin inline asm
	nanosleep.u32 %r227;
	// end inline asm
	mul.wide.s32 	%rd251, %r562, 16;
	add.s64 	%rd252, %rd105, %rd251;
	add.s64 	%rd250, %rd252, -512;
	// begin inline asm
	ld.relaxed.gpu.v2.u64 {%rd586, %rd587}, [%rd250];
	// end inline asm
	mov.u32 	%r564, %r42;
	bra.uni 	$L__BB3_66;
$L__BB3_68:
	setp.eq.s64 	%p51, %rd586, 101;
	mov.b32 	%r216, -1;
	vote.sync.ballot.b32 	%r217, %p51, %r216;
	and.b32  	%r218, %r217, %r95;
	or.b32  	%r219, %r218, -2147483648;
	add.s32 	%r220, %r219, -1;
	not.b32 	%r221, %r219;
	and.b32  	%r222, %r221, %r220;
	popc.b32 	%r170, %r222;
	mov.b64 	{%r168, %r173}, %rd587;
	mov.b32 	%r174, 1;
	// begin inline asm
	shfl.sync.down.b32 %r167, %r168, %r174, %r170, %r216;
	// end inline asm
	// begin inline asm
	shfl.sync.down.b32 %r172, %r173, %r174, %r170, %r216;
	// end inline asm
	mov.b64 	%rd233, {%r167, %r172};
	setp.lt.s32 	%p53, %r65, %r170;
	selp.b64 	%rd234, %rd233, 0, %p53;
	add.s64 	%rd235, %rd234, %rd587;
	mov.b64 	{%r178, %r183}, %rd235;
	mov.b32 	%r184, 2;
	// begin inline asm
	shfl.sync.down.b32 %r177, %r178, %r184, %r170, %r216;
	// end inline asm
	// begin inline asm
	shfl.sync.down.b32 %r182, %r183, %r184, %r170, %r216;
	// end inline asm
	mov.b64 	%rd236, {%r177, %r182};
	add.s32 	%r223, %r65, 2;
	setp.gt.s32 	%p54, %r223, %r170;
	selp.b64 	%rd237, 0, %rd236, %p54;
	add.s64 	%rd238, %rd235, %rd237;
	mov.b64 	{%r188, %r193}, %rd238;
	mov.b32 	%r194, 4;
	// begin inline asm
	shfl.sync.down.b32 %r187, %r188, %r194, %r170, %r216;
	// end inline asm
	// begin inline asm
	shfl.sync.down.b32 %r192, %r193, %r194, %r170, %r216;
	// end inline asm
	mov.b64 	%rd239, {%r187, %r192};
	add.s32 	%r224, %r65, 4;
	setp.gt.s32 	%p55, %r224, %r170;
	selp.b64 	%rd240, 0, %rd239, %p55;
	add.s64 	%rd241, %rd240, %rd238;
	mov.b64 	{%r198, %r203}, %rd241;
	mov.b32 	%r204, 8;
	// begin inline asm
	shfl.sync.down.b32 %r197, %r198, %r204, %r170, %r216;
	// end inline asm
	// begin inline asm
	shfl.sync.down.b32 %r202, %r203, %r204, %r170, %r216;
	// end inline asm
	mov.b64 	%rd242, {%r197, %r202};
	add.s32 	%r225, %r65, 8;
	setp.gt.s32 	%p56, %r225, %r170;
	selp.b64 	%rd243, 0, %rd242, %p56;
	add.s64 	%rd244, %rd243, %rd241;
	mov.b64 	{%r208, %r213}, %rd244;
	mov.b32 	%r214, 16;
	// begin inline asm
	shfl.sync.down.b32 %r207, %r208, %r214, %r170, %r216;
	// end inline asm
	// begin inline asm
	shfl.sync.down.b32 %r212, %r213, %r214, %r170, %r216;
	// end inline asm
	mov.b64 	%rd245, {%r207, %r212};
	add.s32 	%r226, %r65, 16;
	setp.gt.s32 	%p57, %r226, %r170;
	selp.b64 	%rd246, 0, %rd245, %p57;
	add.s64 	%rd247, %rd244, %rd584;
	add.s64 	%rd584, %rd247, %rd246;
	add.s32 	%r562, %r562, -32;
	bra.uni 	$L__BB3_64;
$L__BB3_69:
	mov.u32 	%r163, %tid.x;
	setp.ne.s32 	%p45, %r163, 0;
	@%p45 bra 	$L__BB3_71;
	add.s64 	%rd225, %rd584, %rd92;
	add.s64 	%rd223, %rd95, 512;
	mov.b64 	%rd224, 101;
	// begin inline asm
	st.relaxed.gpu.v2.u64 [%rd223], {%rd224, %rd225};
	// end inline asm
	st.shared.u64 	[_ZZN3cub18CUB_300001_SM_10006detail4scan16DeviceScanKernelINS2_10policy_hubIyyyjN4cuda3std3__44plusIvEEE10Policy1000EN6thrust24THRUST_300001_SM_1000_NS10device_ptrIyEESF_NS0_13ScanTileStateIyLb1EEES9_NS1_10InputValueIyPyEEjyLb0EyEEvT0_T1_T2_iT3_T4_T5_E12temp_storage+8], %rd584;
	st.shared.u64 	[_ZZN3cub18CUB_300001_SM_10006detail4scan16DeviceScanKernelINS2_10policy_hubIyyyjN4cuda3std3__44plusIvEEE10Policy1000EN6thrust24THRUST_300001_SM_1000_NS10device_ptrIyEESF_NS0_13ScanTileStateIyLb1EEES9_NS1_10InputValueIyPyEEjyLb0EyEEvT0_T1_T2_iT3_T4_T5_E12temp_storage+16], %rd225;
$L__BB3_71:
	setp.ne.s32 	%p46, %r65, 0;
	mov.u64 	%rd588, %rd94;
	@%p46 bra 	$L__BB3_73;
	st.shared.u64 	[_ZZN3cub18CUB_300001_SM_10006detail4scan16DeviceScanKernelINS2_10policy_hubIyyyjN4cuda3std3__44plusIvEEE10Policy1000EN6thrust24THRUST_300001_SM_1000_NS10device_ptrIyEESF_NS0_13ScanTileStateIyLb1EEES9_NS1_10InputValueIyPyEEjyLb0EyEEvT0_T1_T2_iT3_T4_T5_E12temp_storage+152], %rd584;
	mov.u64 	%rd588, %rd584;
$L__BB3_73:
	bar.sync 	0;
	mov.u32 	%r164, %tid.x;
	setp.eq.s32 	%p47, %r164, 0;
	ld.shared.u64 	%rd226, [_ZZN3cub18CUB_300001_SM_10006detail4scan16DeviceScanKernelINS2_10policy_hubIyyyjN4cuda3std3__44plusIvEEE10Policy1000EN6thrust24THRUST_300001_SM_1000_NS10device_ptrIyEESF_NS0_13ScanTileStateIyLb1EEES9_NS1_10InputValueIyPyEEjyLb0EyEEvT0_T1_T2_iT3_T4_T5_E12temp_storage+152];
	selp.b64 	%rd227, 0, %rd226, %p47;
	add.s64 	%rd589, %rd227, %rd588;
$L__BB3_74:
	add.s64 	%rd320, %rd589, %rd76;
	add.s64 	%rd321, %rd77, %rd320;
	add.s64 	%rd322, %rd78, %rd321;
	add.s64 	%rd323, %rd79, %rd322;
	add.s64 	%rd324, %rd80, %rd323;
	add.s64 	%rd325, %rd81, %rd324;
	add.s64 	%rd326, %rd82, %rd325;
	add.s64 	%rd327, %rd83, %rd326;
	add.s64 	%rd328, %rd84, %rd327;
	add.s64 	%rd329, %rd85, %rd328;
	bar.sync 	0;
	st.shared.u64 	[%r29], %rd589;
	st.shared.u64 	[%r29+8], %rd320;
	st.shared.u64 	[%r29+16], %rd321;
	st.shared.u64 	[%r29+24], %rd322;
	st.shared.u64 	[%r29+32], %rd323;
	st.shared.u64 	[%r29+40], %rd324;
	st.shared.u64 	[%r29+48], %rd325;
	st.shared.u64 	[%r29+56], %rd326;
	st.shared.u64 	[%r29+64], %rd327;
	st.shared.u64 	[%r29+72], %rd328;
	st.shared.u64 	[%r29+80], %rd329;
	bar.warp.sync 	-1;
	ld.shared.u64 	%rd120, [%r28];
	ld.shared.u64 	%rd121, [%r28+256];
	ld.shared.u64 	%rd122, [%r28+512];
	ld.shared.u64 	%rd123, [%r28+768];
	ld.shared.u64 	%rd124, [%r28+1024];
	ld.shared.u64 	%rd125, [%r28+1280];
	ld.shared.u64 	%rd126, [%r28+1536];
	ld.shared.u64 	%rd127, [%r28+1792];
	ld.shared.u64 	%rd128, [%r28+2048];
	ld.shared.u64 	%rd129, [%r28+2304];
	ld.shared.u64 	%rd130, [%r28+2560];
	mov.u32 	%r262, %tid.x;
	setp.ne.s32 	%p72, %r262, 0;
	@%p72 bra 	$L__BB3_76;
	ld.param.u32 	%r550, [_ZN3cub18CUB_300001_SM_10006detail4scan16DeviceScanKernelINS2_10policy_hubIyyyjN4cuda3std3__44plusIvEEE10Policy1000EN6thrust24THRUST_300001_SM_1000_NS10device_ptrIyEESF_NS0_13ScanTileStateIyLb1EEES9_NS1_10InputValueIyPyEEjyLb0EyEEvT0_T1_T2_iT3_T4_T5__param_6];
	ld.param.u32 	%r544, [_ZN3cub18CUB_300001_SM_10006detail4scan16DeviceScanKernelINS2_10policy_hubIyyyjN4cuda3std3__44plusIvEEE10Policy1000EN6thrust24THRUST_300001_SM_1000_NS10device_ptrIyEESF_NS0_13ScanTileStateIyLb1EEES9_NS1_10InputValueIyPyEEjyLb0EyEEvT0_T1_T2_iT3_T4_T5__param_3];
	mov.u32 	%r263, %ctaid.x;
	add.s32 	%r264, %r544, %r263;
	mul.lo.s32 	%r265, %r264, 4576;
	sub.s32 	%r266, %r550, %r265;
	st.volatile.shared.u32 	[_ZZN3cub18CUB_300001_SM_10006detail4scan16DeviceScanKernelINS2_10policy_hubIyyyjN4cuda3std3__44plusIvEEE10Policy1000EN6thrust24THRUST_300001_SM_1000_NS10device_ptrIyEESF_NS0_13ScanTileStateIyLb1EEES9_NS1_10InputValueIyPyEEjyLb0EyEEvT0_T1_T2_iT3_T4_T5_E12temp_storage+36608], %r266;
$L__BB3_76:
	ld.param.u32 	%r545, [_ZN3cub18CUB_300001_SM_10006detail4scan16DeviceScanKernelINS2_10policy_hubIyyyjN4cuda3std3__44plusIvEEE10Policy1000EN6thrust24THRUST_300001_SM_1000_NS10device_ptrIyEESF_NS0_13ScanTileStateIyLb1EEES9_NS1_10InputValueIyPyEEjyLb0EyEEvT0_T1_T2_iT3_T4_T5__param_3];
	bar.sync 	0;
	ld.volatile.shared.u32 	%r45, [_ZZN3cub18CUB_300001_SM_10006detail4scan16DeviceScanKernelINS2_10policy_hubIyyyjN4cuda3std3__44plusIvEEE10Policy1000EN6thrust24THRUST_300001_SM_1000_NS10device_ptrIyEESF_NS0_13ScanTileStateIyLb1EEES9_NS1_10InputValueIyPyEEjyLb0EyEEvT0_T1_T2_iT3_T4_T5_E12temp_storage+36608];
	mov.u32 	%r267, %tid.x;
	and.b32  	%r268, %r267, 992;
	mul.lo.s32 	%r269, %r268, 11;
	and.b32  	%r270, %r267, 31;
	or.b32  	%r271, %r269, %r270;
	cvt.u64.u32 	%rd330, %r271;
	mov.u32 	%r272, %ctaid.x;
	add.s32 	%r273, %r545, %r272;
	mul.lo.s32 	%r274, %r273, 4576;
	cvt.u64.u32 	%rd331, %r274;
	add.s64 	%rd332, %rd330, %rd331;
	setp.ge.s32 	%p73, %r271, %r45;
	shl.b64 	%rd333, %rd332, 3;
	add.s64 	%rd131, %rd6, %rd333;
	@%p73 bra 	$L__BB3_78;
	st.global.u64 	[%rd131], %rd120;
$L__BB3_78:
	add.s32 	%r280, %r271, 32;
	setp.ge.s32 	%p74, %r280, %r45;
	@%p74 bra 	$L__BB3_80;
	st.global.u64 	[%rd131+256], %rd121;
$L__BB3_80:
	add.s32 	%r286, %r271, 64;
	setp.ge.s32 	%p75, %r286, %r45;
	@%p75 bra 	$L__BB3_82;
	st.global.u64 	[%rd131+512], %rd122;
$L__BB3_82:
	add.s32 	%r292, %r271, 96;
	setp.ge.s32 	%p76, %r292, %r45;
	@%p76 bra 	$L__BB3_84;
	st.global.u64 	[%rd131+768], %rd123;
$L__BB3_84:
	add.s32 	%r298, %r271, 128;
	setp.ge.s32 	%p77, %r298, %r45;
	@%p77 bra 	$L__BB3_86;
	st.global.u64 	[%rd131+1024], %rd124;
$L__BB3_86:
	add.s32 	%r304, %r271, 160;
	setp.ge.s32 	%p78, %r304, %r45;
	@%p78 bra 	$L__BB3_88;
	st.global.u64 	[%rd131+1280], %rd125;
$L__BB3_88:
	add.s32 	%r310, %r271, 192;
	setp.ge.s32 	%p79, %r310, %r45;
	@%p79 bra 	$L__BB3_90;
	st.global.u64 	[%rd131+1536], %rd126;
$L__BB3_90:
	add.s32 	%r316, %r271, 224;
	setp.ge.s32 	%p80, %r316, %r45;
	@%p80 bra 	$L__BB3_92;
	st.global.u64 	[%rd131+1792], %rd127;
$L__BB3_92:
	add.s32 	%r322, %r271, 256;
	setp.ge.s32 	%p81, %r322, %r45;
	@%p81 bra 	$L__BB3_94;
	st.global.u64 	[%rd131+2048], %rd128;
$L__BB3_94:
	add.s32 	%r328, %r271, 288;
	setp.ge.s32 	%p82, %r328, %r45;
	@%p82 bra 	$L__BB3_96;
	st.global.u64 	[%rd131+2304], %rd129;
$L__BB3_96:
	add.s32 	%r334, %r271, 320;
	setp.ge.s32 	%p83, %r334, %r45;
	@%p83 bra 	$L__BB3_98;
	st.global.u64 	[%rd131+2560], %rd130;
$L__BB3_98:
	ret;

}
	// .globl	_ZN3cub18CUB_300001_SM_10006detail4scan16DeviceScanKernelINS2_10policy_hubIyyymN4cuda3std3__44plusIvEEE10Policy1000EN6thrust24THRUST_300001_SM_1000_NS10device_ptrIyEESF_NS0_13ScanTileStateIyLb1EEES9_NS1_10InputValueIyPyEEmyLb0EyEEvT0_T1_T2_iT3_T4_T5_
.visible .entry _ZN3cub18CUB_300001_SM_10006detail4scan16DeviceScanKernelINS2_10policy_hubIyyymN4cuda3std3__44plusIvEEE10Policy1000EN6thrust24THRUST_300001_SM_1000_NS10device_ptrIyEESF_NS0_13ScanTileStateIyLb1EEES9_NS1_10InputValueIyPyEEmyLb0EyEEvT0_T1_T2_iT3_T4_T5_(
	.param .align 8 .b8 _ZN3cub18CUB_300001_SM_10006detail4scan16DeviceScanKernelINS2_10policy_hubIyyymN4cuda3std3__44plusIvEEE10Policy1000EN6thrust24THRUST_300001_SM_1000_NS10device_ptrIyEESF_NS0_13ScanTileStateIyLb1EEES9_NS1_10InputValueIyPyEEmyLb0EyEEvT0_T1_T2_iT3_T4_T5__param_0[8],
	.param .align 8 .b8 _ZN3cub18CUB_300001_SM_10006detail4scan16DeviceScanKernelINS2_10policy_hubIyyymN4cuda3std3__44plusIvEEE10Policy1000EN6thrust24THRUST_300001_SM_1000_NS10device_ptrIyEESF_NS0_13ScanTileStateIyLb1EEES9_NS1_10InputValueIyPyEEmyLb0EyEEvT0_T1_T2_iT3_T4_T5__param_1[8],
	.param .align 8 .b8 _ZN3cub18CUB_300001_SM_10006detail4scan16DeviceScanKernelINS2_10policy_hubIyyymN4cuda3std3__44plusIvEEE10Policy1000EN6thrust24THRUST_300001_SM_1000_NS10device_ptrIyEESF_NS0_13ScanTileStateIyLb1EEES9_NS1_10InputValueIyPyEEmyLb0EyEEvT0_T1_T2_iT3_T4_T5__param_2[8],
	.param .u32 _ZN3cub18CUB_300001_SM_10006detail4scan16DeviceScanKernelINS2_10policy_hubIyyymN4cuda3std3__44plusIvEEE10Policy1000EN6thrust24THRUST_300001_SM_1000_NS10device_ptrIyEESF_NS0_13ScanTileStateIyLb1EEES9_NS1_10InputValueIyPyEEmyLb0EyEEvT0_T1_T2_iT3_T4_T5__param_3,
	.param .align 1 .b8 _ZN3cub18CUB_300001_SM_10006detail4scan16DeviceScanKernelINS2_10policy_hubIyyymN4cuda3std3__44plusIvEEE10Policy1000EN6thrust24THRUST_300001_SM_1000_NS10device_ptrIyEESF_NS0_13ScanTileStateIyLb1EEES9_NS1_10InputValueIyPyEEmyLb0EyEEvT0_T1_T2_iT3_T4_T5__param_4[1],
	.param .align 8 .b8 _ZN3cub18CUB_300001_SM_10006detail4scan16DeviceScanKernelINS2_10policy_hubIyyymN4cuda3std3__44plusIvEEE10Policy1000EN6thrust24THRUST_300001_SM_1000_NS10device_ptrIyEESF_NS0_13ScanTileStateIyLb1EEES9_NS1_10InputValueIyPyEEmyLb0EyEEvT0_T1_T2_iT3_T4_T5__param_5[16],
	.param .u64 _ZN3cub18CUB_300001_SM_10006detail4scan16DeviceScanKernelINS2_10policy_hubIyyymN4cuda3std3__44plusIvEEE10Policy1000EN6thrust24THRUST_300001_SM_1000_NS10device_ptrIyEESF_NS0_13ScanTileStateIyLb1EEES9_NS1_10InputValueIyPyEEmyLb0EyEEvT0_T1_T2_iT3_T4_T5__param_6
)
.maxntid 320
{
	.reg .pred 	%p<130>;
	.reg .b16 	%rs<3>;
	.reg .b32 	%r<400>;
	.reg .b64 	%rd<556>;
	// demoted variable
	.shared .align 16 .b8 _ZZN3cub18CUB_300001_SM_10006detail4scan16DeviceScanKernelINS2_10policy_hubIyyymN4cuda3std3__44plusIvEEE10Policy1000EN6thrust24THRUST_300001_SM_1000_NS10device_ptrIyEESF_NS0_13ScanTileStateIyLb1EEES9_NS1_10InputValueIyPyEEmyLb0EyEEvT0_T1_T2_iT3_T4_T5_E12temp_storage[28176];
	ld.param.u32 	%r47, [_ZN3cub18CUB_300001_SM_10006detail4scan16DeviceScanKernelINS2_10policy_hubIyyymN4cuda3std3__44plusIvEEE10Policy1000EN6thrust24THRUST_300001_SM_1000_NS10device_ptrIyEESF_NS0_13ScanTileStateIyLb1EEES9_NS1_10InputValueIyPyEEmyLb0EyEEvT0_T1_T2_iT3_T4_T5__param_5];
	bfe.u32 	%r48, %r47, 0, 8;
	cvt.u16.u32 	%rs1, %r48;
	and.b16  	%rs2, %rs1, 255;
	ld.param.u64 	%rd149, [_ZN3cub18CUB_300001_SM_10006detail4scan16DeviceScanKernelINS2_10policy_hubIyyymN4cuda3std3__44plusIvEEE10Policy1000EN6thrust24THRUST_300001_SM_1000_NS10device_ptrIyEESF_NS0_13ScanTileStateIyLb1EEES9_NS1_10InputValueIyPyEEmyLb0EyEEvT0_T1_T2_iT3_T4_T5__param_2];
	ld.param.u64 	%rd148, [_ZN3cub18CUB_300001_SM_10006detail4scan16DeviceScanKernelINS2_10policy_hubIyyymN4cuda3std3__44plusIvEEE10Policy1000EN6thrust24THRUST_300001_SM_1000_NS10device_ptrIyEESF_NS0_13ScanTileStateIyLb1EEES9_NS1_10InputValueIyPyEEmyLb0EyEEvT0_T1_T2_iT3_T4_T5__param_1];
	ld.param.u64 	%rd147, [_ZN3cub18CUB_300001_SM_10006detail4scan16DeviceScanKernelINS2_10policy_hubIyyymN4cuda3std3__44plusIvEEE10Policy1000EN6thrust24THRUST_300001_SM_1000_NS10device_ptrIyEESF_NS0_13ScanTileStateIyLb1EEES9_NS1_10InputValueIyPyEEmyLb0EyEEvT0_T1_T2_iT3_T4_T5__param_0];
	ld.param.u64 	%rd524, [_ZN3cub18CUB_300001_SM_10006detail4scan16DeviceScanKernelINS2_10policy_hubIyyymN4cuda3std3__44plusIvEEE10Policy1000EN6thrust24THRUST_300001_SM_1000_NS10device_ptrIyEESF_NS0_13ScanTileStateIyLb1EEES9_NS1_10InputValueIyPyEEmyLb0EyEEvT0_T1_T2_iT3_T4_T5__param_5+8];
	ld.param.u32 	%r46, [_ZN3cub18CUB_300001_SM_10006detail4scan16DeviceScanKernelINS2_10policy_hubIyyymN4cuda3std3__44plusIvEEE10Policy1000EN6thrust24THRUST_300001_SM_1000_NS10device_ptrIyEESF_NS0_13ScanTileStateIyLb1EEES9_NS1_10InputValueIyPyEEmyLb0EyEEvT0_T1_T2_iT3_T4_T5__param_3];
	ld.param.u64 	%rd150, [_ZN3cub18CUB_300001_SM_10006detail4scan16DeviceScanKernelINS2_10policy_hubIyyymN4cuda3std3__44plusIvEEE10Policy1000EN6thrust24THRUST_300001_SM_1000_NS10device_ptrIyEESF_NS0_13ScanTileStateIyLb1EEES9_NS1_10InputValueIyPyEEmyLb0EyEEvT0_T1_T2_iT3_T4_T5__param_6];
	setp.eq.s16 	%p1, %rs2, 0;
	@%p1 bra 	$L__BB4_2;
	cvta.to.global.u64 	%rd151, %rd524;
	ld.global.u64 	%rd524, [%rd151];
$L__BB4_2:
	cvta.to.global.u64 	%rd5, %rd147;
	cvta.to.global.u64 	%rd6, %rd148;
	mov.u32 	%r49, %ctaid.x;
	add.s32 	%r1, %r46, %r49;
	mul.wide.s32 	%rd7, %r1, 3520;
	sub.s64 	%rd8, %rd150, %rd7;
	setp.lt.u64 	%p2, %rd8, 3521;
	@%p2 bra 	$L__BB4_30;
	mov.u32 	%r2, %tid.x;
	and.b32  	%r226, %r2, 31;
	and.b32  	%r227, %r2, 992;
	mul.lo.s32 	%r228, %r227, 11;
	or.b32  	%r229, %r228, %r226;
	cvt.u64.u32 	%rd325, %r229;
	add.s64 	%rd9, %rd7, %rd325;
	shl.b64 	%rd326, %rd9, 3;
	add.s64 	%rd327, %rd5, %rd326;
	ld.global.u64 	%rd328, [%rd327];
	ld.global.u64 	%rd329, [%rd327+256];
	ld.global.u64 	%rd330, [%rd327+512];
	ld.global.u64 	%rd331, [%rd327+768];
	ld.global.u64 	%rd332, [%rd327+1024];
	ld.global.u64 	%rd333, [%rd327+1280];
	ld.global.u64 	%rd334, [%rd327+1536];
	ld.global.u64 	%rd335, [%rd327+1792];
	ld.global.u64 	%rd336, [%rd327+2048];
	ld.global.u64 	%rd337, [%rd327+2304];
	ld.global.u64 	%rd338, [%rd327+2560];
	// begin inline asm
	mov.u32 %r225, %laneid;
	// end inline asm
	shr.u32 	%r4, %r2, 5;
	mad.lo.s32 	%r230, %r4, 352, %r225;
	shl.b32 	%r231, %r230, 3;
	mov.u32 	%r232, _ZZN3cub18CUB_300001_SM_10006detail4scan16DeviceScanKernelINS2_10policy_hubIyyymN4cuda3std3__44plusIvEEE10Policy1000EN6thrust24THRUST_300001_SM_1000_NS10device_ptrIyEESF_NS0_13ScanTileStateIyLb1EEES9_NS1_10InputValueIyPyEEmyLb0EyEEvT0_T1_T2_iT3_T4_T5_E12temp_storage;
	add.s32 	%r5, %r232, %r231;
	st.shared.u64 	[%r5], %rd328;
	st.shared.u64 	[%r5+256], %rd329;
	st.shared.u64 	[%r5+512], %rd330;
	st.shared.u64 	[%r5+768], %rd331;
	st.shared.u64 	[%r5+1024], %rd332;
	st.shared.u64 	[%r5+1280], %rd333;
	st.shared.u64 	[%r5+1536], %rd334;
	st.shared.u64 	[%r5+1792], %rd335;
	st.shared.u64 	[%r5+2048], %rd336;
	st.shared.u64 	[%r5+2304], %rd337;
	st.shared.u64 	[%r5+2560], %rd338;
	bar.warp.sync 	-1;
	mad.lo.s32 	%r6, %r225, 80, %r5;
	ld.shared.u64 	%rd10, [%r6];
	ld.shared.u64 	%rd11, [%r6+8];
	ld.shared.u64 	%rd12, [%r6+16];
	ld.shared.u64 	%rd13, [%r6+24];
	ld.shared.u64 	%rd14, [%r6+32];
	ld.shared.u64 	%rd15, [%r6+40];
	ld.shared.u64 	%rd16, [%r6+48];
	ld.shared.u64 	%rd17, [%r6+56];
	ld.shared.u64 	%rd18, [%r6+64];
	ld.shared.u64 	%rd19, [%r6+72];
	ld.shared.u64 	%rd20, [%r6+80];
	bar.sync 	0;
	setp.ne.s32 	%p78, %r1, 0;
	@%p78 bra 	$L__BB4_8;
	add.s64 	%rd459, %rd11, %rd10;
	add.s64 	%rd460, %rd12, %rd459;
	add.s64 	%rd461, %rd13, %rd460;
	add.s64 	%rd462, %rd14, %rd461;
	add.s64 	%rd463, %rd15, %rd462;
	add.s64 	%rd464, %rd16, %rd463;
	add.s64 	%rd465, %rd17, %rd464;
	add.s64 	%rd466, %rd18, %rd465;
	add.s64 	%rd467, %rd19, %rd466;
	add.s64 	%rd446, %rd20, %rd467;
	mov.b32 	%r376, 1;
	mov.b32 	%r389, 0;
	mov.b32 	%r390, -1;
	// begin inline asm
	{  .reg .u64 r0;  .reg .u32 lo;  .reg .u32 hi;  .reg .pred p;  mov.b64 {lo, hi}, %rd446;  shfl.sync.up.b32 lo|p, lo, %r376, %r389, %r390;  shfl.sync.up.b32 hi|p, hi, %r376, %r389, %r390;  mov.b64 r0, {lo, hi};  @p add.u64 r0, r0, %rd446;  mov.u64 %rd444, r0;}
	// end inline asm
	mov.b32 	%r379, 2;
	// begin inline asm
	{  .reg .u64 r0;  .reg .u32 lo;  .reg .u32 hi;  .reg .pred p;  mov.b64 {lo, hi}, %rd444;  shfl.sync.up.b32 lo|p, lo, %r379, %r389, %r390;  shfl.sync.up.b32 hi|p, hi, %r379, %r389, %r390;  mov.b64 r0, {lo, hi};  @p add.u64 r0, r0, %rd444;  mov.u64 %rd447, r0;}
	// end inline asm
	mov.b32 	%r382, 4;
	// begin inline asm
	{  .reg .u64 r0;  .reg .u32 lo;  .reg .u32 hi;  .reg .pred p;  mov.b64 {lo, hi}, %rd447;  shfl.sync.up.b32 lo|p, lo, %r382, %r389, %r390;  shfl.sync.up.b32 hi|p, hi, %r382, %r389, %r390;  mov.b64 r0, {lo, hi};  @p add.u64 r0, r0, %rd447;  mov.u64 %rd450, r0;}
	// end inline asm
	mov.b32 	%r385, 8;
	// begin inline asm
	{  .reg .u64 r0;  .reg .u32 lo;  .reg .u32 hi;  .reg .pred p;  mov.b64 {lo, hi}, %rd450;  shfl.sync.up.b32 lo|p, lo, %r385, %r389, %r390;  shfl.sync.up.b32 hi|p, hi, %r385, %r389, %r390;  mov.b64 r0, {lo, hi};  @p add.u64 r0, r0, %rd450;  mov.u64 %rd453, r0;}
	// end inline asm
	mov.b32 	%r388, 16;
	// begin inline asm
	{  .reg .u64 r0;  .reg .u32 lo;  .reg .u32 hi;  .reg .pred p;  mov.b64 {lo, hi}, %rd453;  shfl.sync.up.b32 lo|p, lo, %r388, %r389, %r390;  shfl.sync.up.b32 hi|p, hi, %r388, %r389, %r390;  mov.b64 r0, {lo, hi};  @p add.u64 r0, r0, %rd453;  mov.u64 %rd456, r0;}
	// end inline asm
	setp.ne.s32 	%p118, %r225, 31;
	@%p118 bra 	$L__BB4_6;
	shl.b32 	%r391, %r4, 3;
	add.s32 	%r393, %r232, %r391;
	st.shared.u64 	[%r393+32], %rd456;
$L__BB4_6:
	bar.sync 	0;
	ld.shared.v2.u64 	{%rd468, %rd469}, [_ZZN3cub18CUB_300001_SM_10006detail4scan16DeviceScanKernelINS2_10policy_hubIyyymN4cuda3std3__44plusIvEEE10Policy1000EN6thrust24THRUST_300001_SM_1000_NS10device_ptrIyEESF_NS0_13ScanTileStateIyLb1EEES9_NS1_10InputValueIyPyEEmyLb0EyEEvT0_T1_T2_iT3_T4_T5_E12temp_storage+32];
	add.s64 	%rd470, %rd469, %rd468;
	setp.eq.s32 	%p119, %r4, 2;
	selp.b64 	%rd471, %rd470, %rd468, %p119;
	ld.shared.v2.u64 	{%rd472, %rd473}, [_ZZN3cub18CUB_300001_SM_10006detail4scan16DeviceScanKernelINS2_10policy_hubIyyymN4cuda3std3__44plusIvEEE10Policy1000EN6thrust24THRUST_300001_SM_1000_NS10device_ptrIyEESF_NS0_13ScanTileStateIyLb1EEES9_NS1_10InputValueIyPyEEmyLb0EyEEvT0_T1_T2_iT3_T4_T5_E12temp_storage+48];
	add.s64 	%rd474, %rd470, %rd472;
	setp.eq.s32 	%p120, %r4, 3;
	selp.b64 	%rd475, %rd474, %rd471, %p120;
	add.s64 	%rd476, %rd474, %rd473;
	setp.eq.s32 	%p121, %r4, 4;
	selp.b64 	%rd477, %rd476, %rd475, %p121;
	ld.shared.v2.u64 	{%rd478, %rd479}, [_ZZN3cub18CUB_300001_SM_10006detail4scan16DeviceScanKernelINS2_10policy_hubIyyymN4cuda3std3__44plusIvEEE10Policy1000EN6thrust24THRUST_300001_SM_1000_NS10device_ptrIyEESF_NS0_13ScanTileStateIyLb1EEES9_NS1_10InputValueIyPyEEmyLb0EyEEvT0_T1_T2_iT3_T4_T5_E12temp_storage+64];
	add.s64 	%rd480, %rd476, %rd478;
	setp.eq.s32 	%p122, %r4, 5;
	selp.b64 	%rd481, %rd480, %rd477, %p122;
	add.s64 	%rd482, %rd480, %rd479;
	setp.eq.s32 	%p123, %r4, 6;
	selp.b64 	%rd483, %rd482, %rd481, %p123;
	ld.shared.v2.u64 	{%rd484, %rd485}, [_ZZN3cub18CUB_300001_SM_10006detail4scan16DeviceScanKernelINS2_10policy_hubIyyymN4cuda3std3__44plusIvEEE10Policy1000EN6thrust24THRUST_300001_SM_1000_NS10device_ptrIyEESF_NS0_13ScanTileStateIyLb1EEES9_NS1_10InputValueIyPyEEmyLb0EyEEvT0_T1_T2_iT3_T4_T5_E12temp_storage+80];
	add.s64 	%rd486, %rd482, %rd484;
	setp.eq.s32 	%p124, %r4, 7;
	selp.b64 	%rd487, %rd486, %rd483, %p124;
	add.s64 	%rd488, %rd486, %rd485;
	setp.eq.s32 	%p125, %r4, 8;
	selp.b64 	%rd489, %rd488, %rd487, %p125;
	ld.shared.v2.u64 	{%rd490, %rd491}, [_ZZN3cub18CUB_300001_SM_10006detail4scan16DeviceScanKernelINS2_10policy_hubIyyymN4cuda3std3__44plusIvEEE10Policy1000EN6thrust24THRUST_300001_SM_1000_NS10device_ptrIyEESF_NS0_13ScanTileStateIyLb1EEES9_NS1_10InputValueIyPyEEmyLb0EyEEvT0_T1_T2_iT3_T4_T5_E12temp_storage+96];
	add.s64 	%rd492, %rd488, %rd490;
	setp.eq.s32 	%p126, %r4, 9;
	selp.b64 	%rd493, %rd492, %rd489, %p126;
	setp.lt.u32 	%p127, %r2, 32;
	selp.b64 	%rd494, 0, %rd493, %p127;
	setp.eq.s32 	%p128, %r225, 0;
	sub.s64 	%rd495, %rd456, %rd446;
	selp.b64 	%rd496, 0, %rd495, %p128;
	add.s64 	%rd497, %rd496, %rd524;
	add.s64 	%rd531, %rd497, %rd494;
	add.s64 	%rd533, %rd531, %rd10;
	add.s64 	%rd498, %rd491, %rd524;
	add.s64 	%rd25, %rd498, %rd492;
	setp.ne.s32 	%p129, %r2, 0;
	@%p129 bra 	$L__BB4_29;
	add.s64 	%rd499, %rd149, 512;
	mov.b64 	%rd500, 101;
	// begin inline asm
	st.relaxed.gpu.v2.u64 [%rd499], {%rd500, %rd25};
	// end inline asm
	bra.uni 	$L__BB4_29;
$L__BB4_8:
	add.s64 	%rd354, %rd11, %rd10;
	add.s64 	%rd355, %rd12, %rd354;
	add.s64 	%rd356, %rd13, %rd355;
	add.s64 	%rd357, %rd14, %rd356;
	add.s64 	%rd358, %rd15, %rd357;
	add.s64 	%rd359, %rd16, %rd358;
	add.s64 	%rd360, %rd17, %rd359;
	add.s64 	%rd361, %rd18, %rd360;
	add.s64 	%rd362, %rd19, %rd361;
	add.s64 	%rd341, %rd20, %rd362;
	mov.b32 	%r233, 1;
	mov.b32 	%r246, 0;
	mov.b32 	%r247, -1;
	// begin inline asm
	{  .reg .u64 r0;  .reg .u32 lo;  .reg .u32 hi;  .reg .pred p;  mov.b64 {lo, hi}, %rd341;  shfl.sync.up.b32 lo|p, lo, %r233, %r246, %r247;  shfl.sync.up.b32 hi|p, hi, %r233, %r246, %r247;  mov.b64 r0, {lo, hi};  @p add.u64 r0, r0, %rd341;  mov.u64 %rd339, r0;}
	// end inline asm
	mov.b32 	%r236, 2;
	// begin inline asm
	{  .reg .u64 r0;  .reg .u32 lo;  .reg .u32 hi;  .reg .pred p;  mov.b64 {lo, hi}, %rd339;  shfl.sync.up.b32 lo|p, lo, %r236, %r246, %r247;  shfl.sync.up.b32 hi|p, hi, %r236, %r246, %r247;  mov.b64 r0, {lo, hi};  @p add.u64 r0, r0, %rd339;  mov.u64 %rd342, r0;}
	// end inline asm
	mov.b32 	%r239, 4;
	// begin inline asm
	{  .reg .u64 r0;  .reg .u32 lo;  .reg .u32 hi;  .reg .pred p;  mov.b64 {lo, hi}, %rd342;  shfl.sync.up.b32 lo|p, lo, %r239, %r246, %r247;  shfl.sync.up.b32 hi|p, hi, %r239, %r246, %r247;  mov.b64 r0, {lo, hi};  @p add.u64 r0, r0, %rd342;  mov.u64 %rd345, r0;}
	// end inline asm
	mov.b32 	%r242, 8;
	// begin inline asm
	{  .reg .u64 r0;  .reg .u32 lo;  .reg .u32 hi;  .reg .pred p;  mov.b64 {lo, hi}, %rd345;  shfl.sync.up.b32 lo|p, lo, %r242, %r246, %r247;  shfl.sync.up.b32 hi|p, hi, %r242, %r246, %r247;  mov.b64 r0, {lo, hi};  @p add.u64 r0, r0, %rd345;  mov.u64 %rd348, r0;}
	// end inline asm
	mov.b32 	%r245, 16;
	// begin inline asm
	{  .reg .u64 r0;  .reg .u32 lo;  .reg .u32 hi;  .reg .pred p;  mov.b64 {lo, hi}, %rd348;  shfl.sync.up.b32 lo|p, lo, %r245, %r246, %r247;  shfl.sync.up.b32 hi|p, hi, %r245, %r246, %r247;  mov.b64 r0, {lo, hi};  @p add.u64 r0, r0, %rd348;  mov.u64 %rd351, r0;}
	// end inline asm
	setp.ne.s32 	%p79, %r225, 31;
	@%p79 bra 	$L__BB4_10;
	shl.b32 	%r248, %r4, 3;
	add.s32 	%r250, %r232, %r248;
	st.shared.u64 	[%r250+32], %rd351;
$L__BB4_10:
	sub.s64 	%rd363, %rd351, %rd341;
	bar.sync 	0;
	ld.shared.v2.u64 	{%rd364, %rd365}, [_ZZN3cub18CUB_300001_SM_10006detail4scan16DeviceScanKernelINS2_10policy_hubIyyymN4cuda3std3__44plusIvEEE10Policy1000EN6thrust24THRUST_300001_SM_1000_NS10device_ptrIyEESF_NS0_13ScanTileStateIyLb1EEES9_NS1_10InputValueIyPyEEmyLb0EyEEvT0_T1_T2_iT3_T4_T5_E12temp_storage+32];
	add.s64 	%rd366, %rd365, %rd364;
	setp.eq.s32 	%p80, %r4, 2;
	selp.b64 	%rd367, %rd366, %rd364, %p80;
	ld.shared.v2.u64 	{%rd368, %rd369}, [_ZZN3cub18CUB_300001_SM_10006detail4scan16DeviceScanKernelINS2_10policy_hubIyyymN4cuda3std3__44plusIvEEE10Policy1000EN6thrust24THRUST_300001_SM_1000_NS10device_ptrIyEESF_NS0_13ScanTileStateIyLb1EEES9_NS1_10InputValueIyPyEEmyLb0EyEEvT0_T1_T2_iT3_T4_T5_E12temp_storage+48];
	add.s64 	%rd370, %rd366, %rd368;
	setp.eq.s32 	%p81, %r4, 3;
	selp.b64 	%rd371, %rd370, %rd367, %p81;
	add.s64 	%rd372, %rd370, %rd369;
	setp.eq.s32 	%p82, %r4, 4;
	selp.b64 	%rd373, %rd372, %rd371, %p82;
	ld.shared.v2.u64 	{%rd374, %rd375}, [_ZZN3cub18CUB_300001_SM_10006detail4scan16DeviceScanKernelINS2_10policy_hubIyyymN4cuda3std3__44plusIvEEE10Policy1000EN6thrust24THRUST_300001_SM_1000_NS10device_ptrIyEESF_NS0_13ScanTileStateIyLb1EEES9_NS1_10InputValueIyPyEEmyLb0EyEEvT0_T1_T2_iT3_T4_T5_E12temp_storage+64];
	add.s64 	%rd376, %rd372, %rd374;
	setp.eq.s32 	%p83, %r4, 5;
	selp.b64 	%rd377, %rd376, %rd373, %p83;
	add.s64 	%rd378, %rd376, %rd375;
	setp.eq.s32 	%p84, %r4, 6;
	selp.b64 	%rd379, %rd378, %rd377, %p84;
	ld.shared.v2.u64 	{%rd380, %rd381}, [_ZZN3cub18CUB_300001_SM_10006detail4scan16DeviceScanKernelINS2_10policy_hubIyyymN4cuda3std3__44plusIvEEE10Policy1000EN6thrust24THRUST_300001_SM_1000_NS10device_ptrIyEESF_NS0_13ScanTileStateIyLb1EEES9_NS1_10InputValueIyPyEEmyLb0EyEEvT0_T1_T2_iT3_T4_T5_E12temp_storage+80];
	add.s64 	%rd382, %rd378, %rd380;
	setp.eq.s32 	%p85, %r4, 7;
	selp.b64 	%rd383, %rd382, %rd379, %p85;
	add.s64 	%rd384, %rd382, %rd381;
	setp.eq.s32 	%p86, %r4, 8;
	selp.b64 	%rd385, %rd384, %rd383, %p86;
	ld.shared.v2.u64 	{%rd386, %rd387}, [_ZZN3cub18CUB_300001_SM_10006detail4scan16DeviceScanKernelINS2_10policy_hubIyyymN4cuda3std3__44plusIvEEE10Policy1000EN6thrust24THRUST_300001_SM_1000_NS10device_ptrIyEESF_NS0_13ScanTileStateIyLb1EEES9_NS1_10InputValueIyPyEEmyLb0EyEEvT0_T1_T2_iT3_T4_T5_E12temp_storage+96];
	add.s64 	%rd388, %rd384, %rd386;
	setp.eq.s32 	%p87, %r4, 9;
	selp.b64 	%rd389, %rd388, %rd385, %p87;
	add.s64 	%rd28, %rd388, %rd387;
	setp.gt.u32 	%p88, %r2, 31;
	setp.lt.u32 	%p89, %r2, 32;
	setp.eq.s32 	%p90, %r225, 0;
	selp.b64 	%rd390, 0, %rd363, %p90;
	add.s64 	%rd531, %rd389, %rd390;
	selp.b64 	%rd30, %rd363, %rd531, %p89;
	@%p88 bra 	$L__BB4_26;
	setp.ne.s32 	%p91, %r2, 0;
	mul.wide.s32 	%rd391, %r1, 16;
	add.s64 	%rd31, %rd149, %rd391;
	@%p91 bra 	$L__BB4_13;
	st.shared.u64 	[_ZZN3cub18CUB_300001_SM_10006detail4scan16DeviceScanKernelINS2_10policy_hubIyyymN4cuda3std3__44plusIvEEE10Policy1000EN6thrust24THRUST_300001_SM_1000_NS10device_ptrIyEESF_NS0_13ScanTileStateIyLb1EEES9_NS1_10InputValueIyPyEEmyLb0EyEEvT0_T1_T2_iT3_T4_T5_E12temp_storage+24], %rd28;
	add.s64 	%rd392, %rd31, 512;
	mov.b64 	%rd393, 100;
	// begin inline asm
	st.relaxed.gpu.v2.u64 [%rd392], {%rd393, %rd28};
	// end inline asm
$L__BB4_13:
	not.b32 	%r253, %r2;
	add.s32 	%r395, %r1, %r253;
	mov.b32 	%r251, 965;
	// begin inline asm
	nanosleep.u32 %r251;
	// end inline asm
	mul.wide.s32 	%rd398, %r395, 16;
	add.s64 	%rd399, %rd149, %rd398;
	add.s64 	%rd397, %rd399, 512;
	// begin inline asm
	ld.relaxed.gpu.v2.u64 {%rd529, %rd526}, [%rd397];
	// end inline asm
	mov.b32 	%r394, 328;
$L__BB4_14:
	setp.eq.s64 	%p92, %rd529, 99;
	mov.b32 	%r254, -1;
	vote.sync.any.pred 	%p93, %p92, %r254;
	not.pred 	%p94, %p93;
	@%p94 bra 	$L__BB4_16;
	// begin inline asm
	nanosleep.u32 %r394;
	// end inline asm
	shl.b32 	%r394, %r394, 1;
	// begin inline asm
	ld.relaxed.gpu.v2.u64 {%rd529, %rd526}, [%rd397];
	// end inline asm
	bra.uni 	$L__BB4_14;
$L__BB4_16:
	setp.eq.s64 	%p95, %rd529, 101;
	mov.b32 	%r306, -1;
	vote.sync.ballot.b32 	%r307, %p95, %r306;
	// begin inline asm
	mov.u32 %r256, %lanemask_ge;
	// end inline asm
	and.b32  	%r308, %r307, %r256;
	or.b32  	%r309, %r308, -2147483648;
	add.s32 	%r310, %r309, -1;
	not.b32 	%r311, %r309;
	and.b32  	%r312, %r311, %r310;
	popc.b32 	%r260, %r312;
	mov.b64 	{%r258, %r263}, %rd526;
	mov.b32 	%r264, 1;
	// begin inline asm
	shfl.sync.down.b32 %r257, %r258, %r264, %r260, %r306;
	// end inline asm
	// begin inline asm
	shfl.sync.down.b32 %r262, %r263, %r264, %r260, %r306;
	// end inline asm
	mov.b64 	%rd400, {%r257, %r262};
	setp.lt.s32 	%p97, %r225, %r260;
	selp.b64 	%rd401, %rd400, 0, %p97;
	add.s64 	%rd402, %rd401, %rd526;
	mov.b64 	{%r268, %r273}, %rd402;
	mov.b32 	%r274, 2;
	// begin inline asm
	shfl.sync.down.b32 %r267, %r268, %r274, %r260, %r306;
	// end inline asm
	// begin inline asm
	shfl.sync.down.b32 %r272, %r273, %r274, %r260, %r306;
	// end inline asm
	mov.b64 	%rd403, {%r267, %r272};
	add.s32 	%r11, %r225, 2;
	setp.gt.s32 	%p98, %r11, %r260;
	selp.b64 	%rd404, 0, %rd403, %p98;
	add.s64 	%rd405, %rd404, %rd402;
	mov.b64 	{%r278, %r283}, %rd405;
	mov.b32 	%r284, 4;
	// begin inline asm
	shfl.sync.down.b32 %r277, %r278, %r284, %r260, %r306;
	// end inline asm
	// begin inline asm
	shfl.sync.down.b32 %r282, %r283, %r284, %r260, %r306;
	// end inline asm
	mov.b64 	%rd406, {%r277, %r282};
	add.s32 	%r12, %r225, 4;
	setp.gt.s32 	%p99, %r12, %r260;
	selp.b64 	%rd407, 0, %rd406, %p99;
	add.s64 	%rd408, %rd407, %rd405;
	mov.b64 	{%r288, %r293}, %rd408;
	mov.b32 	%r294, 8;
	// begin inline asm
	shfl.sync.down.b32 %r287, %r288, %r294, %r260, %r306;
	// end inline asm
	// begin inline asm
	shfl.sync.down.b32 %r292, %r293, %r294, %r260, %r306;
	// end inline asm
	mov.b64 	%rd409, {%r287, %r292};
	add.s32 	%r13, %r225, 8;
	setp.gt.s32 	%p100, %r13, %r260;
	selp.b64 	%rd410, 0, %rd409, %p100;
	add.s64 	%rd411, %rd410, %rd408;
	mov.b64 	{%r298, %r303}, %rd411;
	mov.b32 	%r304, 16;
	// begin inline asm
	shfl.sync.down.b32 %r297, %r298, %r304, %r260, %r306;
	// end inline asm
	// begin inline asm
	shfl.sync.down.b32 %r302, %r303, %r304, %r260, %r306;
	// end inline asm
	mov.b64 	%rd412, {%r297, %r302};
	add.s32 	%r14, %r225, 16;
	setp.gt.s32 	%p101, %r14, %r260;
	selp.b64 	%rd413, 0, %rd412, %p101;
	add.s64 	%rd528, %rd413, %rd411;
	add.s64 	%rd42, %rd149, 512;
$L__BB4_17:
	setp.ne.s64 	%p102, %rd529, 101;
	mov.b32 	%r313, -1;
	vote.sync.all.pred 	%p103, %p102, %r313;
	not.pred 	%p104, %p103;
	@%p104 bra 	$L__BB4_22;
	mul.wide.s32 	%rd421, %r395, 16;
	add.s64 	%rd422, %rd42, %rd421;
	add.s64 	%rd420, %rd422, -512;
	// begin inline asm
	ld.relaxed.gpu.v2.u64 {%rd529, %rd530}, [%rd420];
	// end inline asm
	mov.b32 	%r396, 328;
$L__BB4_19:
	setp.eq.s64 	%p108, %rd529, 99;
	mov.b32 	%r316, -1;
	vote.sync.any.pred 	%p109, %p108, %r316;
	not.pred 	%p110, %p109;
	@%p110 bra 	$L__BB4_21;
	// begin inline asm
	nanosleep.u32 %r396;
	// end inline asm
	shl.b32 	%r396, %r396, 1;
	// begin inline asm
	ld.relaxed.gpu.v2.u64 {%rd529, %rd530}, [%rd420];
	// end inline asm
	bra.uni 	$L__BB4_19;
$L__BB4_21:
	setp.eq.s64 	%p111, %rd529, 101;
	mov.b32 	%r367, -1;
	vote.sync.ballot.b32 	%r368, %p111, %r367;
	and.b32  	%r369, %r368, %r256;
	or.b32  	%r370, %r369, -2147483648;
	add.s32 	%r371, %r370, -1;
	not.b32 	%r372, %r370;
	and.b32  	%r373, %r372, %r371;
	popc.b32 	%r321, %r373;
	mov.b64 	{%r319, %r324}, %rd530;
	mov.b32 	%r325, 1;
	// begin inline asm
	shfl.sync.down.b32 %r318, %r319, %r325, %r321, %r367;
	// end inline asm
	// begin inline asm
	shfl.sync.down.b32 %r323, %r324, %r325, %r321, %r367;
	// end inline asm
	mov.b64 	%rd423, {%r318, %r323};
	setp.lt.s32 	%p113, %r225, %r321;
	selp.b64 	%rd424, %rd423, 0, %p113;
	add.s64 	%rd425, %rd424, %rd530;
	mov.b64 	{%r329, %r334}, %rd425;
	mov.b32 	%r335, 2;
	// begin inline asm
	shfl.sync.down.b32 %r328, %r329, %r335, %r321, %r367;
	// end inline asm
	// begin inline asm
	shfl.sync.down.b32 %r333, %r334, %r335, %r321, %r367;
	// end inline asm
	mov.b64 	%rd426, {%r328, %r333};
	setp.gt.s32 	%p114, %r11, %r321;
	selp.b64 	%rd427, 0, %rd426, %p114;
	add.s64 	%rd428, %rd425, %rd427;
	mov.b64 	{%r339, %r344}, %rd428;
	mov.b32 	%r345, 4;
	// begin inline asm
	shfl.sync.down.b32 %r338, %r339, %r345, %r321, %r367;
	// end inline asm
	// begin inline asm
	shfl.sync.down.b32 %r343, %r344, %r345, %r321, %r367;
	// end inline asm
	mov.b64 	%rd429, {%r338, %r343};
	setp.gt.s32 	%p115, %r12, %r321;
	selp.b64 	%rd430, 0, %rd429, %p115;
	add.s64 	%rd431, %rd430, %rd428;
	mov.b64 	{%r349, %r354}, %rd431;
	mov.b32 	%r355, 8;
	// begin inline asm
	shfl.sync.down.b32 %r348, %r349, %r355, %r321, %r367;
	// end inline asm
	// begin inline asm
	shfl.sync.down.b32 %r353, %r354, %r355, %r321, %r367;
	// end inline asm
	mov.b64 	%rd432, {%r348, %r353};
	setp.gt.s32 	%p116, %r13, %r321;
	selp.b64 	%rd433, 0, %rd432, %p116;
	add.s64 	%rd434, %rd433, %rd431;
	mov.b64 	{%r359, %r364}, %rd434;
	mov.b32 	%r365, 16;
	// begin inline asm
	shfl.sync.down.b32 %r358, %r359, %r365, %r321, %r367;
	// end inline asm
	// begin inline asm
	shfl.sync.down.b32 %r363, %r364, %r365, %r321, %r367;
	// end inline asm
	mov.b64 	%rd435, {%r358, %r363};
	setp.gt.s32 	%p117, %r14, %r321;
	selp.b64 	%rd436, 0, %rd435, %p117;
	add.s64 	%rd437, %rd434, %rd528;
	add.s64 	%rd528, %rd437, %rd436;
	add.s32 	%r395, %r395, -32;
	bra.uni 	$L__BB4_17;
$L__BB4_22:
	setp.ne.s32 	%p105, %r2, 0;
	@%p105 bra 	$L__BB4_24;
	add.s64 	%rd416, %rd528, %rd28;
	add.s64 	%rd414, %rd31, 512;
	mov.b64 	%rd415, 101;
	// begin inline asm
	st.relaxed.gpu.v2.u64 [%rd414], {%rd415, %rd416};
	// end inline asm
	st.shared.u64 	[_ZZN3cub18CUB_300001_SM_10006detail4scan16DeviceScanKernelINS2_10policy_hubIyyymN4cuda3std3__44plusIvEEE10Policy1000EN6thrust24THRUST_300001_SM_1000_NS10device_ptrIyEESF_NS0_13ScanTileStateIyLb1EEES9_NS1_10InputValueIyPyEEmyLb0EyEEvT0_T1_T2_iT3_T4_T5_E12temp_storage+8], %rd528;
	st.shared.u64 	[_ZZN3cub18CUB_300001_SM_10006detail4scan16DeviceScanKernelINS2_10policy_hubIyyymN4cuda3std3__44plusIvEEE10Policy1000EN6thrust24THRUST_300001_SM_1000_NS10device_ptrIyEESF_NS0_13ScanTileStateIyLb1EEES9_NS1_10InputValueIyPyEEmyLb0EyEEvT0_T1_T2_iT3_T4_T5_E12temp_storage+16], %rd416;
$L__BB4_24:
	setp.ne.s32 	%p106, %r225, 0;
	mov.u64 	%rd531, %rd30;
	@%p106 bra 	$L__BB4_26;
	st.shared.u64 	[_ZZN3cub18CUB_300001_SM_10006detail4scan16DeviceScanKernelINS2_10policy_hubIyyymN4cuda3std3__44plusIvEEE10Policy1000EN6thrust24THRUST_300001_SM_1000_NS10device_ptrIyEESF_NS0_13ScanTileStateIyLb1EEES9_NS1_10InputValueIyPyEEmyLb0EyEEvT0_T1_T2_iT3_T4_T5_E12temp_storage+128], %rd528;
	mov.u64 	%rd531, %rd528;
$L__BB4_26:
	bar.sync 	0;
	setp.eq.s32 	%p107, %r2, 0;
	@%p107 bra 	$L__BB4_28;
	ld.shared.u64 	%rd417, [_ZZN3cub18CUB_300001_SM_10006detail4scan16DeviceScanKernelINS2_10policy_hubIyyymN4cuda3std3__44plusIvEEE10Policy1000EN6thrust24THRUST_300001_SM_1000_NS10device_ptrIyEESF_NS0_13ScanTileStateIyLb1EEES9_NS1_10InputValueIyPyEEmyLb0EyEEvT0_T1_T2_iT3_T4_T5_E12temp_storage+128];
	add.s64 	%rd531, %rd417, %rd531;
$L__BB4_28:
	add.s64 	%rd533, %rd10, %rd531;
$L__BB4_29:
	add.s64 	%rd502, %rd11, %rd533;
	add.s64 	%rd503, %rd12, %rd502;
	add.s64 	%rd504, %rd13, %rd503;
	add.s64 	%rd505, %rd14, %rd504;
	add.s64 	%rd506, %rd15, %rd505;
	add.s64 	%rd507, %rd16, %rd506;
	add.s64 	%rd508, %rd17, %rd507;
	add.s64 	%rd509, %rd18, %rd508;
	add.s64 	%rd510, %rd19, %rd509;
	bar.sync 	0;
	st.shared.u64 	[%r6], %rd531;
	st.shared.u64 	[%r6+8], %rd533;
	st.shared.u64 	[%r6+16], %rd502;
	st.shared.u64 	[%r6+24], %rd503;
	st.shared.u64 	[%r6+32], %rd504;
	st.shared.u64 	[%r6+40], %rd505;
	st.shared.u64 	[%r6+48], %rd506;
	st.shared.u64 	[%r6+56], %rd507;
	st.shared.u64 	[%r6+64], %rd508;
	st.shared.u64 	[%r6+72], %rd509;
	st.shared.u64 	[%r6+80], %rd510;
	bar.warp.sync 	-1;
	ld.shared.u64 	%rd511, [%r5];
	ld.shared.u64 	%rd512, [%r5+256];
	ld.shared.u64 	%rd513, [%r5+512];
	ld.shared.u64 	%rd514, [%r5+768];
	ld.shared.u64 	%rd515, [%r5+1024];
	ld.shared.u64 	%rd516, [%r5+1280];
	ld.shared.u64 	%rd517, [%r5+1536];
	ld.shared.u64 	%rd518, [%r5+1792];
	ld.shared.u64 	%rd519, [%r5+2048];
	ld.shared.u64 	%rd520, [%r5+2304];
	ld.shared.u64 	%rd521, [%r5+2560];
	add.s64 	%rd523, %rd6, %rd326;
	st.global.u64 	[%rd523], %rd511;
	st.global.u64 	[%rd523+256], %rd512;
	st.global.u64 	[%rd523+512], %rd513;
	st.global.u64 	[%rd523+768], %rd514;
	st.global.u64 	[%rd523+1024], %rd515;
	st.global.u64 	[%rd523+1280], %rd516;
	st.global.u64 	[%rd523+1536], %rd517;
	st.global.u64 	[%rd523+1792], %rd518;
	st.global.u64 	[%rd523+2048], %rd519;
	st.global.u64 	[%rd523+2304], %rd520;
	st.global.u64 	[%rd523+2560], %rd521;
	bra.uni 	$L__BB4_102;
$L__BB4_30:
	setp.eq.s64 	%p3, %rd8, 0;
	@%p3 bra 	$L__BB4_102;
	cvt.u32.u64 	%r19, %rd8;
	shl.b64 	%rd152, %rd7, 3;
	add.s64 	%rd153, %rd5, %rd152;
	mov.u32 	%r20, %tid.x;
	ld.global.u64 	%rd545, [%rd153];
	and.b32  	%r50, %r20, 31;
	and.b32  	%r51, %r20, 992;
	mul.lo.s32 	%r52, %r51, 11;
	or.b32  	%r21, %r52, %r50;
	setp.ge.u32 	%p4, %r21, %r19;
	shl.b32 	%r53, %r21, 3;
	cvt.u64.u32 	%rd154, %r53;
	add.s64 	%rd62, %rd153, %rd154;
	mov.u64 	%rd535, %rd545;
	@%p4 bra 	$L__BB4_33;
	ld.global.u64 	%rd535, [%rd62];
$L__BB4_33:
	add.s32 	%r22, %r21, 32;
	setp.ge.u32 	%p5, %r22, %r19;
	mov.u64 	%rd536, %rd545;
	@%p5 bra 	$L__BB4_35;
	ld.global.u64 	%rd536, [%rd62+256];
$L__BB4_35:
	add.s32 	%r23, %r21, 64;
	setp.ge.u32 	%p6, %r23, %r19;
	mov.u64 	%rd537, %rd545;
	@%p6 bra 	$L__BB4_37;
	ld.global.u64 	%rd537, [%rd62+512];
$L__BB4_37:
	add.s32 	%r24, %r21, 96;
	setp.ge.u32 	%p7, %r24, %r19;
	mov.u64 	%rd538, %rd545;
	@%p7 bra 	$L__BB4_39;
	ld.global.u64 	%rd538, [%rd62+768];
$L__BB4_39:
	add.s32 	%r25, %r21, 128;
	setp.ge.u32 	%p8, %r25, %r19;
	mov.u64 	%rd539, %rd545;
	@%p8 bra 	$L__BB4_41;
	ld.global.u64 	%rd539, [%rd62+1024];
$L__BB4_41:
	add.s32 	%r26, %r21, 160;
	setp.ge.u32 	%p9, %r26, %r19;
	mov.u64 	%rd540, %rd545;
	@%p9 bra 	$L__BB4_43;
	ld.global.u64 	%rd540, [%rd62+1280];
$L__BB4_43:
	add.s32 	%r27, %r21, 192;
	setp.ge.u32 	%p10, %r27, %r19;
	mov.u64 	%rd541, %rd545;
	@%p10 bra 	$L__BB4_45;
	ld.global.u64 	%rd541, [%rd62+1536];
$L__BB4_45:
	add.s32 	%r28, %r21, 224;
	setp.ge.u32 	%p11, %r28, %r19;
	mov.u64 	%rd542, %rd545;
	@%p11 bra 	$L__BB4_47;
	ld.global.u64 	%rd542, [%rd62+1792];
$L__BB4_47:
	add.s32 	%r29, %r21, 256;
	setp.ge.u32 	%p12, %r29, %r19;
	mov.u64 	%rd543, %rd545;
	@%p12 bra 	$L__BB4_49;
	ld.global.u64 	%rd543, [%rd62+2048];
$L__BB4_49:
	add.s32 	%r30, %r21, 288;
	setp.ge.u32 	%p13, %r30, %r19;
	mov.u64 	%rd544, %rd545;
	@%p13 bra 	$L__BB4_51;
	ld.global.u64 	%rd544, [%rd62+2304];
$L__BB4_51:
	add.s32 	%r31, %r21, 320;
	setp.ge.u32 	%p14, %r31, %r19;
	@%p14 bra 	$L__BB4_53;
	ld.global.u64 	%rd545, [%rd62+2560];
$L__BB4_53:
	// begin inline asm
	mov.u32 %r54, %laneid;
	// end inline asm
	shr.u32 	%r33, %r20, 5;
	mad.lo.s32 	%r55, %r33, 352, %r54;
	shl.b32 	%r56, %r55, 3;
	mov.u32 	%r57, _ZZN3cub18CUB_300001_SM_10006detail4scan16DeviceScanKernelINS2_10policy_hubIyyymN4cuda3std3__44plusIvEEE10Policy1000EN6thrust24THRUST_300001_SM_1000_NS10device_ptrIyEESF_NS0_13ScanTileStateIyLb1EEES9_NS1_10InputValueIyPyEEmyLb0EyEEvT0_T1_T2_iT3_T4_T5_E12temp_storage;
	add.s32 	%r34, %r57, %r56;
	st.shared.u64 	[%r34], %rd535;
	st.shared.u64 	[%r34+256], %rd536;
	st.shared.u64 	[%r34+512], %rd537;
	st.shared.u64 	[%r34+768], %rd538;
	st.shared.u64 	[%r34+1024], %rd539;
	st.shared.u64 	[%r34+1280], %rd540;
	st.shared.u64 	[%r34+1536], %rd541;
	st.shared.u64 	[%r34+1792], %rd542;
	st.shared.u64 	[%r34+2048], %rd543;
	st.shared.u64 	[%r34+2304], %rd544;
	st.shared.u64 	[%r34+2560], %rd545;
	bar.warp.sync 	-1;
	mad.lo.s32 	%r35, %r54, 80, %r34;
	ld.shared.u64 	%rd85, [%r35];
	ld.shared.u64 	%rd86, [%r35+8];
	ld.shared.u64 	%rd87, [%r35+16];
	ld.shared.u64 	%rd88, [%r35+24];
	ld.shared.u64 	%rd89, [%r35+32];
	ld.shared.u64 	%rd90, [%r35+40];
	ld.shared.u64 	%rd91, [%r35+48];
	ld.shared.u64 	%rd92, [%r35+56];
	ld.shared.u64 	%rd93, [%r35+64];
	ld.shared.u64 	%rd94, [%r35+72];
	ld.shared.u64 	%rd95, [%r35+80];
	bar.sync 	0;
	setp.ne.s32 	%p15, %r1, 0;
	@%p15 bra 	$L__BB4_57;
	add.s64 	%rd275, %rd86, %rd85;
	add.s64 	%rd276, %rd87, %rd275;
	add.s64 	%rd277, %rd88, %rd276;
	add.s64 	%rd278, %rd89, %rd277;
	add.s64 	%rd279, %rd90, %rd278;
	add.s64 	%rd280, %rd91, %rd279;
	add.s64 	%rd281, %rd92, %rd280;
	add.s64 	%rd282, %rd93, %rd281;
	add.s64 	%rd283, %rd94, %rd282;
	add.s64 	%rd262, %rd95, %rd283;
	mov.b32 	%r207, 1;
	mov.b32 	%r220, 0;
	mov.b32 	%r221, -1;
	// begin inline asm
	{  .reg .u64 r0;  .reg .u32 lo;  .reg .u32 hi;  .reg .pred p;  mov.b64 {lo, hi}, %rd262;  shfl.sync.up.b32 lo|p, lo, %r207, %r220, %r221;  shfl.sync.up.b32 hi|p, hi, %r207, %r220, %r221;  mov.b64 r0, {lo, hi};  @p add.u64 r0, r0, %rd262;  mov.u64 %rd260, r0;}
	// end inline asm
	mov.b32 	%r210, 2;
	// begin inline asm
	{  .reg .u64 r0;  .reg .u32 lo;  .reg .u32 hi;  .reg .pred p;  mov.b64 {lo, hi}, %rd260;  shfl.sync.up.b32 lo|p, lo, %r210, %r220, %r221;  shfl.sync.up.b32 hi|p, hi, %r210, %r220, %r221;  mov.b64 r0, {lo, hi};  @p add.u64 r0, r0, %rd260;  mov.u64 %rd263, r0;}
	// end inline asm
	mov.b32 	%r213, 4;
	// begin inline asm
	{  .reg .u64 r0;  .reg .u32 lo;  .reg .u32 hi;  .reg .pred p;  mov.b64 {lo, hi}, %rd263;  shfl.sync.up.b32 lo|p, lo, %r213, %r220, %r221;  shfl.sync.up.b32 hi|p, hi, %r213, %r220, %r221;  mov.b64 r0, {lo, hi};  @p add.u64 r0, r0, %rd263;  mov.u64 %rd266, r0;}
	// end inline asm
	mov.b32 	%r216, 8;
	// begin inline asm
	{  .reg .u64 r0;  .reg .u32 lo;  .reg .u32 hi;  .reg .pred p;  mov.b64 {lo, hi}, %rd266;  shfl.sync.up.b32 lo|p, lo, %r216, %r220, %r221;  shfl.sync.up.b32 hi|p, hi, %r216, %r220, %r221;  mov.b64 r0, {lo, hi};  @p add.u64 r0, r0, %rd266;  mov.u64 %rd269, r0;}
	// end inline asm
	mov.b32 	%r219, 16;
	// begin inline asm
	{  .reg .u64 r0;  .reg .u32 lo;  .reg .u32 hi;  .reg .pred p;  mov.b64 {lo, hi}, %rd269;  shfl.sync.up.b32 lo|p, lo, %r219, %r220, %r221;  shfl.sync.up.b32 hi|p, hi, %r219, %r220, %r221;  mov.b64 r0, {lo, hi};  @p add.u64 r0, r0, %rd269;  mov.u64 %rd272, r0;}
	// end inline asm
	setp.ne.s32 	%p55, %r54, 31;
	@%p55 bra 	$L__BB4_56;
	shl.b32 	%r222, %r33, 3;
	mov.u32 	%r223, _ZZN3cub18CUB_300001_SM_10006detail4scan16DeviceScanKernelINS2_10policy_hubIyyymN4cuda3std3__44plusIvEEE10Policy1000EN6thrust24THRUST_300001_SM_1000_NS10device_ptrIyEESF_NS0_13ScanTileStateIyLb1EEES9_NS1_10InputValueIyPyEEmyLb0EyEEvT0_T1_T2_iT3_T4_T5_E12temp_storage;
	add.s32 	%r224, %r223, %r222;
	st.shared.u64 	[%r224+32], %rd272;
$L__BB4_56:
	bar.sync 	0;
	ld.shared.v2.u64 	{%rd284, %rd285}, [_ZZN3cub18CUB_300001_SM_10006detail4scan16DeviceScanKernelINS2_10policy_hubIyyymN4cuda3std3__44plusIvEEE10Policy1000EN6thrust24THRUST_300001_SM_1000_NS10device_ptrIyEESF_NS0_13ScanTileStateIyLb1EEES9_NS1_10InputValueIyPyEEmyLb0EyEEvT0_T1_T2_iT3_T4_T5_E12temp_storage+32];
	add.s64 	%rd286, %rd285, %rd284;
	setp.eq.s32 	%p56, %r33, 2;
	selp.b64 	%rd287, %rd286, %rd284, %p56;
	ld.shared.v2.u64 	{%rd288, %rd289}, [_ZZN3cub18CUB_300001_SM_10006detail4scan16DeviceScanKernelINS2_10policy_hubIyyymN4cuda3std3__44plusIvEEE10Policy1000EN6thrust24THRUST_300001_SM_1000_NS10device_ptrIyEESF_NS0_13ScanTileStateIyLb1EEES9_NS1_10InputValueIyPyEEmyLb0EyEEvT0_T1_T2_iT3_T4_T5_E12temp_storage+48];
	add.s64 	%rd290, %rd286, %rd288;
	setp.eq.s32 	%p57, %r33, 3;
	selp.b64 	%rd291, %rd290, %rd287, %p57;
	add.s64 	%rd292, %rd290, %rd289;
	setp.eq.s32 	%p58, %r33, 4;
	selp.b64 	%rd293, %rd292, %rd291, %p58;
	ld.shared.v2.u64 	{%rd294, %rd295}, [_ZZN3cub18CUB_300001_SM_10006detail4scan16DeviceScanKernelINS2_10policy_hubIyyymN4cuda3std3__44plusIvEEE10Policy1000EN6thrust24THRUST_300001_SM_1000_NS10device_ptrIyEESF_NS0_13ScanTileStateIyLb1EEES9_NS1_10InputValueIyPyEEmyLb0EyEEvT0_T1_T2_iT3_T4_T5_E12temp_storage+64];
	add.s64 	%rd296, %rd292, %rd294;
	setp.eq.s32 	%p59, %r33, 5;
	selp.b64 	%rd297, %rd296, %rd293, %p59;
	add.s64 	%rd298, %rd296, %rd295;
	setp.eq.s32 	%p60, %r33, 6;
	selp.b64 	%rd299, %rd298, %rd297, %p60;
	ld.shared.v2.u64 	{%rd300, %rd301}, [_ZZN3cub18CUB_300001_SM_10006detail4scan16DeviceScanKernelINS2_10policy_hubIyyymN4cuda3std3__44plusIvEEE10Policy1000EN6thrust24THRUST_300001_SM_1000_NS10device_ptrIyEESF_NS0_13ScanTileStateIyLb1EEES9_NS1_10InputValueIyPyEEmyLb0EyEEvT0_T1_T2_iT3_T4_T5_E12temp_storage+80];
	add.s64 	%rd302, %rd298, %rd300;
	setp.eq.s32 	%p61, %r33, 7;
	selp.b64 	%rd303, %rd302, %rd299, %p61;
	add.s64 	%rd304, %rd302, %rd301;
	setp.eq.s32 	%p62, %r33, 8;
	selp.b64 	%rd305, %rd304, %rd303, %p62;
	ld.shared.u64 	%rd306, [_ZZN3cub18CUB_300001_SM_10006detail4scan16DeviceScanKernelINS2_10policy_hubIyyymN4cuda3std3__44plusIvEEE10Policy1000EN6thrust24THRUST_300001_SM_1000_NS10device_ptrIyEESF_NS0_13ScanTileStateIyLb1EEES9_NS1_10InputValueIyPyEEmyLb0EyEEvT0_T1_T2_iT3_T4_T5_E12temp_storage+96];
	add.s64 	%rd307, %rd304, %rd306;
	setp.eq.s32 	%p63, %r33, 9;
	selp.b64 	%rd308, %rd307, %rd305, %p63;
	setp.lt.u32 	%p64, %r20, 32;
	selp.b64 	%rd309, 0, %rd308, %p64;
	setp.eq.s32 	%p65, %r54, 0;
	sub.s64 	%rd310, %rd272, %rd262;
	selp.b64 	%rd311, 0, %rd310, %p65;
	add.s64 	%rd312, %rd311, %rd524;
	add.s64 	%rd552, %rd312, %rd309;
	add.s64 	%rd554, %rd552, %rd85;
	bra.uni 	$L__BB4_78;
$L__BB4_57:
	add.s64 	%rd170, %rd86, %rd85;
	add.s64 	%rd171, %rd87, %rd170;
	add.s64 	%rd172, %rd88, %rd171;
	add.s64 	%rd173, %rd89, %rd172;
	add.s64 	%rd174, %rd90, %rd173;
	add.s64 	%rd175, %rd91, %rd174;
	add.s64 	%rd176, %rd92, %rd175;
	add.s64 	%rd177, %rd93, %rd176;
	add.s64 	%rd178, %rd94, %rd177;
	add.s64 	%rd157, %rd95, %rd178;
	mov.b32 	%r58, 1;
	mov.b32 	%r71, 0;
	mov.b32 	%r72, -1;
	// begin inline asm
	{  .reg .u64 r0;  .reg .u32 lo;  .reg .u32 hi;  .reg .pred p;  mov.b64 {lo, hi}, %rd157;  shfl.sync.up.b32 lo|p, lo, %r58, %r71, %r72;  shfl.sync.up.b32 hi|p, hi, %r58, %r71, %r72;  mov.b64 r0, {lo, hi};  @p add.u64 r0, r0, %rd157;  mov.u64 %rd155, r0;}
	// end inline asm
	mov.b32 	%r61, 2;
	// begin inline asm
	{  .reg .u64 r0;  .reg .u32 lo;  .reg .u32 hi;  .reg .pred p;  mov.b64 {lo, hi}, %rd155;  shfl.sync.up.b32 lo|p, lo, %r61, %r71, %r72;  shfl.sync.up.b32 hi|p, hi, %r61, %r71, %r72;  mov.b64 r0, {lo, hi};  @p add.u64 r0, r0, %rd155;  mov.u64 %rd158, r0;}
	// end inline asm
	mov.b32 	%r64, 4;
	// begin inline asm
	{  .reg .u64 r0;  .reg .u32 lo;  .reg .u32 hi;  .reg .pred p;  mov.b64 {lo, hi}, %rd158;  shfl.sync.up.b32 lo|p, lo, %r64, %r71, %r72;  shfl.sync.up.b32 hi|p, hi, %r64, %r71, %r72;  mov.b64 r0, {lo, hi};  @p add.u64 r0, r0, %rd158;  mov.u64 %rd161, r0;}
	// end inline asm
	mov.b32 	%r67, 8;
	// begin inline asm
	{  .reg .u64 r0;  .reg .u32 lo;  .reg .u32 hi;  .reg .pred p;  mov.b64 {lo, hi}, %rd161;  shfl.sync.up.b32 lo|p, lo, %r67, %r71, %r72;  shfl.sync.up.b32 hi|p, hi, %r67, %r71, %r72;  mov.b64 r0, {lo, hi};  @p add.u64 r0, r0, %rd161;  mov.u64 %rd164, r0;}
	// end inline asm
	mov.b32 	%r70, 16;
	// begin inline asm
	{  .reg .u64 r0;  .reg .u32 lo;  .reg .u32 hi;  .reg .pred p;  mov.b64 {lo, hi}, %rd164;  shfl.sync.up.b32 lo|p, lo, %r70, %r71, %r72;  shfl.sync.up.b32 hi|p, hi, %r70, %r71, %r72;  mov.b64 r0, {lo, hi};  @p add.u64 r0, r0, %rd164;  mov.u64 %rd167, r0;}
	// end inline asm
	setp.ne.s32 	%p16, %r54, 31;
	@%p16 bra 	$L__BB4_59;
	shl.b32 	%r73, %r33, 3;
	mov.u32 	%r74, _ZZN3cub18CUB_300001_SM_10006detail4scan16DeviceScanKernelINS2_10policy_hubIyyymN4cuda3std3__44plusIvEEE10Policy1000EN6thrust24THRUST_300001_SM_1000_NS10device_ptrIyEESF_NS0_13ScanTileStateIyLb1EEES9_NS1_10InputValueIyPyEEmyLb0EyEEvT0_T1_T2_iT3_T4_T5_E12temp_storage;
	add.s32 	%r75, %r74, %r73;
	st.shared.u64 	[%r75+32], %rd167;
$L__BB4_59:
	sub.s64 	%rd179, %rd167, %rd157;
	bar.sync 	0;
	ld.shared.v2.u64 	{%rd180, %rd181}, [_ZZN3cub18CUB_300001_SM_10006detail4scan16DeviceScanKernelINS2_10policy_hubIyyymN4cuda3std3__44plusIvEEE10Policy1000EN6thrust24THRUST_300001_SM_1000_NS10device_ptrIyEESF_NS0_13ScanTileStateIyLb1EEES9_NS1_10InputValueIyPyEEmyLb0EyEEvT0_T1_T2_iT3_T4_T5_E12temp_storage+32];
	add.s64 	%rd182, %rd181, %rd180;
	setp.eq.s32 	%p17, %r33, 2;
	selp.b64 	%rd183, %rd182, %rd180, %p17;
	ld.shared.v2.u64 	{%rd184, %rd185}, [_ZZN3cub18CUB_300001_SM_10006detail4scan16DeviceScanKernelINS2_10policy_hubIyyymN4cuda3std3__44plusIvEEE10Policy1000EN6thrust24THRUST_300001_SM_1000_NS10device_ptrIyEESF_NS0_13ScanTileStateIyLb1EEES9_NS1_10InputValueIyPyEEmyLb0EyEEvT0_T1_T2_iT3_T4_T5_E12temp_storage+48];
	add.s64 	%rd186, %rd182, %rd184;
	setp.eq.s32 	%p18, %r33, 3;
	selp.b64 	%rd187, %rd186, %rd183, %p18;
	add.s64 	%rd188, %rd186, %rd185;
	setp.eq.s32 	%p19, %r33, 4;
	selp.b64 	%rd189, %rd188, %rd187, %p19;
	ld.shared.v2.u64 	{%rd190, %rd191}, [_ZZN3cub18CUB_300001_SM_10006detail4scan16DeviceScanKernelINS2_10policy_hubIyyymN4cuda3std3__44plusIvEEE10Policy1000EN6thrust24THRUST_300001_SM_1000_NS10device_ptrIyEESF_NS0_13ScanTileStateIyLb1EEES9_NS1_10InputValueIyPyEEmyLb0EyEEvT0_T1_T2_iT3_T4_T5_E12temp_storage+64];
	add.s64 	%rd192, %rd188, %rd190;
	setp.eq.s32 	%p20, %r33, 5;
	selp.b64 	%rd193, %rd192, %rd189, %p20;
	add.s64 	%rd194, %rd192, %rd191;
	setp.eq.s32 	%p21, %r33, 6;
	selp.b64 	%rd195, %rd194, %rd193, %p21;
	ld.shared.v2.u64 	{%rd196, %rd197}, [_ZZN3cub18CUB_300001_SM_10006detail4scan16DeviceScanKernelINS2_10policy_hubIyyymN4cuda3std3__44plusIvEEE10Policy1000EN6thrust24THRUST_300001_SM_1000_NS10device_ptrIyEESF_NS0_13ScanTileStateIyLb1EEES9_NS1_10InputValueIyPyEEmyLb0EyEEvT0_T1_T2_iT3_T4_T5_E12temp_storage+80];
	add.s64 	%rd198, %rd194, %rd196;
	setp.eq.s32 	%p22, %r33, 7;
	selp.b64 	%rd199, %rd198, %rd195, %p22;
	add.s64 	%rd200, %rd198, %rd197;
	setp.eq.s32 	%p23, %r33, 8;
	selp.b64 	%rd201, %rd200, %rd199, %p23;
	ld.shared.v2.u64 	{%rd202, %rd203}, [_ZZN3cub18CUB_300001_SM_10006detail4scan16DeviceScanKernelINS2_10policy_hubIyyymN4cuda3std3__44plusIvEEE10Policy1000EN6thrust24THRUST_300001_SM_1000_NS10device_ptrIyEESF_NS0_13ScanTileStateIyLb1EEES9_NS1_10InputValueIyPyEEmyLb0EyEEvT0_T1_T2_iT3_T4_T5_E12temp_storage+96];
	add.s64 	%rd204, %rd200, %rd202;
	setp.eq.s32 	%p24, %r33, 9;
	selp.b64 	%rd205, %rd204, %rd201, %p24;
	add.s64 	%rd102, %rd204, %rd203;
	setp.gt.u32 	%p25, %r20, 31;
	setp.lt.u32 	%p26, %r20, 32;
	setp.eq.s32 	%p27, %r54, 0;
	selp.b64 	%rd206, 0, %rd179, %p27;
	add.s64 	%rd552, %rd205, %rd206;
	selp.b64 	%rd104, %rd179, %rd552, %p26;
	@%p25 bra 	$L__BB4_75;
	setp.ne.s32 	%p28, %r20, 0;
	mul.wide.s32 	%rd207, %r1, 16;
	add.s64 	%rd105, %rd149, %rd207;
	@%p28 bra 	$L__BB4_62;
	st.shared.u64 	[_ZZN3cub18CUB_300001_SM_10006detail4scan16DeviceScanKernelINS2_10policy_hubIyyymN4cuda3std3__44plusIvEEE10Policy1000EN6thrust24THRUST_300001_SM_1000_NS10device_ptrIyEESF_NS0_13ScanTileStateIyLb1EEES9_NS1_10InputValueIyPyEEmyLb0EyEEvT0_T1_T2_iT3_T4_T5_E12temp_storage+24], %rd102;
	add.s64 	%rd208, %rd105, 512;
	mov.b64 	%rd209, 100;
	// begin inline asm
	st.relaxed.gpu.v2.u64 [%rd208], {%rd209, %rd102};
	// end inline asm
$L__BB4_62:
	not.b32 	%r78, %r20;
	add.s32 	%r398, %r1, %r78;
	mov.b32 	%r76, 965;
	// begin inline asm
	nanosleep.u32 %r76;
	// end inline asm
	mul.wide.s32 	%rd214, %r398, 16;
	add.s64 	%rd215, %rd149, %rd214;
	add.s64 	%rd213, %rd215, 512;
	// begin inline asm
	ld.relaxed.gpu.v2.u64 {%rd550, %rd547}, [%rd213];
	// end inline asm
	mov.b32 	%r397, 328;
$L__BB4_63:
	setp.eq.s64 	%p29, %rd550, 99;
	mov.b32 	%r79, -1;
	vote.sync.any.pred 	%p30, %p29, %r79;
	not.pred 	%p31, %p30;
	@%p31 bra 	$L__BB4_65;
	// begin inline asm
	nanosleep.u32 %r397;
	// end inline asm
	shl.b32 	%r397, %r397, 1;
	// begin inline asm
	ld.relaxed.gpu.v2.u64 {%rd550, %rd547}, [%rd213];
	// end inline asm
	bra.uni 	$L__BB4_63;
$L__BB4_65:
	setp.eq.s64 	%p32, %rd550, 101;
	mov.b32 	%r131, -1;
	vote.sync.ballot.b32 	%r132, %p32, %r131;
	// begin inline asm
	mov.u32 %r81, %lanemask_ge;
	// end inline asm
	and.b32  	%r133, %r132, %r81;
	or.b32  	%r134, %r133, -2147483648;
	add.s32 	%r135, %r134, -1;
	not.b32 	%r136, %r134;
	and.b32  	%r137, %r136, %r135;
	popc.b32 	%r85, %r137;
	mov.b64 	{%r83, %r88}, %rd547;
	mov.b32 	%r89, 1;
	// begin inline asm
	shfl.sync.down.b32 %r82, %r83, %r89, %r85, %r131;
	// end inline asm
	// begin inline asm
	shfl.sync.down.b32 %r87, %r88, %r89, %r85, %r131;
	// end inline asm
	mov.b64 	%rd216, {%r82, %r87};
	setp.lt.s32 	%p34, %r54, %r85;
	selp.b64 	%rd217, %rd216, 0, %p34;
	add.s64 	%rd218, %rd217, %rd547;
	mov.b64 	{%r93, %r98}, %rd218;
	mov.b32 	%r99, 2;
	// begin inline asm
	shfl.sync.down.b32 %r92, %r93, %r99, %r85, %r131;
	// end inline asm
	// begin inline asm
	shfl.sync.down.b32 %r97, %r98, %r99, %r85, %r131;
	// end inline asm
	mov.b64 	%rd219, {%r92, %r97};
	add.s32 	%r138, %r54, 2;
	setp.gt.s32 	%p35, %r138, %r85;
	selp.b64 	%rd220, 0, %rd219, %p35;
	add.s64 	%rd221, %rd220, %rd218;
	mov.b64 	{%r103, %r108}, %rd221;
	mov.b32 	%r109, 4;
	// begin inline asm
	shfl.sync.down.b32 %r102, %r103, %r109, %r85, %r131;
	// end inline asm
	// begin inline asm
	shfl.sync.down.b32 %r107, %r108, %r109, %r85, %r131;
	// end inline asm
	mov.b64 	%rd222, {%r102, %r107};
	add.s32 	%r40, %r54, 4;
	setp.gt.s32 	%p36, %r40, %r85;
	selp.b64 	%rd223, 0, %rd222, %p36;
	add.s64 	%rd224, %rd223, %rd221;
	mov.b64 	{%r113, %r118}, %rd224;
	mov.b32 	%r119, 8;
	// begin inline asm
	shfl.sync.down.b32 %r112, %r113, %r119, %r85, %r131;
	// end inline asm
	// begin inline asm
	shfl.sync.down.b32 %r117, %r118, %r119, %r85, %r131;
	// end inline asm
	mov.b64 	%rd225, {%r112, %r117};
	add.s32 	%r139, %r54, 8;
	setp.gt.s32 	%p37, %r139, %r85;
	selp.b64 	%rd226, 0, %rd225, %p37;
	add.s64 	%rd227, %rd226, %rd224;
	mov.b64 	{%r123, %r128}, %rd227;
	mov.b32 	%r129, 16;
	// begin inline asm
	shfl.sync.down.b32 %r122, %r123, %r129, %r85, %r131;
	// end inline asm
	// begin inline asm
	shfl.sync.down.b32 %r127, %r128, %r129, %r85, %r131;
	// end inline asm
	mov.b64 	%rd228, {%r122, %r127};
	add.s32 	%r140, %r54, 16;
	setp.gt.s32 	%p38, %r140, %r85;
	selp.b64 	%rd229, 0, %rd228, %p38;
	add.s64 	%rd548, %rd229, %rd227;
	add.s64 	%rd116, %rd149, 512;
$L__BB4_66:
	setp.ne.s64 	%p39, %rd550, 101;
	mov.b32 	%r141, -1;
	vote.sync.all.pred 	%p40, %p39, %r141;
	not.pred 	%p41, %p40;
	@%p41 bra 	$L__BB4_71;
	mul.wide.s32 	%rd237, %r398, 16;
	add.s64 	%rd238, %rd116, %rd237;
	add.s64 	%rd236, %rd238, -512;
	// begin inline asm
	ld.relaxed.gpu.v2.u64 {%rd550, %rd551}, [%rd236];
	// end inline asm
	mov.b32 	%r399, 328;
$L__BB4_68:
	setp.eq.s64 	%p45, %rd550, 99;
	mov.b32 	%r144, -1;
	vote.sync.any.pred 	%p46, %p45, %r144;
	not.pred 	%p47, %p46;
	@%p47 bra 	$L__BB4_70;
	// begin inline asm
	nanosleep.u32 %r399;
	// end inline asm
	shl.b32 	%r399, %r399, 1;
	// begin inline asm
	ld.relaxed.gpu.v2.u64 {%rd550, %rd551}, [%rd236];
	// end inline asm
	bra.uni 	$L__BB4_68;
$L__BB4_70:
	setp.eq.s64 	%p48, %rd550, 101;
	mov.b32 	%r195, -1;
	vote.sync.ballot.b32 	%r196, %p48, %r195;
	and.b32  	%r197, %r196, %r81;
	or.b32  	%r198, %r197, -2147483648;
	add.s32 	%r199, %r198, -1;
	not.b32 	%r200, %r198;
	and.b32  	%r201, %r200, %r199;
	popc.b32 	%r149, %r201;
	mov.b64 	{%r147, %r152}, %rd551;
	mov.b32 	%r153, 1;
	// begin inline asm
	shfl.sync.down.b32 %r146, %r147, %r153, %r149, %r195;
	// end inline asm
	// begin inline asm
	shfl.sync.down.b32 %r151, %r152, %r153, %r149, %r195;
	// end inline asm
	mov.b64 	%rd239, {%r146, %r151};
	setp.lt.s32 	%p50, %r54, %r149;
	selp.b64 	%rd240, %rd239, 0, %p50;
	add.s64 	%rd241, %rd240, %rd551;
	mov.b64 	{%r157, %r162}, %rd241;
	mov.b32 	%r163, 2;
	// begin inline asm
	shfl.sync.down.b32 %r156, %r157, %r163, %r149, %r195;
	// end inline asm
	// begin inline asm
	shfl.sync.down.b32 %r161, %r162, %r163, %r149, %r195;
	// end inline asm
	mov.b64 	%rd242, {%r156, %r161};
	add.s32 	%r202, %r54, 2;
	setp.gt.s32 	%p51, %r202, %r149;
	selp.b64 	%rd243, 0, %rd242, %p51;
	add.s64 	%rd244, %rd241, %rd243;
	mov.b64 	{%r167, %r172}, %rd244;
	mov.b32 	%r173, 4;
	// begin inline asm
	shfl.sync.down.b32 %r166, %r167, %r173, %r149, %r195;
	// end inline asm
	// begin inline asm
	shfl.sync.down.b32 %r171, %r172, %r173, %r149, %r195;
	// end inline asm
	mov.b64 	%rd245, {%r166, %r171};
	setp.gt.s32 	%p52, %r40, %r149;
	selp.b64 	%rd246, 0, %rd245, %p52;
	add.s64 	%rd247, %rd246, %rd244;
	mov.b64 	{%r177, %r182}, %rd247;
	mov.b32 	%r183, 8;
	// begin inline asm
	shfl.sync.down.b32 %r176, %r177, %r183, %r149, %r195;
	// end inline asm
	// begin inline asm
	shfl.sync.down.b32 %r181, %r182, %r183, %r149, %r195;
	// end inline asm
	mov.b64 	%rd248, {%r176, %r181};
	add.s32 	%r203, %r54, 8;
	setp.gt.s32 	%p53, %r203, %r149;
	selp.b64 	%rd249, 0, %rd248, %p53;
	add.s64 	%rd250, %rd249, %rd247;
	mov.b64 	{%r187, %r192}, %rd250;
	mov.b32 	%r193, 16;
	// begin inline asm
	shfl.sync.down.b32 %r186, %r187, %r193, %r149, %r195;
	// end inline asm
	// begin inline asm
	shfl.sync.down.b32 %r191, %r192, %r193, %r149, %r195;
	// end inline asm
	mov.b64 	%rd251, {%r186, %r191};
	add.s32 	%r204, %r54, 16;
	setp.gt.s32 	%p54, %r204, %r149;
	selp.b64 	%rd252, 0, %rd251, %p54;
	add.s64 	%rd253, %rd250, %rd548;
	add.s64 	%rd548, %rd253, %rd252;
	add.s32 	%r398, %r398, -32;
	bra.uni 	$L__BB4_66;
$L__BB4_71:
	@%p28 bra 	$L__BB4_73;
	add.s64 	%rd232, %rd548, %rd102;
	add.s64 	%rd230, %rd105, 512;
	mov.b64 	%rd231, 101;
	// begin inline asm
	st.relaxed.gpu.v2.u64 [%rd230], {%rd231, %rd232};
	// end inline asm
	st.shared.u64 	[_ZZN3cub18CUB_300001_SM_10006detail4scan16DeviceScanKernelINS2_10policy_hubIyyymN4cuda3std3__44plusIvEEE10Policy1000EN6thrust24THRUST_300001_SM_1000_NS10device_ptrIyEESF_NS0_13ScanTileStateIyLb1EEES9_NS1_10InputValueIyPyEEmyLb0EyEEvT0_T1_T2_iT3_T4_T5_E12temp_storage+8], %rd548;
	st.shared.u64 	[_ZZN3cub18CUB_300001_SM_10006detail4scan16DeviceScanKernelINS2_10policy_hubIyyymN4cuda3std3__44plusIvEEE10Policy1000EN6thrust24THRUST_300001_SM_1000_NS10device_ptrIyEESF_NS0_13ScanTileStateIyLb1EEES9_NS1_10InputValueIyPyEEmyLb0EyEEvT0_T1_T2_iT3_T4_T5_E12temp_storage+16], %rd232;
$L__BB4_73:
	setp.ne.s32 	%p43, %r54, 0;
	mov.u64 	%rd552, %rd104;
	@%p43 bra 	$L__BB4_75;
	st.shared.u64 	[_ZZN3cub18CUB_300001_SM_10006detail4scan16DeviceScanKernelINS2_10policy_hubIyyymN4cuda3std3__44plusIvEEE10Policy1000EN6thrust24THRUST_300001_SM_1000_NS10device_ptrIyEESF_NS0_13ScanTileStateIyLb1EEES9_NS1_10InputValueIyPyEEmyLb0EyEEvT0_T1_T2_iT3_T4_T5_E12temp_storage+128], %rd548;
	mov.u64 	%rd552, %rd548;
$L__BB4_75:
	bar.sync 	0;
	setp.eq.s32 	%p44, %r20, 0;
	@%p44 bra 	$L__BB4_77;
	ld.shared.u64 	%rd233, [_ZZN3cub18CUB_300001_SM_10006detail4scan16DeviceScanKernelINS2_10policy_hubIyyymN4cuda3std3__44plusIvEEE10Policy1000EN6thrust24THRUST_300001_SM_1000_NS10device_ptrIyEESF_NS0_13ScanTileStateIyLb1EEES9_NS1_10InputValueIyPyEEmyLb0EyEEvT0_T1_T2_iT3_T4_T5_E12temp_storage+128];
	add.s64 	%rd552, %rd233, %rd552;
$L__BB4_77:
	add.s64 	%rd554, %rd85, %rd552;
$L__BB4_78:
	add.s64 	%rd313, %rd86, %rd554;
	add.s64 	%rd314, %rd87, %rd313;
	add.s64 	%rd315, %rd88, %rd314;
	add.s64 	%rd316, %rd89, %rd315;
	add.s64 	%rd317, %rd90, %rd316;
	add.s64 	%rd318, %rd91, %rd317;
	add.s64 	%rd319, %rd92, %rd318;
	add.s64 	%rd320, %rd93, %rd319;
	add.s64 	%rd321, %rd94, %rd320;
	bar.sync 	0;
	st.shared.u64 	[%r35], %rd552;
	st.shared.u64 	[%r35+8], %rd554;
	st.shared.u64 	[%r35+16], %rd313;
	st.shared.u64 	[%r35+24], %rd314;
	st.shared.u64 	[%r35+32], %rd315;
	st.shared.u64 	[%r35+40], %rd316;
	st.shared.u64 	[%r35+48], %rd317;
	st.shared.u64 	[%r35+56], %rd318;
	st.shared.u64 	[%r35+64], %rd319;
	st.shared.u64 	[%r35+72], %rd320;
	st.shared.u64 	[%r35+80], %rd321;
	bar.warp.sync 	-1;
	ld.shared.u64 	%rd135, [%r34];
	ld.shared.u64 	%rd136, [%r34+256];
	ld.shared.u64 	%rd137, [%r34+512];
	ld.shared.u64 	%rd138, [%r34+768];
	ld.shared.u64 	%rd139, [%r34+1024];
	ld.shared.u64 	%rd140, [%r34+1280];
	ld.shared.u64 	%rd141, [%r34+1536];
	ld.shared.u64 	%rd142, [%r34+1792];
	ld.shared.u64 	%rd143, [%r34+2048];
	ld.shared.u64 	%rd144, [%r34+2304];
	ld.shared.u64 	%rd145, [%r34+2560];
	setp.ne.s32 	%p66, %r20, 0;
	@%p66 bra 	$L__BB4_80;
	st.volatile.shared.u32 	[_ZZN3cub18CUB_300001_SM_10006detail4scan16DeviceScanKernelINS2_10policy_hubIyyymN4cuda3std3__44plusIvEEE10Policy1000EN6thrust24THRUST_300001_SM_1000_NS10device_ptrIyEESF_NS0_13ScanTileStateIyLb1EEES9_NS1_10InputValueIyPyEEmyLb0EyEEvT0_T1_T2_iT3_T4_T5_E12temp_storage+28160], %r19;
$L__BB4_80:
	bar.sync 	0;
	ld.volatile.shared.u32 	%r45, [_ZZN3cub18CUB_300001_SM_10006detail4scan16DeviceScanKernelINS2_10policy_hubIyyymN4cuda3std3__44plusIvEEE10Policy1000EN6thrust24THRUST_300001_SM_1000_NS10device_ptrIyEESF_NS0_13ScanTileStateIyLb1EEES9_NS1_10InputValueIyPyEEmyLb0EyEEvT0_T1_T2_iT3_T4_T5_E12temp_storage+28160];
	cvt.u64.u32 	%rd322, %r21;
	add.s64 	%rd323, %rd7, %rd322;
	setp.ge.s32 	%p67, %r21, %r45;
	shl.b64 	%rd324, %rd323, 3;
	add.s64 	%rd146, %rd6, %rd324;
	@%p67 bra 	$L__BB4_82;
	st.global.u64 	[%rd146], %rd135;
$L__BB4_82:
	setp.ge.s32 	%p68, %r22, %r45;
	@%p68 bra 	$L__BB4_84;
	st.global.u64 	[%rd146+256], %rd136;
$L__BB4_84:
	setp.ge.s32 	%p69, %r23, %r45;
	@%p69 bra 	$L__BB4_86;
	st.global.u64 	[%rd146+512], %rd137;
$L__BB4_86:
	setp.ge.s32 	%p70, %r24, %r45;
	@%p70 bra 	$L__BB4_88;
	st.global.u64 	[%rd146+768], %rd138;
$L__BB4_88:
	setp.ge.s32 	%p71, %r25, %r45;
	@%p71 bra 	$L__BB4_90;
	st.global.u64 	[%rd146+1024], %rd139;
$L__BB4_90:
	setp.ge.s32 	%p72, %r26, %r45;
	@%p72 bra 	$L__BB4_92;
	st.global.u64 	[%rd146+1280], %rd140;
$L__BB4_92:
	setp.ge.s32 	%p73, %r27, %r45;
	@%p73 bra 	$L__BB4_94;
	st.global.u64 	[%rd146+1536], %rd141;
$L__BB4_94:
	setp.ge.s32 	%p74, %r28, %r45;
	@%p74 bra 	$L__BB4_96;
	st.global.u64 	[%rd146+1792], %rd142;
$L__BB4_96:
	setp.ge.s32 	%p75, %r29, %r45;
	@%p75 bra 	$L__BB4_98;
	st.global.u64 	[%rd146+2048], %rd143;
$L__BB4_98:
	setp.ge.s32 	%p76, %r30, %r45;
	@%p76 bra 	$L__BB4_100;
	st.global.u64 	[%rd146+2304], %rd144;
$L__BB4_100:
	setp.ge.s32 	%p77, %r31, %r45;
	@%p77 bra 	$L__BB4_102;
	st.global.u64 	[%rd146+2560], %rd145;
$L__BB4_102:
	ret;

}


// ===== COMPILED SASS (sm_100) =====

	.target	sm_100

	.elftype	@"ET_EXEC"


//--------------------- .note.nv.tkinfo           --------------------------
	.section	.note.nv.tkinfo,"",@"SHT_NOTE"
	.sectionflags	@"SHF_NOTE_NV_TKINFO"
	.tkinfo
        /*0018*/ 	.word	0x00000002
        /*0030*/ 	.string	""
        /*0030*/ 	.string	"ptxas"
        /*0030*/ 	.string	"Cuda compilation tools, release 13.0, V13.0.88"
        /*0030*/ 	.string	"Build cuda_13.0.r13.0/compiler.36424714_0"
        /*0030*/ 	.string	"-arch sm_100 -m 64 "



//--------------------- .note.nv.cuinfo           --------------------------
	.section	.note.nv.cuinfo,"",@"SHT_NOTE"
	.sectionflags	@"SHF_NOTE_NV_CUINFO"
        /*0018*/ 	.short	0x0002
        /*001a*/ 	.short	0x0064
        /*001c*/ 	.short	0x0082
	.zero		2


//--------------------- .nv.info                  --------------------------
	.section	.nv.info,"",@"SHT_CUDA_INFO"
	.align	4


	//----- nvinfo : EIATTR_REGCOUNT
	.align		4
        /*0000*/ 	.byte	0x04, 0x2f
        /*0002*/ 	.short	(.L_46 - .L_45)
	.align		4
.L_45:
        /*0004*/ 	.word	index@(_Z14gridloopsearchdddddddddddddddddddddddddddddddddddddddddddddddddddddddddddddddddddddddddddddddddddddddddddddddddddddddddddddddddddddddddddddddddddddddddddddddddddddddPyPd)
        /*0008*/ 	.word	0x00000076


	//----- nvinfo : EIATTR_FRAME_SIZE
	.align		4
.L_46:
        /*000c*/ 	.byte	0x04, 0x11
        /*000e*/ 	.short	(.L_48 - .L_47)
	.align		4
.L_47:
        /*0010*/ 	.word	index@(_Z14gridloopsearchdddddddddddddddddddddddddddddddddddddddddddddddddddddddddddddddddddddddddddddddddddddddddddddddddddddddddddddddddddddddddddddddddddddddddddddddddddddddPyPd)
        /*0014*/ 	.word	0x00000000


	//----- nvinfo : EIATTR_REGCOUNT
	.align		4
.L_48:
        /*0018*/ 	.byte	0x04, 0x2f
        /*001a*/ 	.short	(.L_50 - .L_49)
	.align		4
.L_49:
        /*001c*/ 	.word	index@(_ZN3cub18CUB_300001_SM_10006detail11EmptyKernelIvEEvv)
        /*0020*/ 	.word	0x00000004


	//----- nvinfo : EIATTR_FRAME_SIZE
	.align		4
.L_50:
        /*0024*/ 	.byte	0x04, 0x11
        /*0026*/ 	.short	(.L_52 - .L_51)
	.align		4
.L_51:
        /*0028*/ 	.word	index@(_ZN3cub18CUB_300001_SM_10006detail11EmptyKernelIvEEvv)
        /*002c*/ 	.word	0x00000000


	//----- nvinfo : EIATTR_REGCOUNT
	.align		4
.L_52:
        /*0030*/ 	.byte	0x04, 0x2f
        /*0032*/ 	.short	(.L_54 - .L_53)
	.align		4
.L_53:
        /*0034*/ 	.word	index@(_ZN3cub18CUB_300001_SM_10006detail4scan20DeviceScanInitKernelINS0_13ScanTileStateIyLb1EEEEEvT_i)
        /*0038*/ 	.word	0x0000000a


	//----- nvinfo : EIATTR_FRAME_SIZE
	.align		4
.L_54:
        /*003c*/ 	.byte	0x04, 0x11
        /*003e*/ 	.short	(.L_56 - .L_55)
	.align		4
.L_55:
        /*0040*/ 	.word	index@(_ZN3cub18CUB_300001_SM_10006detail4scan20DeviceScanInitKernelINS0_13ScanTileStateIyLb1EEEEEvT_i)
        /*0044*/ 	.word	0x00000000


	//----- nvinfo : EIATTR_REGCOUNT
	.align		4
.L_56:
        /*0048*/ 	.byte	0x04, 0x2f
        /*004a*/ 	.short	(.L_58 - .L_57)
	.align		4
.L_57:
        /*004c*/ 	.word	index@(_ZN3cub18CUB_300001_SM_10006detail4scan16DeviceScanKernelINS2_10policy_hubIyyyjN4cuda3std3__44plusIvEEE10Policy1000EN6thrust24THRUST_300001_SM_1000_NS10device_ptrIyEESF_NS0_13ScanTileStateIyLb1EEES9_NS1_10InputValueIyPyEEjyLb0EyEEvT0_T1_T2_iT3_T4_T5_)
        /*0050*/ 	.word	0x00000030


	//----- nvinfo : EIATTR_FRAME_SIZE
	.align		4
.L_58:
        /*0054*/ 	.byte	0x04, 0x11
        /*0056*/ 	.short	(.L_60 - .L_59)
	.align		4
.L_59:
        /*0058*/ 	.word	index@(_ZN3cub18CUB_300001_SM_10006detail4scan16DeviceScanKernelINS2_10policy_hubIyyyjN4cuda3std3__44plusIvEEE10Policy1000EN6thrust24THRUST_300001_SM_1000_NS10device_ptrIyEESF_NS0_13ScanTileStateIyLb1EEES9_NS1_10InputValueIyPyEEjyLb0EyEEvT0_T1_T2_iT3_T4_T5_)
        /*005c*/ 	.word	0x00000000


	//----- nvinfo : EIATTR_REGCOUNT
	.align		4
.L_60:
        /*0060*/ 	.byte	0x04, 0x2f
        /*0062*/ 	.short	(.L_62 - .L_61)
	.align		4
.L_61:
        /*0064*/ 	.word	index@(_ZN3cub18CUB_300001_SM_10006detail4scan16DeviceScanKernelINS2_10policy_hubIyyymN4cuda3std3__44plusIvEEE10Policy1000EN6thrust24THRUST_300001_SM_1000_NS10device_ptrIyEESF_NS0_13ScanTileStateIyLb1EEES9_NS1_10InputValueIyPyEEmyLb0EyEEvT0_T1_T2_iT3_T4_T5_)
        /*0068*/ 	.word	0x00000030


	//----- nvinfo : EIATTR_FRAME_SIZE
	.align		4
.L_62:
        /*006c*/ 	.byte	0x04, 0x11
        /*006e*/ 	.short	(.L_64 - .L_63)
	.align		4
.L_63:
        /*0070*/ 	.word	index@(_ZN3cub18CUB_300001_SM_10006detail4scan16DeviceScanKernelINS2_10policy_hubIyyymN4cuda3std3__44plusIvEEE10Policy1000EN6thrust24THRUST_300001_SM_1000_NS10device_ptrIyEESF_NS0_13ScanTileStateIyLb1EEES9_NS1_10InputValueIyPyEEmyLb0EyEEvT0_T1_T2_iT3_T4_T5_)
        /*0074*/ 	.word	0x00000000


	//----- nvinfo : EIATTR_MIN_STACK_SIZE
	.align		4
.L_64:
        /*0078*/ 	.byte	0x04, 0x12
        /*007a*/ 	.short	(.L_66 - .L_65)
	.align		4
.L_65:
        /*007c*/ 	.word	index@(_ZN3cub18CUB_300001_SM_10006detail4scan16DeviceScanKernelINS2_10policy_hubIyyymN4cuda3std3__44plusIvEEE10Policy1000EN6thrust24THRUST_300001_SM_1000_NS10device_ptrIyEESF_NS0_13ScanTileStateIyLb1EEES9_NS1_10InputValueIyPyEEmyLb0EyEEvT0_T1_T2_iT3_T4_T5_)
        /*0080*/ 	.word	0x00000000


	//----- nvinfo : EIATTR_MIN_STACK_SIZE
	.align		4
.L_66:
        /*0084*/ 	.byte	0x04, 0x12
        /*0086*/ 	.short	(.L_68 - .L_67)
	.align		4
.L_67:
        /*0088*/ 	.word	index@(_ZN3cub18CUB_300001_SM_10006detail4scan16DeviceScanKernelINS2_10policy_hubIyyyjN4cuda3std3__44plusIvEEE10Policy1000EN6thrust24THRUST_300001_SM_1000_NS10device_ptrIyEESF_NS0_13ScanTileStateIyLb1EEES9_NS1_10InputValueIyPyEEjyLb0EyEEvT0_T1_T2_iT3_T4_T5_)
        /*008c*/ 	.word	0x00000000


	//----- nvinfo : EIATTR_MIN_STACK_SIZE
	.align		4
.L_68:
        /*0090*/ 	.byte	0x04, 0x12
        /*0092*/ 	.short	(.L_70 - .L_69)
	.align		4
.L_69:
        /*0094*/ 	.word	index@(_ZN3cub18CUB_300001_SM_10006detail4scan20DeviceScanInitKernelINS0_13ScanTileStateIyLb1EEEEEvT_i)
        /*0098*/ 	.word	0x00000000


	//----- nvinfo : EIATTR_MIN_STACK_SIZE
	.align		4
.L_70:
        /*009c*/ 	.byte	0x04, 0x12
        /*009e*/ 	.short	(.L_72 - .L_71)
	.align		4
.L_71:
        /*00a0*/ 	.word	index@(_ZN3cub18CUB_300001_SM_10006detail11EmptyKernelIvEEvv)
        /*00a4*/ 	.word	0x00000000


	//----- nvinfo : EIATTR_MIN_STACK_SIZE
	.align		4
.L_72:
        /*00a8*/ 	.byte	0x04, 0x12
        /*00aa*/ 	.short	(.L_74 - .L_73)
	.align		4
.L_73:
        /*00ac*/ 	.word	index@(_Z14gridloopsearchdddddddddddddddddddddddddddddddddddddddddddddddddddddddddddddddddddddddddddddddddddddddddddddddddddddddddddddddddddddddddddddddddddddddddddddddddddddddPyPd)
        /*00b0*/ 	.word	0x00000000
.L_74:


//--------------------- .nv.compat                --------------------------
	.section	.nv.compat,"",@"SHT_CUDA_COMPAT_INFO"
	.align	4
        /*0000*/ 	.byte	0x02, 0x09, 0x00, 0x00, 0x02, 0x02, 0x01, 0x00, 0x02, 0x05, 0x05, 0x00, 0x03, 0x07, 0x01, 0x01
        /*0010*/ 	.byte	0x02, 0x03, 0x00, 0x00, 0x02, 0x06, 0x01, 0x00, 0x04, 0x0b, 0x08, 0x00, 0x01, 0x00, 0x00, 0x00
        /*0020*/ 	.byte	0x00, 0x00, 0x00, 0x00


//--------------------- .nv.info._ZN3cub18CUB_300001_SM_10006detail4scan16DeviceScanKernelINS2_10policy_hubIyyymN4cuda3std3__44plusIvEEE10Policy1000EN6thrust24THRUST_300001_SM_1000_NS10device_ptrIyEESF_NS0_13ScanTileStateIyLb1EEES9_NS1_10InputValueIyPyEEmyLb0EyEEvT0_T1_T2_iT3_T4_T5_ --------------------------
	.section	.nv.info._ZN3cub18CUB_300001_SM_10006detail4scan16DeviceScanKernelINS2_10policy_hubIyyymN4cuda3std3__44plusIvEEE10Policy1000EN6thrust24THRUST_300001_SM_1000_NS10device_ptrIyEESF_NS0_13ScanTileStateIyLb1EEES9_NS1_10InputValueIyPyEEmyLb0EyEEvT0_T1_T2_iT3_T4_T5_,"",@"SHT_CUDA_INFO"
	.sectionflags	@""
	.align	4


	//----- nvinfo : EIATTR_CUDA_API_VERSION
	.align		4
        /*0000*/ 	.byte	0x04, 0x37
        /*0002*/ 	.short	(.L_76 - .L_75)
.L_75:
        /*0004*/ 	.word	0x00000082


	//----- nvinfo : EIATTR_KPARAM_INFO
	.align		4
.L_76:
        /*0008*/ 	.byte	0x04, 0x17
        /*000a*/ 	.short	(.L_78 - .L_77)
.L_77:
        /*000c*/ 	.word	0x00000000
        /*0010*/ 	.short	0x0006
        /*0012*/ 	.short	0x0030
        /*0014*/ 	.byte	0x00, 0xf0, 0x21, 0x00


	//----- nvinfo : EIATTR_KPARAM_INFO
	.align		4
.L_78:
        /*0018*/ 	.byte	0x04, 0x17
        /*001a*/ 	.short	(.L_80 - .L_79)
.L_79:
        /*001c*/ 	.word	0x00000000
        /*0020*/ 	.short	0x0005
        /*0022*/ 	.short	0x0020
        /*0024*/ 	.byte	0x00, 0xf0, 0x41, 0x00


	//----- nvinfo : EIATTR_KPARAM_INFO
	.align		4
.L_80:
        /*0028*/ 	.byte	0x04, 0x17
        /*002a*/ 	.short	(.L_82 - .L_81)
.L_81:
        /*002c*/ 	.word	0x00000000
        /*0030*/ 	.short	0x0004
        /*0032*/ 	.short	0x001c
        /*0034*/ 	.byte	0x00, 0xf0, 0x05, 0x00


	//----- nvinfo : EIATTR_KPARAM_INFO
	.align		4
.L_82:
        /*0038*/ 	.byte	0x04, 0x17
        /*003a*/ 	.short	(.L_84 - .L_83)
.L_83:
        /*003c*/ 	.word	0x00000000
        /*0040*/ 	.short	0x0003
        /*0042*/ 	.short	0x0018
        /*0044*/ 	.byte	0x00, 0xf0, 0x11, 0x00


	//----- nvinfo : EIATTR_KPARAM_INFO
	.align		4
.L_84:
        /*0048*/ 	.byte	0x04, 0x17
        /*004a*/ 	.short	(.L_86 - .L_85)
.L_85:
        /*004c*/ 	.word	0x00000000
        /*0050*/ 	.short	0x0002
        /*0052*/ 	.short	0x0010
        /*0054*/ 	.byte	0x00, 0xf0, 0x21, 0x00


	//----- nvinfo : EIATTR_KPARAM_INFO
	.align		4
.L_86:
        /*0058*/ 	.byte	0x04, 0x17
        /*005a*/ 	.short	(.L_88 - .L_87)
.L_87:
        /*005c*/ 	.word	0x00000000
        /*0060*/ 	.short	0x0001
        /*0062*/ 	.short	0x0008
        /*0064*/ 	.byte	0x00, 0xf0, 0x21, 0x00


	//----- nvinfo : EIATTR_KPARAM_INFO
	.align		4
.L_88:
        /*0068*/ 	.byte	0x04, 0x17
        /*006a*/ 	.short	(.L_90 - .L_89)
.L_89:
        /*006c*/ 	.word	0x00000000
        /*0070*/ 	.short	0x0000
        /*0072*/ 	.short	0x0000
        /*0074*/ 	.byte	0x00, 0xf0, 0x21, 0x00


	//----- nvinfo : EIATTR_SPARSE_MMA_MASK
	.align		4
.L_90:
        /*0078*/ 	.byte	0x03, 0x50
        /*007a*/ 	.short	0x0000


	//----- nvinfo : EIATTR_MAXREG_COUNT
	.align		4
        /*007c*/ 	.byte	0x03, 0x1b
        /*007e*/ 	.short	0x00a8


	//----- nvinfo : EIATTR_NUM_BARRIERS
	.align		4
        /*0080*/ 	.byte	0x02, 0x4c
        /*0082*/ 	.byte	0x01
	.zero		1


	//----- nvinfo : EIATTR_MERCURY_ISA_VERSION
	.align		4
        /*0084*/ 	.byte	0x03, 0x5f
        /*0086*/ 	.short	0x0101


	//----- nvinfo : EIATTR_COOP_GROUP_MASK_REGIDS
	.align		4
        /*0088*/ 	.byte	0x04, 0x29
        /*008a*/ 	.short	(.L_92 - .L_91)


	//   ....[0]....
.L_91:
        /*008c*/ 	.word	0xffffffff


	//   ....[1]....
        /*0090*/ 	.word	0xffffffff


	//   ....[2]....
        /*0094*/ 	.word	0xffffffff


	//   ....[3]....
        /*0098*/ 	.word	0xffffffff


	//   ....[4]....
        /*009c*/ 	.word	0xffffffff


	//   ....[5]....
        /*00a0*/ 	.word	0xffffffff


	//   ....[6]....
        /*00a4*/ 	.word	0xffffffff


	//   ....[7]....
        /*00a8*/ 	.word	0xffffffff


	//   ....[8]....
        /*00ac*/ 	.word	0xffffffff


	//   ....[9]....
        /*00b0*/ 	.word	0xffffffff


	//   ....[10]....
        /*00b4*/ 	.word	0xffffffff


	//   ....[11]....
        /*00b8*/ 	.word	0xffffffff


	//   ....[12]....
        /*00bc*/ 	.word	0xffffffff


	//   ....[13]....
        /*00c0*/ 	.word	0xffffffff


	//   ....[14]....
        /*00c4*/ 	.word	0xffffffff


	//   ....[15]....
        /*00c8*/ 	.word	0xffffffff


	//   ....[16]....
        /*00cc*/ 	.word	0xffffffff


	//   ....[17]....
        /*00d0*/ 	.word	0xffffffff


	//   ....[18]....
        /*00d4*/ 	.word	0xffffffff


	//   ....[19]....
        /*00d8*/ 	.word	0xffffffff


	//   ....[20]....
        /*00dc*/ 	.word	0xffffffff


	//   ....[21]....
        /*00e0*/ 	.word	0xffffffff


	//   ....[22]....
        /*00e4*/ 	.word	0xffffffff


	//   ....[23]....
        /*00e8*/ 	.word	0xffffffff


	//   ....[24]....
        /*00ec*/ 	.word	0xffffffff


	//   ....[25]....
        /*00f0*/ 	.word	0xffffffff


	//   ....[26]....
        /*00f4*/ 	.word	0xffffffff


	//   ....[27]....
        /*00f8*/ 	.word	0xffffffff


	//   ....[28]....
        /*00fc*/ 	.word	0xffffffff


	//   ....[29]....
        /*0100*/ 	.word	0xffffffff


	//   ....[30]....
        /*0104*/ 	.word	0xffffffff


	//   ....[31]....
        /*0108*/ 	.word	0xffffffff


	//   ....[32]....
        /*010c*/ 	.word	0xffffffff


	//   ....[33]....
        /*0110*/ 	.word	0xffffffff


	//   ....[34]....
        /*0114*/ 	.word	0xffffffff


	//   ....[35]....
        /*0118*/ 	.word	0xffffffff


	//   ....[36]....
        /*011c*/ 	.word	0xffffffff


	//   ....[37]....
        /*0120*/ 	.word	0xffffffff


	//   ....[38]....
        /*0124*/ 	.word	0xffffffff


	//   ....[39]....
        /*0128*/ 	.word	0xffffffff


	//   ....[40]....
        /*012c*/ 	.word	0xffffffff


	//   ....[41]....
        /*0130*/ 	.word	0xffffffff


	//   ....[42]....
        /*0134*/ 	.word	0xffffffff


	//   ....[43]....
        /*0138*/ 	.word	0xffffffff


	//   ....[44]....
        /*013c*/ 	.word	0xffffffff


	//   ....[45]....
        /*0140*/ 	.word	0xffffffff


	//   ....[46]....
        /*0144*/ 	.word	0xffffffff


	//   ....[47]....
        /*0148*/ 	.word	0xffffffff


	//   ....[48]....
        /*014c*/ 	.word	0xffffffff


	//   ....[49]....
        /*0150*/ 	.word	0xffffffff


	//   ....[50]....
        /*0154*/ 	.word	0xffffffff


	//   ....[51]....
        /*0158*/ 	.word	0xffffffff


	//   ....[52]....
        /*015c*/ 	.word	0xffffffff


	//   ....[53]....
        /*0160*/ 	.word	0xffffffff


	//   ....[54]....
        /*0164*/ 	.word	0xffffffff


	//   ....[55]....
        /*0168*/ 	.word	0xffffffff


	//   ....[56]....
        /*016c*/ 	.word	0xffffffff


	//   ....[57]....
        /*0170*/ 	.word	0xffffffff


	//   ....[58]....
        /*0174*/ 	.word	0xffffffff


	//   ....[59]....
        /*0178*/ 	.word	0xffffffff


	//   ....[60]....
        /*017c*/ 	.word	0xffffffff


	//   ....[61]....
        /*0180*/ 	.word	0xffffffff


	//   ....[62]....
        /*0184*/ 	.word	0xffffffff


	//   ....[63]....
        /*0188*/ 	.word	0xffffffff


	//   ....[64]....
        /*018c*/ 	.word	0xffffffff


	//   ....[65]....
        /*0190*/ 	.word	0xffffffff


	//   ....[66]....
        /*0194*/ 	.word	0xffffffff


	//   ....[67]....
        /*0198*/ 	.word	0xffffffff


	//   ....[68]....
        /*019c*/ 	.word	0xffffffff


	//   ....[69]....
        /*01a0*/ 	.word	0xffffffff


	//   ....[70]....
        /*01a4*/ 	.word	0xffffffff


	//   ....[71]....
        /*01a8*/ 	.word	0xffffffff


	//   ....[72]....
        /*01ac*/ 	.word	0xffffffff


	//   ....[73]....
        /*01b0*/ 	.word	0xffffffff


	//   ....[74]....
        /*01b4*/ 	.word	0xffffffff


	//   ....[75]....
        /*01b8*/ 	.word	0xffffffff


	//   ....[76]....
        /*01bc*/ 	.word	0xffffffff


	//   ....[77]....
        /*01c0*/ 	.word	0xffffffff


	//   ....[78]....
        /*01c4*/ 	.word	0xffffffff


	//   ....[79]....
        /*01c8*/ 	.word	0xffffffff


	//   ....[80]....
        /*01cc*/ 	.word	0xffffffff


	//   ....[81]....
        /*01d0*/ 	.word	0xffffffff


	//   ....[82]....
        /*01d4*/ 	.word	0xffffffff


	//   ....[83]....
        /*01d8*/ 	.word	0xffffffff


	//   ....[84]....
        /*01dc*/ 	.word	0xffffffff


	//   ....[85]....
        /*01e0*/ 	.word	0xffffffff


	//   ....[86]....
        /*01e4*/ 	.word	0xffffffff


	//   ....[87]....
        /*01e8*/ 	.word	0xffffffff


	//   ....[88]....
        /*01ec*/ 	.word	0xffffffff


	//   ....[89]....
        /*01f0*/ 	.word	0xffffffff


	//   ....[90]....
        /*01f4*/ 	.word	0xffffffff


	//   ....[91]....
        /*01f8*/ 	.word	0xffffffff


	//   ....[92]....
        /*01fc*/ 	.word	0xffffffff


	//   ....[93]....
        /*0200*/ 	.word	0xffffffff


	//   ....[94]....
        /*0204*/ 	.word	0xffffffff


	//   ....[95]....
        /*0208*/ 	.word	0xffffffff


	//   ....[96]....
        /*020c*/ 	.word	0xffffffff


	//   ....[97]....
        /*0210*/ 	.word	0xffffffff


	//   ....[98]....
        /*0214*/ 	.word	0xffffffff


	//   ....[99]....
        /*0218*/ 	.word	0xffffffff


	//   ....[100]....
        /*021c*/ 	.word	0x05000000


	//   ....[101]....
        /*0220*/ 	.word	0x05000000


	//   ....[102]....
        /*0224*/ 	.word	0x05000000


	//   ....[103]....
        /*0228*/ 	.word	0x05000000


	//   ....[104]....
        /*022c*/ 	.word	0x05000000


	//   ....[105]....
        /*0230*/ 	.word	0x05000000


	//   ....[106]....
        /*0234*/ 	.word	0x05000000


	//   ....[107]....
        /*0238*/ 	.word	0x05000000


	//   ....[108]....
        /*023c*/ 	.word	0x05000000


	//   ....[109]....
        /*0240*/ 	.word	0x05000000


	//   ....[110]....
        /*0244*/ 	.word	0x05000000


	//   ....[111]....
        /*0248*/ 	.word	0x05000000


	//   ....[112]....
        /*024c*/ 	.word	0x05000000


	//   ....[113]....
        /*0250*/ 	.word	0x05000000


	//   ....[114]....
        /*0254*/ 	.word	0x05000000


	//   ....[115]....
        /*0258*/ 	.word	0x05000000


	//   ....[116]....
        /*025c*/ 	.word	0x05000000


	//   ....[117]....
        /*0260*/ 	.word	0x05000000


	//   ....[118]....
        /*0264*/ 	.word	0x05000000


	//   ....[119]....
        /*0268*/ 	.word	0x05000000


	//   ....[120]....
        /*026c*/ 	.word	0x05000000


	//   ....[121]....
        /*0270*/ 	.word	0x05000000


	//   ....[122]....
        /*0274*/ 	.word	0x05000000


	//   ....[123]....
        /*0278*/ 	.word	0x05000000


	//   ....[124]....
        /*027c*/ 	.word	0x05000000


	//   ....[125]....
        /*0280*/ 	.word	0x05000000


	//   ....[126]....
        /*0284*/ 	.word	0x05000000


	//   ....[127]....
        /*0288*/ 	.word	0x05000000


	//   ....[128]....
        /*028c*/ 	.word	0x05000000


	//   ....[129]....
        /*0290*/ 	.word	0x05000000


	//   ....[130]....
        /*0294*/ 	.word	0x05000000


	//   ....[131]....
        /*0298*/ 	.word	0x05000000


	//   ....[132]....
        /*029c*/ 	.word	0x05000000


	//   ....[133]....
        /*02a0*/ 	.word	0x05000000


	//   ....[134]....
        /*02a4*/ 	.word	0x05000000


	//   ....[135]....
        /*02a8*/ 	.word	0x05000000


	//   ....[136]....
        /*02ac*/ 	.word	0x05000000


	//   ....[137]....
        /*02b0*/ 	.word	0x05000000


	//   ....[138]....
        /*02b4*/ 	.word	0x05000000


	//   ....[139]....
        /*02b8*/ 	.word	0x05000000


	//   ....[140]....
        /*02bc*/ 	.word	0x05000000


	//   ....[141]....
        /*02c0*/ 	.word	0x05000000


	//   ....[142]....
        /*02c4*/ 	.word	0x05000000


	//   ....[143]....
        /*02c8*/ 	.word	0x05000000


	//   ....[144]....
        /*02cc*/ 	.word	0x05000000


	//   ....[145]....
        /*02d0*/ 	.word	0x05000000


	//   ....[146]....
        /*02d4*/ 	.word	0x05000000


	//   ....[147]....
        /*02d8*/ 	.word	0x05000000


	//   ....[148]....
        /*02dc*/ 	.word	0x05000000


	//   ....[149]....
        /*02e0*/ 	.word	0x05000000


	//   ....[150]....
        /*02e4*/ 	.word	0x05000000


	//   ....[151]....
        /*02e8*/ 	.word	0x05000000


	//   ....[152]....
        /*02ec*/ 	.word	0x05000000


	//   ....[153]....
        /*02f0*/ 	.word	0x05000000


	//   ....[154]....
        /*02f4*/ 	.word	0x05000000


	//   ....[155]....
        /*02f8*/ 	.word	0x05000000


	//----- nvinfo : EIATTR_COOP_GROUP_INSTR_OFFSETS
	.align		4
.L_92:
        /*02fc*/ 	.byte	0x04, 0x28
        /*02fe*/ 	.short	(.L_94 - .L_93)


	//   ....[0]....
.L_93:
        /*0300*/ 	.word	0x000003e0


	//   ....[1]....
        /*0304*/ 	.word	0x00000570


	//   ....[2]....
        /*0308*/ 	.word	0x00000580


	//   ....[3]....
        /*030c*/ 	.word	0x000005c0


	//   ....[4]....
        /*0310*/ 	.word	0x000005e0


	//   ....[5]....
        /*0314*/ 	.word	0x00000620


	//   ....[6]....
        /*0318*/ 	.word	0x00000640


	//   ....[7]....
        /*031c*/ 	.word	0x00000690


	//   ....[8]....
        /*0320*/ 	.word	0x000006a0


	//   ....[9]....
        /*0324*/ 	.word	0x000006f0


	//   ....[10]....
        /*0328*/ 	.word	0x00000710


	//   ....[11]....
        /*032c*/ 	.word	0x00000c80


	//   ....[12]....
        /*0330*/ 	.word	0x00000ca0


	//   ....[13]....
        /*0334*/ 	.word	0x00000ce0


	//   ....[14]....
        /*0338*/ 	.word	0x00000d00


	//   ....[15]....
        /*033c*/ 	.word	0x00000d40


	//   ....[16]....
        /*0340*/ 	.word	0x00000d60


	//   ....[17]....
        /*0344*/ 	.word	0x00000db0


	//   ....[18]....
        /*0348*/ 	.word	0x00000dc0


	//   ....[19]....
        /*034c*/ 	.word	0x00000e00


	//   ....[20]....
        /*0350*/ 	.word	0x00000e20


	//   ....[21]....
        /*0354*/ 	.word	0x00001340


	//   ....[22]....
        /*0358*/ 	.word	0x000013e0


	//   ....[23]....
        /*035c*/ 	.word	0x00001450


	//   ....[24]....
        /*0360*/ 	.word	0x000014b0


	//   ....[25]....
        /*0364*/ 	.word	0x000014c0


	//   ....[26]....
        /*0368*/ 	.word	0x00001510


	//   ....[27]....
        /*036c*/ 	.word	0x00001540


	//   ....[28]....
        /*0370*/ 	.word	0x000015b0


	//   ....[29]....
        /*0374*/ 	.word	0x000015e0


	//   ....[30]....
        /*0378*/ 	.word	0x00001620


	//   ....[31]....
        /*037c*/ 	.word	0x00001650


	//   ....[32]....
        /*0380*/ 	.word	0x00001690


	//   ....[33]....
        /*0384*/ 	.word	0x000016f0


	//   ....[34]....
        /*0388*/ 	.word	0x00001710


	//   ....[35]....
        /*038c*/ 	.word	0x00001820


	//   ....[36]....
        /*0390*/ 	.word	0x000018c0


	//   ....[37]....
        /*0394*/ 	.word	0x00001930


	//   ....[38]....
        /*0398*/ 	.word	0x00001970


	//   ....[39]....
        /*039c*/ 	.word	0x000019d0


	//   ....[40]....
        /*03a0*/ 	.word	0x000019e0


	//   ....[41]....
        /*03a4*/ 	.word	0x00001a40


	//   ....[42]....
        /*03a8*/ 	.word	0x00001a60


	//   ....[43]....
        /*03ac*/ 	.word	0x00001ab0


	//   ....[44]....
        /*03b0*/ 	.word	0x00001ad0


	//   ....[45]....
        /*03b4*/ 	.word	0x00001b10


	//   ....[46]....
        /*03b8*/ 	.word	0x00001b40


	//   ....[47]....
        /*03bc*/ 	.word	0x00001b80


	//   ....[48]....
        /*03c0*/ 	.word	0x00001bb0


	//   ....[49]....
        /*03c4*/ 	.word	0x00002160


	//   ....[50]....
        /*03c8*/ 	.word	0x00002880


	//   ....[51]....
        /*03cc*/ 	.word	0x00002a40


	//   ....[52]....
        /*03d0*/ 	.word	0x00002a60


	//   ....[53]....
        /*03d4*/ 	.word	0x00002aa0


	//   ....[54]....
        /*03d8*/ 	.word	0x00002ac0


	//   ....[55]....
        /*03dc*/ 	.word	0x00002b00


	//   ....[56]....
        /*03e0*/ 	.word	0x00002b20


	//   ....[57]....
        /*03e4*/ 	.word	0x00002b70


	//   ....[58]....
        /*03e8*/ 	.word	0x00002b80


	//   ....[59]....
        /*03ec*/ 	.word	0x00002bc0


	//   ....[60]....
        /*03f0*/ 	.word	0x00002be0


	//   ....[61]....
        /*03f4*/ 	.word	0x00003080


	//   ....[62]....
        /*03f8*/ 	.word	0x00003090


	//   ....[63]....
        /*03fc*/ 	.word	0x000030e0


	//   ....[64]....
        /*0400*/ 	.word	0x000030f0


	//   ....[65]....
        /*0404*/ 	.word	0x00003130


	//   ....[66]....
        /*0408*/ 	.word	0x00003150


	//   ....[67]....
        /*040c*/ 	.word	0x000031a0


	//   ....[68]....
        /*0410*/ 	.word	0x000031b0


	//   ....[69]....
        /*0414*/ 	.word	0x000031f0


	//   ....[70]....
        /*0418*/ 	.word	0x00003210


	//   ....[71]....
        /*041c*/ 	.word	0x00003750


	//   ....[72]....
        /*0420*/ 	.word	0x000037f0


	//   ....[73]....
        /*0424*/ 	.word	0x00003860


	//   ....[74]....
        /*0428*/ 	.word	0x000038c0


	//   ....[75]....
        /*042c*/ 	.word	0x000038e0


	//   ....[76]....
        /*0430*/ 	.word	0x00003930


	//   ....[77]....
        /*0434*/ 	.word	0x00003960


	//   ....[78]....
        /*0438*/ 	.word	0x000039b0


	//   ....[79]....
        /*043c*/ 	.word	0x000039e0


	//   ....[80]....
        /*0440*/ 	.word	0x00003a20


	//   ....[81]....
        /*0444*/ 	.word	0x00003a60


	//   ....[82]....
        /*0448*/ 	.word	0x00003aa0


	//   ....[83]....
        /*044c*/ 	.word	0x00003b00


	//   ....[84]....
        /*0450*/ 	.word	0x00003b10


	//   ....[85]....
        /*0454*/ 	.word	0x00003c20


	//   ....[86]....
        /*0458*/ 	.word	0x00003cc0


	//   ....[87]....
        /*045c*/ 	.word	0x00003d20


	//   ....[88]....
        /*0460*/ 	.word	0x00003d90


	//   ....[89]....
        /*0464*/ 	.word	0x00003db0


	//   ....[90]....
        /*0468*/ 	.word	0x00003e10


	//   ....[91]....
        /*046c*/ 	.word	0x00003e20


	//   ....[92]....
        /*0470*/ 	.word	0x00003e70


	//   ....[93]....
        /*0474*/ 	.word	0x00003e90


	//   ....[94]....
        /*0478*/ 	.word	0x00003ed0


	//   ....[95]....
        /*047c*/ 	.word	0x00003f00


	//   ....[96]....
        /*0480*/ 	.word	0x00003f50


	//   ....[97]....
        /*0484*/ 	.word	0x00003fa0


	//   ....[98]....
        /*0488*/ 	.word	0x00003fc0


	//   ....[99]....
        /*048c*/ 	.word	0x00004570


	//   ....[100]....
        /*0490*/ 	.word	0x00004920


	//   ....[101]....
        /*0494*/ 	.word	0x000049a0


	//   ....[102]....
        /*0498*/ 	.word	0x00004a50


	//   ....[103]....
        /*049c*/ 	.word	0x00004b10


	//   ....[104]....
        /*04a0*/ 	.word	0x00004b80


	//   ....[105]....
        /*04a4*/ 	.word	0x00004c20


	//   ....[106]....
        /*04a8*/ 	.word	0x00004c70


	//   ....[107]....
        /*04ac*/ 	.word	0x00004d30


	//   ....[108]....
        /*04b0*/ 	.word	0x00004d80


	//   ....[109]....
        /*04b4*/ 	.word	0x00004e20


	//   ....[110]....
        /*04b8*/ 	.word	0x00004e70


	//   ....[111]....
        /*04bc*/ 	.word	0x00004f10


	//   ....[112]....
        /*04c0*/ 	.word	0x00004f70


	//   ....[113]....
        /*04c4*/ 	.word	0x00004fa0


	//   ....[114]....
        /*04c8*/ 	.word	0x00005080


	//   ....[115]....
        /*04cc*/ 	.word	0x00005100


	//   ....[116]....
        /*04d0*/ 	.word	0x00005180


	//   ....[117]....
        /*04d4*/ 	.word	0x00005250


	//   ....[118]....
        /*04d8*/ 	.word	0x000052a0


	//   ....[119]....
        /*04dc*/ 	.word	0x00005370


	//   ....[120]....
        /*04e0*/ 	.word	0x000053c0


	//   ....[121]....
        /*04e4*/ 	.word	0x00005460


	//   ....[122]....
        /*04e8*/ 	.word	0x000054b0


	//   ....[123]....
        /*04ec*/ 	.word	0x00005550


	//   ....[124]....
        /*04f0*/ 	.word	0x000055a0


	//   ....[125]....
        /*04f4*/ 	.word	0x00005640


	//   ....[126]....
        /*04f8*/ 	.word	0x00005690


	//   ....[127]....
        /*04fc*/ 	.word	0x00005720


	//   ....[128]....
        /*0500*/ 	.word	0x00005790


	//   ....[129]....
        /*0504*/ 	.word	0x00005810


	//   ....[130]....
        /*0508*/ 	.word	0x000058c0


	//   ....[131]....
        /*050c*/ 	.word	0x00005980


	//   ....[132]....
        /*0510*/ 	.word	0x000059f0


	//   ....[133]....
        /*0514*/ 	.word	0x00005a90


	//   ....[134]....
        /*0518*/ 	.word	0x00005ae0


	//   ....[135]....
        /*051c*/ 	.word	0x00005b60


	//   ....[136]....
        /*0520*/ 	.word	0x00005bd0


	//   ....[137]....
        /*0524*/ 	.word	0x00005c90


	//   ....[138]....
        /*0528*/ 	.word	0x00005cf0


	//   ....[139]....
        /*052c*/ 	.word	0x00005d50


	//   ....[140]....
        /*0530*/ 	.word	0x00005dc0


	//   ....[141]....
        /*0534*/ 	.word	0x00005df0


	//   ....[142]....
        /*0538*/ 	.word	0x00005ee0


	//   ....[143]....
        /*053c*/ 	.word	0x00005f60


	//   ....[144]....
        /*0540*/ 	.word	0x00005fe0


	//   ....[145]....
        /*0544*/ 	.word	0x000060a0


	//   ....[146]....
        /*0548*/ 	.word	0x00006100


	//   ....[147]....
        /*054c*/ 	.word	0x000061b0


	//   ....[148]....
        /*0550*/ 	.word	0x00006200


	//   ....[149]....
        /*0554*/ 	.word	0x00006270


	//   ....[150]....
        /*0558*/ 	.word	0x000062f0


	//   ....[151]....
        /*055c*/ 	.word	0x00006360


	//   ....[152]....
        /*0560*/ 	.word	0x000063f0


	//   ....[153]....
        /*0564*/ 	.word	0x000064a0


	//   ....[154]....
        /*0568*/ 	.word	0x000064f0


	//   ....[155]....
        /*056c*/ 	.word	0x00006580


	//----- nvinfo : EIATTR_VRC_CTA_INIT_COUNT
	.align		4
.L_94:
        /*0570*/ 	.byte	0x02, 0x4a
	.zero		1
	.zero		1


	//----- nvinfo : EIATTR_EXIT_INSTR_OFFSETS
	.align		4
        /*0574*/ 	.byte	0x04, 0x1c
        /*0576*/ 	.short	(.L_96 - .L_95)


	//   ....[0]....
.L_95:
        /*0578*/ 	.word	0x000022f0


	//   ....[1]....
        /*057c*/ 	.word	0x00002340


	//   ....[2]....
        /*0580*/ 	.word	0x000048b0


	//   ....[3]....
        /*0584*/ 	.word	0x000048d0


	//----- nvinfo : EIATTR_MAX_THREADS
	.align		4
.L_96:
        /*0588*/ 	.byte	0x04, 0x05
        /*058a*/ 	.short	(.L_98 - .L_97)
.L_97:
        /*058c*/ 	.word	0x00000140
        /*0590*/ 	.word	0x00000001
        /*0594*/ 	.word	0x00000001


	//----- nvinfo : EIATTR_CRS_STACK_SIZE
	.align		4
.L_98:
        /*0598*/ 	.byte	0x04, 0x1e
        /*059a*/ 	.short	(.L_100 - .L_99)
.L_99:
        /*059c*/ 	.word	0x00000000


	//----- nvinfo : EIATTR_CBANK_PARAM_SIZE
	.align		4
.L_100:
        /*05a0*/ 	.byte	0x03, 0x19
        /*05a2*/ 	.short	0x0038


	//----- nvinfo : EIATTR_PARAM_CBANK
	.align		4
        /*05a4*/ 	.byte	0x04, 0x0a
        /*05a6*/ 	.short	(.L_102 - .L_101)
	.align		4
.L_101:
        /*05a8*/ 	.word	index@(.nv.constant0._ZN3cub18CUB_300001_SM_10006detail4scan16DeviceScanKernelINS2_10policy_hubIyyymN4cuda3std3__44plusIvEEE10Policy1000EN6thrust24THRUST_300001_SM_1000_NS10device_ptrIyEESF_NS0_13ScanTileStateIyLb1EEES9_NS1_10InputValueIyPyEEmyLb0EyEEvT0_T1_T2_iT3_T4_T5_)
        /*05ac*/ 	.short	0x0380
        /*05ae*/ 	.short	0x0038


	//----- nvinfo : EIATTR_SW_WAR
	.align		4
.L_102:
        /*05b0*/ 	.byte	0x04, 0x36
        /*05b2*/ 	.short	(.L_104 - .L_103)
.L_103:
        /*05b4*/ 	.word	0x00000008
.L_104:


//--------------------- .nv.info._ZN3cub18CUB_300001_SM_10006detail4scan16DeviceScanKernelINS2_10policy_hubIyyyjN4cuda3std3__44plusIvEEE10Policy1000EN6thrust24THRUST_300001_SM_1000_NS10device_ptrIyEESF_NS0_13ScanTileStateIyLb1EEES9_NS1_10InputValueIyPyEEjyLb0EyEEvT0_T1_T2_iT3_T4_T5_ --------------------------
	.section	.nv.info._ZN3cub18CUB_300001_SM_10006detail4scan16DeviceScanKernelINS2_10policy_hubIyyyjN4cuda3std3__44plusIvEEE10Policy1000EN6thrust24THRUST_300001_SM_1000_NS10device_ptrIyEESF_NS0_13ScanTileStateIyLb1EEES9_NS1_10InputValueIyPyEEjyLb0EyEEvT0_T1_T2_iT3_T4_T5_,"",@"SHT_CUDA_INFO"
	.sectionflags	@""
	.align	4


	//----- nvinfo : EIATTR_CUDA_API_VERSION
	.align		4
        /*0000*/ 	.byte	0x04, 0x37
        /*0002*/ 	.short	(.L_106 - .L_105)
.L_105:
        /*0004*/ 	.word	0x00000082


	//----- nvinfo : EIATTR_KPARAM_INFO
	.align		4
.L_106:
        /*0008*/ 	.byte	0x04, 0x17
        /*000a*/ 	.short	(.L_108 - .L_107)
.L_107:
        /*000c*/ 	.word	0x00000000
        /*0010*/ 	.short	0x0006
        /*0012*/ 	.short	0x0030
        /*0014*/ 	.byte	0x00, 0xf0, 0x11, 0x00


	//----- nvinfo : EIATTR_KPARAM_INFO
	.align		4
.L_108:
        /*0018*/ 	.byte	0x04, 0x17
        /*001a*/ 	.short	(.L_110 - .L_109)
.L_109:
        /*001c*/ 	.word	0x00000000
        /*0020*/ 	.short	0x0005
        /*0022*/ 	.short	0x0020
        /*0024*/ 	.byte	0x00, 0xf0, 0x41, 0x00


	//----- nvinfo : EIATTR_KPARAM_INFO
	.align		4
.L_110:
        /*0028*/ 	.byte	0x04, 0x17
        /*002a*/ 	.short	(.L_112 - .L_111)
.L_111:
        /*002c*/ 	.word	0x00000000
        /*0030*/ 	.short	0x0004
        /*0032*/ 	.short	0x001c
        /*0034*/ 	.byte	0x00, 0xf0, 0x05, 0x00


	//----- nvinfo : EIATTR_KPARAM_INFO
	.align		4
.L_112:
        /*0038*/ 	.byte	0x04, 0x17
        /*003a*/ 	.short	(.L_114 - .L_113)
.L_113:
        /*003c*/ 	.word	0x00000000
        /*0040*/ 	.short	0x0003
        /*0042*/ 	.short	0x0018
        /*0044*/ 	.byte	0x00, 0xf0, 0x11, 0x00


	//----- nvinfo : EIATTR_KPARAM_INFO
	.align		4
.L_114:
        /*0048*/ 	.byte	0x04, 0x17
        /*004a*/ 	.short	(.L_116 - .L_115)
.L_115:
        /*004c*/ 	.word	0x00000000
        /*0050*/ 	.short	0x0002
        /*0052*/ 	.short	0x0010
        /*0054*/ 	.byte	0x00, 0xf0, 0x21, 0x00


	//----- nvinfo : EIATTR_KPARAM_INFO
	.align		4
.L_116:
        /*0058*/ 	.byte	0x04, 0x17
        /*005a*/ 	.short	(.L_118 - .L_117)
.L_117:
        /*005c*/ 	.word	0x00000000
        /*0060*/ 	.short	0x0001
        /*0062*/ 	.short	0x0008
        /*0064*/ 	.byte	0x00, 0xf0, 0x21, 0x00


	//----- nvinfo : EIATTR_KPARAM_INFO
	.align		4
.L_118:
        /*0068*/ 	.byte	0x04, 0x17
        /*006a*/ 	.short	(.L_120 - .L_119)
.L_119:
        /*006c*/ 	.word	0x00000000
        /*0070*/ 	.short	0x0000
        /*0072*/ 	.short	0x0000
        /*0074*/ 	.byte	0x00, 0xf0, 0x21, 0x00


	//----- nvinfo : EIATTR_SPARSE_MMA_MASK
	.align		4
.L_120:
        /*0078*/ 	.byte	0x03, 0x50
        /*007a*/ 	.short	0x0000


	//----- nvinfo : EIATTR_MAXREG_COUNT
	.align		4
        /*007c*/ 	.byte	0x03, 0x1b
        /*007e*/ 	.short	0x0080


	//----- nvinfo : EIATTR_NUM_BARRIERS
	.align		4
        /*0080*/ 	.byte	0x02, 0x4c
        /*0082*/ 	.byte	0x01
	.zero		1


	//----- nvinfo : EIATTR_MERCURY_ISA_VERSION
	.align		4
        /*0084*/ 	.byte	0x03, 0x5f
        /*0086*/ 	.short	0x0101


	//----- nvinfo : EIATTR_COOP_GROUP_MASK_REGIDS
	.align		4
        /*0088*/ 	.byte	0x04, 0x29
        /*008a*/ 	.short	(.L_122 - .L_121)


	//   ....[0]....
.L_121:
        /*008c*/ 	.word	0xffffffff


	//   ....[1]....
        /*0090*/ 	.word	0xffffffff


	//   ....[2]....
        /*0094*/ 	.word	0xffffffff


	//   ....[3]....
        /*0098*/ 	.word	0xffffffff


	//   ....[4]....
        /*009c*/ 	.word	0xffffffff


	//   ....[5]....
        /*00a0*/ 	.word	0xffffffff


	//   ....[6]....
        /*00a4*/ 	.word	0xffffffff


	//   ....[7]....
        /*00a8*/ 	.word	0xffffffff


	//   ....[8]....
        /*00ac*/ 	.word	0xffffffff


	//   ....[9]....
        /*00b0*/ 	.word	0xffffffff


	//   ....[10]....
        /*00b4*/ 	.word	0xffffffff


	//   ....[11]....
        /*00b8*/ 	.word	0xffffffff


	//   ....[12]....
        /*00bc*/ 	.word	0xffffffff


	//   ....[13]....
        /*00c0*/ 	.word	0xffffffff


	//   ....[14]....
        /*00c4*/ 	.word	0xffffffff


	//   ....[15]....
        /*00c8*/ 	.word	0xffffffff


	//   ....[16]....
        /*00cc*/ 	.word	0xffffffff


	//   ....[17]....
        /*00d0*/ 	.word	0xffffffff


	//   ....[18]....
        /*00d4*/ 	.word	0xffffffff


	//   ....[19]....
        /*00d8*/ 	.word	0xffffffff


	//   ....[20]....
        /*00dc*/ 	.word	0xffffffff


	//   ....[21]....
        /*00e0*/ 	.word	0xffffffff


	//   ....[22]....
        /*00e4*/ 	.word	0xffffffff


	//   ....[23]....
        /*00e8*/ 	.word	0xffffffff


	//   ....[24]....
        /*00ec*/ 	.word	0xffffffff


	//   ....[25]....
        /*00f0*/ 	.word	0xffffffff


	//   ....[26]....
        /*00f4*/ 	.word	0xffffffff


	//   ....[27]....
        /*00f8*/ 	.word	0xffffffff


	//   ....[28]....
        /*00fc*/ 	.word	0xffffffff


	//   ....[29]....
        /*0100*/ 	.word	0xffffffff


	//   ....[30]....
        /*0104*/ 	.word	0xffffffff


	//   ....[31]....
        /*0108*/ 	.word	0xffffffff


	//   ....[32]....
        /*010c*/ 	.word	0xffffffff


	//   ....[33]....
        /*0110*/ 	.word	0xffffffff


	//   ....[34]....
        /*0114*/ 	.word	0xffffffff


	//   ....[35]....
        /*0118*/ 	.word	0xffffffff


	//   ....[36]....
        /*011c*/ 	.word	0xffffffff


	//   ....[37]....
        /*0120*/ 	.word	0xffffffff


	//   ....[38]....
        /*0124*/ 	.word	0xffffffff


	//   ....[39]....
        /*0128*/ 	.word	0xffffffff


	//   ....[40]....
        /*012c*/ 	.word	0xffffffff


	//   ....[41]....
        /*0130*/ 	.word	0xffffffff


	//   ....[42]....
        /*0134*/ 	.word	0xffffffff


	//   ....[43]....
        /*0138*/ 	.word	0xffffffff


	//   ....[44]....
        /*013c*/ 	.word	0xffffffff


	//   ....[45]....
        /*0140*/ 	.word	0xffffffff


	//   ....[46]....
        /*0144*/ 	.word	0xffffffff


	//   ....[47]....
        /*0148*/ 	.word	0xffffffff


	//   ....[48]....
        /*014c*/ 	.word	0xffffffff


	//   ....[49]....
        /*0150*/ 	.word	0xffffffff


	//   ....[50]....
        /*0154*/ 	.word	0xffffffff


	//   ....[51]....
        /*0158*/ 	.word	0xffffffff


	//   ....[52]....
        /*015c*/ 	.word	0xffffffff


	//   ....[53]....
        /*0160*/ 	.word	0xffffffff


	//   ....[54]....
        /*0164*/ 	.word	0xffffffff


	//   ....[55]....
        /*0168*/ 	.word	0xffffffff


	//   ....[56]....
        /*016c*/ 	.word	0xffffffff


	//   ....[57]....
        /*0170*/ 	.word	0xffffffff


	//   ....[58]....
        /*0174*/ 	.word	0xffffffff


	//   ....[59]....
        /*0178*/ 	.word	0xffffffff


	//   ....[60]....
        /*017c*/ 	.word	0xffffffff


	//   ....[61]....
        /*0180*/ 	.word	0xffffffff


	//   ....[62]....
        /*0184*/ 	.word	0xffffffff


	//   ....[63]....
        /*0188*/ 	.word	0xffffffff


	//   ....[64]....
        /*018c*/ 	.word	0xffffffff


	//   ....[65]....
        /*0190*/ 	.word	0xffffffff


	//   ....[66]....
        /*0194*/ 	.word	0xffffffff


	//   ....[67]....
        /*0198*/ 	.word	0xffffffff


	//   ....[68]....
        /*019c*/ 	.word	0xffffffff


	//   ....[69]....
        /*01a0*/ 	.word	0xffffffff


	//   ....[70]....
        /*01a4*/ 	.word	0xffffffff


	//   ....[71]....
        /*01a8*/ 	.word	0xffffffff


	//   ....[72]....
        /*01ac*/ 	.word	0xffffffff


	//   ....[73]....
        /*01b0*/ 	.word	0xffffffff


	//   ....[74]....
        /*01b4*/ 	.word	0xffffffff


	//   ....[75]....
        /*01b8*/ 	.word	0xffffffff


	//   ....[76]....
        /*01bc*/ 	.word	0xffffffff


	//   ....[77]....
        /*01c0*/ 	.word	0xffffffff


	//   ....[78]....
        /*01c4*/ 	.word	0xffffffff


	//   ....[79]....
        /*01c8*/ 	.word	0xffffffff


	//   ....[80]....
        /*01cc*/ 	.word	0xffffffff


	//   ....[81]....
        /*01d0*/ 	.word	0xffffffff


	//   ....[82]....
        /*01d4*/ 	.word	0xffffffff


	//   ....[83]....
        /*01d8*/ 	.word	0xffffffff


	//   ....[84]....
        /*01dc*/ 	.word	0xffffffff


	//   ....[85]....
        /*01e0*/ 	.word	0xffffffff


	//   ....[86]....
        /*01e4*/ 	.word	0xffffffff


	//   ....[87]....
        /*01e8*/ 	.word	0xffffffff


	//   ....[88]....
        /*01ec*/ 	.word	0xffffffff


	//   ....[89]....
        /*01f0*/ 	.word	0xffffffff


	//   ....[90]....
        /*01f4*/ 	.word	0xffffffff


	//   ....[91]....
        /*01f8*/ 	.word	0xffffffff


	//   ....[92]....
        /*01fc*/ 	.word	0xffffffff


	//   ....[93]....
        /*0200*/ 	.word	0xffffffff


	//   ....[94]....
        /*0204*/ 	.word	0xffffffff


	//   ....[95]....
        /*0208*/ 	.word	0xffffffff


	//   ....[96]....
        /*020c*/ 	.word	0xffffffff


	//   ....[97]....
        /*0210*/ 	.word	0xffffffff


	//   ....[98]....
        /*0214*/ 	.word	0xffffffff


	//   ....[99]....
        /*0218*/ 	.word	0xffffffff


	//   ....[100]....
        /*021c*/ 	.word	0x05000003


	//   ....[101]....
        /*0220*/ 	.word	0x05000003


	//   ....[102]....
        /*0224*/ 	.word	0x05000003


	//   ....[103]....
        /*0228*/ 	.word	0x05000003


	//   ....[104]....
        /*022c*/ 	.word	0x05000003


	//   ....[105]....
        /*0230*/ 	.word	0x05000003


	//   ....[106]....
        /*0234*/ 	.word	0x05000003


	//   ....[107]....
        /*0238*/ 	.word	0x05000003


	//   ....[108]....
        /*023c*/ 	.word	0x05000003


	//   ....[109]....
        /*0240*/ 	.word	0x05000003


	//   ....[110]....
        /*0244*/ 	.word	0x05000003


	//   ....[111]....
        /*0248*/ 	.word	0x05000003


	//   ....[112]....
        /*024c*/ 	.word	0x05000003


	//   ....[113]....
        /*0250*/ 	.word	0x05000003


	//   ....[114]....
        /*0254*/ 	.word	0x05000003


	//   ....[115]....
        /*0258*/ 	.word	0x05000003


	//   ....[116]....
        /*025c*/ 	.word	0x05000003


	//   ....[117]....
        /*0260*/ 	.word	0x05000003


	//   ....[118]....
        /*0264*/ 	.word	0x05000003


	//   ....[119]....
        /*0268*/ 	.word	0x05000003


	//   ....[120]....
        /*026c*/ 	.word	0x05000003


	//   ....[121]....
        /*0270*/ 	.word	0x05000003


	//   ....[122]....
        /*0274*/ 	.word	0x05000003


	//   ....[123]....
        /*0278*/ 	.word	0x05000003


	//   ....[124]....
        /*027c*/ 	.word	0x05000003


	//   ....[125]....
        /*0280*/ 	.word	0x05000003


	//   ....[126]....
        /*0284*/ 	.word	0x05000003


	//   ....[127]....
        /*0288*/ 	.word	0x05000003


	//   ....[128]....
        /*028c*/ 	.word	0x05000003


	//   ....[129]....
        /*0290*/ 	.word	0x05000003


	//   ....[130]....
        /*0294*/ 	.word	0x05000003


	//   ....[131]....
        /*0298*/ 	.word	0x05000003


	//   ....[132]....
        /*029c*/ 	.word	0x05000003


	//   ....[133]....
        /*02a0*/ 	.word	0x05000003


	//   ....[134]....
        /*02a4*/ 	.word	0x05000003


	//   ....[135]....
        /*02a8*/ 	.word	0x05000003


	//   ....[136]....
        /*02ac*/ 	.word	0x05000003


	//   ....[137]....
        /*02b0*/ 	.word	0x05000003


	//   ....[138]....
        /*02b4*/ 	.word	0x05000003


	//   ....[139]....
        /*02b8*/ 	.word	0x05000003


	//   ....[140]....
        /*02bc*/ 	.word	0x05000003


	//   ....[141]....
        /*02c0*/ 	.word	0x05000003


	//   ....[142]....
        /*02c4*/ 	.word	0x05000003


	//   ....[143]....
        /*02c8*/ 	.word	0x05000003


	//   ....[144]....
        /*02cc*/ 	.word	0x05000003


	//   ....[145]....
        /*02d0*/ 	.word	0x05000003


	//   ....[146]....
        /*02d4*/ 	.word	0x05000003


	//   ....[147]....
        /*02d8*/ 	.word	0x05000003


	//   ....[148]....
        /*02dc*/ 	.word	0x05000003


	//   ....[149]....
        /*02e0*/ 	.word	0x05000003


	//   ....[150]....
        /*02e4*/ 	.word	0x05000003


	//   ....[151]....
        /*02e8*/ 	.word	0x05000003


	//   ....[152]....
        /*02ec*/ 	.word	0x05000003


	//   ....[153]....
        /*02f0*/ 	.word	0x05000003


	//   ....[154]....
        /*02f4*/ 	.word	0x05000003


	//   ....[155]....
        /*02f8*/ 	.word	0x05000003


	//----- nvinfo : EIATTR_COOP_GROUP_INSTR_OFFSETS
	.align		4
.L_122:
        /*02fc*/ 	.byte	0x04, 0x28
        /*02fe*/ 	.short	(.L_124 - .L_123)


	//   ....[0]....
.L_123:
        /*0300*/ 	.word	0x000003a0


	//   ....[1]....
        /*0304*/ 	.word	0x00000540


	//   ....[2]....
        /*0308*/ 	.word	0x00000550


	//   ....[3]....
        /*030c*/ 	.word	0x00000590


	//   ....[4]....
        /*0310*/ 	.word	0x000005b0


	//   ....[5]....
        /*0314*/ 	.word	0x000005f0


	//   ....[6]....
        /*0318*/ 	.word	0x00000610


	//   ....[7]....
        /*031c*/ 	.word	0x00000650


	//   ....[8]....
        /*0320*/ 	.word	0x00000670


	//   ....[9]....
        /*0324*/ 	.word	0x000006c0


	//   ....[10]....
        /*0328*/ 	.word	0x000006e0


	//   ....[11]....
        /*032c*/ 	.word	0x00000d40


	//   ....[12]....
        /*0330*/ 	.word	0x00000d50


	//   ....[13]....
        /*0334*/ 	.word	0x00000da0


	//   ....[14]....
        /*0338*/ 	.word	0x00000db0


	//   ....[15]....
        /*033c*/ 	.word	0x00000df0


	//   ....[16]....
        /*0340*/ 	.word	0x00000e10


	//   ....[17]....
        /*0344*/ 	.word	0x00000e60


	//   ....[18]....
        /*0348*/ 	.word	0x00000e70


	//   ....[19]....
        /*034c*/ 	.word	0x00000eb0


	//   ....[20]....
        /*0350*/ 	.word	0x00000ed0


	//   ....[21]....
        /*0354*/ 	.word	0x00001500


	//   ....[22]....
        /*0358*/ 	.word	0x00001720


	//   ....[23]....
        /*035c*/ 	.word	0x000017a0


	//   ....[24]....
        /*0360*/ 	.word	0x00001830


	//   ....[25]....
        /*0364*/ 	.word	0x00001850


	//   ....[26]....
        /*0368*/ 	.word	0x000018a0


	//   ....[27]....
        /*036c*/ 	.word	0x000018d0


	//   ....[28]....
        /*0370*/ 	.word	0x00001910


	//   ....[29]....
        /*0374*/ 	.word	0x00001960


	//   ....[30]....
        /*0378*/ 	.word	0x000019a0


	//   ....[31]....
        /*037c*/ 	.word	0x000019e0


	//   ....[32]....
        /*0380*/ 	.word	0x00001a20


	//   ....[33]....
        /*0384*/ 	.word	0x00001a80


	//   ....[34]....
        /*0388*/ 	.word	0x00001a90


	//   ....[35]....
        /*038c*/ 	.word	0x00001b80


	//   ....[36]....
        /*0390*/ 	.word	0x00001d80


	//   ....[37]....
        /*0394*/ 	.word	0x00001df0


	//   ....[38]....
        /*0398*/ 	.word	0x00001e50


	//   ....[39]....
        /*039c*/ 	.word	0x00001e70


	//   ....[40]....
        /*03a0*/ 	.word	0x00001ee0


	//   ....[41]....
        /*03a4*/ 	.word	0x00001f00


	//   ....[42]....
        /*03a8*/ 	.word	0x00001f50


	//   ....[43]....
        /*03ac*/ 	.word	0x00001f80


	//   ....[44]....
        /*03b0*/ 	.word	0x00001fe0


	//   ....[45]....
        /*03b4*/ 	.word	0x00001ff0


	//   ....[46]....
        /*03b8*/ 	.word	0x00002050


	//   ....[47]....
        /*03bc*/ 	.word	0x00002090


	//   ....[48]....
        /*03c0*/ 	.word	0x000020a0


	//   ....[49]....
        /*03c4*/ 	.word	0x000025d0


	//   ....[50]....
        /*03c8*/ 	.word	0x00002d00


	//   ....[51]....
        /*03cc*/ 	.word	0x00002ec0


	//   ....[52]....
        /*03d0*/ 	.word	0x00002ed0


	//   ....[53]....
        /*03d4*/ 	.word	0x00002f10


	//   ....[54]....
        /*03d8*/ 	.word	0x00002f30


	//   ....[55]....
        /*03dc*/ 	.word	0x00002f70


	//   ....[56]....
        /*03e0*/ 	.word	0x00002f90


	//   ....[57]....
        /*03e4*/ 	.word	0x00002fd0


	//   ....[58]....
        /*03e8*/ 	.word	0x00002ff0


	//   ....[59]....
        /*03ec*/ 	.word	0x00003030


	//   ....[60]....
        /*03f0*/ 	.word	0x00003050


	//   ....[61]....
        /*03f4*/ 	.word	0x000035e0


	//   ....[62]....
        /*03f8*/ 	.word	0x000035f0


	//   ....[63]....
        /*03fc*/ 	.word	0x00003640


	//   ....[64]....
        /*0400*/ 	.word	0x00003650


	//   ....[65]....
        /*0404*/ 	.word	0x00003690


	//   ....[66]....
        /*0408*/ 	.word	0x000036b0


	//   ....[67]....
        /*040c*/ 	.word	0x00003700


	//   ....[68]....
        /*0410*/ 	.word	0x00003710


	//   ....[69]....
        /*0414*/ 	.word	0x00003750


	//   ....[70]....
        /*0418*/ 	.word	0x00003770


	//   ....[71]....
        /*041c*/ 	.word	0x00003da0


	//   ....[72]....
        /*0420*/ 	.word	0x00003fc0


	//   ....[73]....
        /*0424*/ 	.word	0x00004040


	//   ....[74]....
        /*0428*/ 	.word	0x000040d0


	//   ....[75]....
        /*042c*/ 	.word	0x000040f0


	//   ....[76]....
        /*0430*/ 	.word	0x00004140


	//   ....[77]....
        /*0434*/ 	.word	0x00004170


	//   ....[78]....
        /*0438*/ 	.word	0x000041b0


	//   ....[79]....
        /*043c*/ 	.word	0x00004200


	//   ....[80]....
        /*0440*/ 	.word	0x00004240


	//   ....[81]....
        /*0444*/ 	.word	0x00004280


	//   ....[82]....
        /*0448*/ 	.word	0x000042c0


	//   ....[83]....
        /*044c*/ 	.word	0x00004310


	//   ....[84]....
        /*0450*/ 	.word	0x00004320


	//   ....[85]....
        /*0454*/ 	.word	0x00004420


	//   ....[86]....
        /*0458*/ 	.word	0x00004620


	//   ....[87]....
        /*045c*/ 	.word	0x00004690


	//   ....[88]....
        /*0460*/ 	.word	0x000046f0


	//   ....[89]....
        /*0464*/ 	.word	0x00004710


	//   ....[90]....
        /*0468*/ 	.word	0x00004780


	//   ....[91]....
        /*046c*/ 	.word	0x000047a0


	//   ....[92]....
        /*0470*/ 	.word	0x000047f0


	//   ....[93]....
        /*0474*/ 	.word	0x00004820


	//   ....[94]....
        /*0478*/ 	.word	0x00004880


	//   ....[95]....
        /*047c*/ 	.word	0x00004890


	//   ....[96]....
        /*0480*/ 	.word	0x000048f0


	//   ....[97]....
        /*0484*/ 	.word	0x00004930


	//   ....[98]....
        /*0488*/ 	.word	0x00004940


	//   ....[99]....
        /*048c*/ 	.word	0x00004f30


	//   ....[100]....
        /*0490*/ 	.word	0x00005260


	//   ....[101]....
        /*0494*/ 	.word	0x000052e0


	//   ....[102]....
        /*0498*/ 	.word	0x00005370


	//   ....[103]....
        /*049c*/ 	.word	0x00005420


	//   ....[104]....
        /*04a0*/ 	.word	0x00005470


	//   ....[105]....
        /*04a4*/ 	.word	0x00005520


	//   ....[106]....
        /*04a8*/ 	.word	0x00005580


	//   ....[107]....
        /*04ac*/ 	.word	0x00005620


	//   ....[108]....
        /*04b0*/ 	.word	0x00005680


	//   ....[109]....
        /*04b4*/ 	.word	0x000056f0


	//   ....[110]....
        /*04b8*/ 	.word	0x00005780


	//   ....[111]....
        /*04bc*/ 	.word	0x00005820


	//   ....[112]....
        /*04c0*/ 	.word	0x00005870


	//   ....[113]....
        /*04c4*/ 	.word	0x00005960


	//   ....[114]....
        /*04c8*/ 	.word	0x000059d0


	//   ....[115]....
        /*04cc*/ 	.word	0x00005a50


	//   ....[116]....
        /*04d0*/ 	.word	0x00005ad0


	//   ....[117]....
        /*04d4*/ 	.word	0x00005ba0


	//   ....[118]....
        /*04d8*/ 	.word	0x00005bf0


	//   ....[119]....
        /*04dc*/ 	.word	0x00005cb0


	//   ....[120]....
        /*04e0*/ 	.word	0x00005d10


	//   ....[121]....
        /*04e4*/ 	.word	0x00005da0


	//   ....[122]....
        /*04e8*/ 	.word	0x00005e10


	//   ....[123]....
        /*04ec*/ 	.word	0x00005ea0


	//   ....[124]....
        /*04f0*/ 	.word	0x00005f00


	//   ....[125]....
        /*04f4*/ 	.word	0x00005f90


	//   ....[126]....
        /*04f8*/ 	.word	0x00005fe0


	//   ....[127]....
        /*04fc*/ 	.word	0x000060a0


	//   ....[128]....
        /*0500*/ 	.word	0x00006110


	//   ....[129]....
        /*0504*/ 	.word	0x00006190


	//   ....[130]....
        /*0508*/ 	.word	0x00006220


	//   ....[131]....
        /*050c*/ 	.word	0x000062d0


	//   ....[132]....
        /*0510*/ 	.word	0x00006320


	//   ....[133]....
        /*0514*/ 	.word	0x000063d0


	//   ....[134]....
        /*0518*/ 	.word	0x00006430


	//   ....[135]....
        /*051c*/ 	.word	0x000064d0


	//   ....[136]....
        /*0520*/ 	.word	0x00006530


	//   ....[137]....
        /*0524*/ 	.word	0x000065a0


	//   ....[138]....
        /*0528*/ 	.word	0x00006630


	//   ....[139]....
        /*052c*/ 	.word	0x000066d0


	//   ....[140]....
        /*0530*/ 	.word	0x00006720


	//   ....[141]....
        /*0534*/ 	.word	0x00006810


	//   ....[142]....
        /*0538*/ 	.word	0x00006880


	//   ....[143]....
        /*053c*/ 	.word	0x00006900


	//   ....[144]....
        /*0540*/ 	.word	0x00006980


	//   ....[145]....
        /*0544*/ 	.word	0x00006a50


	//   ....[146]....
        /*0548*/ 	.word	0x00006aa0


	//   ....[147]....
        /*054c*/ 	.word	0x00006b60


	//   ....[148]....
        /*0550*/ 	.word	0x00006bc0


	//   ....[149]....
        /*0554*/ 	.word	0x00006c50


	//   ....[150]....
        /*0558*/ 	.word	0x00006cc0


	//   ....[151]....
        /*055c*/ 	.word	0x00006d50


	//   ....[152]....
        /*0560*/ 	.word	0x00006db0


	//   ....[153]....
        /*0564*/ 	.word	0x00006e40


	//   ....[154]....
        /*0568*/ 	.word	0x00006e90


	//   ....[155]....
        /*056c*/ 	.word	0x00006f50


	//----- nvinfo : EIATTR_VRC_CTA_INIT_COUNT
	.align		4
.L_124:
        /*0570*/ 	.byte	0x02, 0x4a
	.zero		1
	.zero		1


	//----- nvinfo : EIATTR_EXIT_INSTR_OFFSETS
	.align		4
        /*0574*/ 	.byte	0x04, 0x1c
        /*0576*/ 	.short	(.L_126 - .L_125)


	//   ....[0]....
.L_125:
        /*0578*/ 	.word	0x000027c0


	//   ....[1]....
        /*057c*/ 	.word	0x000027e0


	//   ....[2]....
        /*0580*/ 	.word	0x000051f0


	//   ....[3]....
        /*0584*/ 	.word	0x00005210


	//----- nvinfo : EIATTR_MAX_THREADS
	.align		4
.L_126:
        /*0588*/ 	.byte	0x04, 0x05
        /*058a*/ 	.short	(.L_128 - .L_127)
.L_127:
        /*058c*/ 	.word	0x000001a0
        /*0590*/ 	.word	0x00000001
        /*0594*/ 	.word	0x00000001


	//----- nvinfo : EIATTR_CRS_STACK_SIZE
	.align		4
.L_128:
        /*0598*/ 	.byte	0x04, 0x1e
        /*059a*/ 	.short	(.L_130 - .L_129)
.L_129:
        /*059c*/ 	.word	0x00000000


	//----- nvinfo : EIATTR_CBANK_PARAM_SIZE
	.align		4
.L_130:
        /*05a0*/ 	.byte	0x03, 0x19
        /*05a2*/ 	.short	0x0034


	//----- nvinfo : EIATTR_PARAM_CBANK
	.align		4
        /*05a4*/ 	.byte	0x04, 0x0a
        /*05a6*/ 	.short	(.L_132 - .L_131)
	.align		4
.L_131:
        /*05a8*/ 	.word	index@(.nv.constant0._ZN3cub18CUB_300001_SM_10006detail4scan16DeviceScanKernelINS2_10policy_hubIyyyjN4cuda3std3__44plusIvEEE10Policy1000EN6thrust24THRUST_300001_SM_1000_NS10device_ptrIyEESF_NS0_13ScanTileStateIyLb1EEES9_NS1_10InputValueIyPyEEjyLb0EyEEvT0_T1_T2_iT3_T4_T5_)
        /*05ac*/ 	.short	0x0380
        /*05ae*/ 	.short	0x0034


	//----- nvinfo : EIATTR_SW_WAR
	.align		4
.L_132:
        /*05b0*/ 	.byte	0x04, 0x36
        /*05b2*/ 	.short	(.L_134 - .L_133)
.L_133:
        /*05b4*/ 	.word	0x00000008
.L_134:


//--------------------- .nv.info._ZN3cub18CUB_300001_SM_10006detail4scan20DeviceScanInitKernelINS0_13ScanTileStateIyLb1EEEEEvT_i --------------------------
	.section	.nv.info._ZN3cub18CUB_300001_SM_10006detail4scan20DeviceScanInitKernelINS0_13ScanTileStateIyLb1EEEEEvT_i,"",@"SHT_CUDA_INFO"
	.sectionflags	@""
	.align	4


	//----- nvinfo : EIATTR_CUDA_API_VERSION
	.align		4
        /*0000*/ 	.byte	0x04, 0x37
        /*0002*/ 	.short	(.L_136 - .L_135)
.L_135:
        /*0004*/ 	.word	0x00000082


	//----- nvinfo : EIATTR_KPARAM_INFO
	.align		4
.L_136:
        /*0008*/ 	.byte	0x04, 0x17
        /*000a*/ 	.short	(.L_138 - .L_137)
.L_137:
        /*000c*/ 	.word	0x00000000
        /*0010*/ 	.short	0x0001
        /*0012*/ 	.short	0x0008
        /*0014*/ 	.byte	0x00, 0xf0, 0x11, 0x00


	//----- nvinfo : EIATTR_KPARAM_INFO
	.align		4
.L_138:
        /*0018*/ 	.byte	0x04, 0x17
        /*001a*/ 	.short	(.L_140 - .L_139)
.L_139:
        /*001c*/ 	.word	0x00000000
        /*0020*/ 	.short	0x0000
        /*0022*/ 	.short	0x0000
        /*0024*/ 	.byte	0x00, 0xf0, 0x21, 0x00


	//----- nvinfo : EIATTR_SPARSE_MMA_MASK
	.align		4
.L_140:
        /*0028*/ 	.byte	0x03, 0x50
        /*002a*/ 	.short	0x0000


	//----- nvinfo : EIATTR_MAXREG_COUNT
	.align		4
        /*002c*/ 	.byte	0x03, 0x1b
        /*002e*/ 	.short	0x00ff


	//----- nvinfo : EIATTR_MERCURY_ISA_VERSION
	.align		4
        /*0030*/ 	.byte	0x03, 0x5f
        /*0032*/ 	.short	0x0101


	//----- nvinfo : EIATTR_VRC_CTA_INIT_COUNT
	.align		4
        /*0034*/ 	.byte	0x02, 0x4a
	.zero		1
	.zero		1


	//----- nvinfo : EIATTR_EXIT_INSTR_OFFSETS
	.align		4
        /*0038*/ 	.byte	0x04, 0x1c
        /*003a*/ 	.short	(.L_142 - .L_141)


	//   ....[0]....
.L_141:
        /*003c*/ 	.word	0x00000100


	//   ....[1]....
        /*0040*/ 	.word	0x00000140


	//----- nvinfo : EIATTR_CBANK_PARAM_SIZE
	.align		4
.L_142:
        /*0044*/ 	.byte	0x03, 0x19
        /*0046*/ 	.short	0x000c


	//----- nvinfo : EIATTR_PARAM_CBANK
	.align		4
        /*0048*/ 	.byte	0x04, 0x0a
        /*004a*/ 	.short	(.L_144 - .L_143)
	.align		4
.L_143:
        /*004c*/ 	.word	index@(.nv.constant0._ZN3cub18CUB_300001_SM_10006detail4scan20DeviceScanInitKernelINS0_13ScanTileStateIyLb1EEEEEvT_i)
        /*0050*/ 	.short	0x0380
        /*0052*/ 	.short	0x000c


	//----- nvinfo : EIATTR_SW_WAR
	.align		4
.L_144:
        /*0054*/ 	.byte	0x04, 0x36
        /*0056*/ 	.short	(.L_146 - .L_145)
.L_145:
        /*0058*/ 	.word	0x00000008
.L_146:


//--------------------- .nv.info._ZN3cub18CUB_300001_SM_10006detail11EmptyKernelIvEEvv --------------------------
	.section	.nv.info._ZN3cub18CUB_300001_SM_10006detail11EmptyKernelIvEEvv,"",@"SHT_CUDA_INFO"
	.sectionflags	@""
	.align	4


	//----- nvinfo : EIATTR_CUDA_API_VERSION
	.align		4
        /*0000*/ 	.byte	0x04, 0x37
        /*0002*/ 	.short	(.L_148 - .L_147)
.L_147:
        /*0004*/ 	.word	0x00000082


	//----- nvinfo : EIATTR_SPARSE_MMA_MASK
	.align		4
.L_148:
        /*0008*/ 	.byte	0x03, 0x50
        /*000a*/ 	.short	0x0000


	//----- nvinfo : EIATTR_MAXREG_COUNT
	.align		4
        /*000c*/ 	.byte	0x03, 0x1b
        /*000e*/ 	.short	0x00ff


	//----- nvinfo : EIATTR_MERCURY_ISA_VERSION
	.align		4
        /*0010*/ 	.byte	0x03, 0x5f
        /*0012*/ 	.short	0x0101


	//----- nvinfo : EIATTR_VRC_CTA_INIT_COUNT
	.align		4
        /*0014*/ 	.byte	0x02, 0x4a
	.zero		1
	.zero		1


	//----- nvinfo : EIATTR_EXIT_INSTR_OFFSETS
	.align		4
        /*0018*/ 	.byte	0x04, 0x1c
        /*001a*/ 	.short	(.L_150 - .L_149)


	//   ....[0]....
.L_149:
        /*001c*/ 	.word	0x00000010


	//----- nvinfo : EIATTR_SW_WAR
	.align		4
.L_150:
        /*0020*/ 	.byte	0x04, 0x36
        /*0022*/ 	.short	(.L_152 - .L_151)
.L_151:
        /*0024*/ 	.word	0x00000008
.L_152:


//--------------------- .nv.info._Z14gridloopsearchdddddddddddddddddddddddddddddddddddddddddddddddddddddddddddddddddddddddddddddddddddddddddddddddddddddddddddddddddddddddddddddddddddddddddddddddddddddddPyPd --------------------------
	.section	.nv.info._Z14gridloopsearchdddddddddddddddddddddddddddddddddddddddddddddddddddddddddddddddddddddddddddddddddddddddddddddddddddddddddddddddddddddddddddddddddddddddddddddddddddddddPyPd,"",@"SHT_CUDA_INFO"
	.sectionflags	@""
	.align	4


	//----- nvinfo : EIATTR_CUDA_API_VERSION
	.align		4
        /*0000*/ 	.byte	0x04, 0x37
        /*0002*/ 	.short	(.L_154 - .L_153)
.L_153:
        /*0004*/ 	.word	0x00000082


	//----- nvinfo : EIATTR_KPARAM_INFO
	.align		4
.L_154:
        /*0008*/ 	.byte	0x04, 0x17
        /*000a*/ 	.short	(.L_156 - .L_155)
.L_155:
        /*000c*/ 	.word	0x00000000
        /*0010*/ 	.short	0x0098
        /*0012*/ 	.short	0x04c0
        /*0014*/ 	.byte	0x00, 0xf5, 0x21, 0x00


	//----- nvinfo : EIATTR_KPARAM_INFO
	.align		4
.L_156:
        /*0018*/ 	.byte	0x04, 0x17
        /*001a*/ 	.short	(.L_158 - .L_157)
.L_157:
        /*001c*/ 	.word	0x00000000
        /*0020*/ 	.short	0x0097
        /*0022*/ 	.short	0x04b8
        /*0024*/ 	.byte	0x00, 0xf5, 0x21, 0x00


	//----- nvinfo : EIATTR_KPARAM_INFO
	.align		4
.L_158:
        /*0028*/ 	.byte	0x04, 0x17
        /*002a*/ 	.short	(.L_160 - .L_159)
.L_159:
        /*002c*/ 	.word	0x00000000
        /*0030*/ 	.short	0x0096
        /*0032*/ 	.short	0x04b0
        /*0034*/ 	.byte	0x00, 0xf0, 0x21, 0x00


	//----- nvinfo : EIATTR_KPARAM_INFO
	.align		4
.L_160:
        /*0038*/ 	.byte	0x04, 0x17
        /*003a*/ 	.short	(.L_162 - .L_161)
.L_161:
        /*003c*/ 	.word	0x00000000
        /*0040*/ 	.short	0x0095
        /*0042*/ 	.short	0x04a8
        /*0044*/ 	.byte	0x00, 0xf0, 0x21, 0x00


	//----- nvinfo : EIATTR_KPARAM_INFO
	.align		4
.L_162:
        /*0048*/ 	.byte	0x04, 0x17
        /*004a*/ 	.short	(.L_164 - .L_163)
.L_163:
        /*004c*/ 	.word	0x00000000
        /*0050*/ 	.short	0x0094
        /*0052*/ 	.short	0x04a0
        /*0054*/ 	.byte	0x00, 0xf0, 0x21, 0x00


	//----- nvinfo : EIATTR_KPARAM_INFO
	.align		4
.L_164:
        /*0058*/ 	.byte	0x04, 0x17
        /*005a*/ 	.short	(.L_166 - .L_165)
.L_165:
        /*005c*/ 	.word	0x00000000
        /*0060*/ 	.short	0x0093
        /*0062*/ 	.short	0x0498
        /*0064*/ 	.byte	0x00, 0xf0, 0x21, 0x00


	//----- nvinfo : EIATTR_KPARAM_INFO
	.align		4
.L_166:
        /*0068*/ 	.byte	0x04, 0x17
        /*006a*/ 	.short	(.L_168 - .L_167)
.L_167:
        /*006c*/ 	.word	0x00000000
        /*0070*/ 	.short	0x0092
        /*0072*/ 	.short	0x0490
        /*0074*/ 	.byte	0x00, 0xf0, 0x21, 0x00


	//----- nvinfo : EIATTR_KPARAM_INFO
	.align		4
.L_168:
        /*0078*/ 	.byte	0x04, 0x17
        /*007a*/ 	.short	(.L_170 - .L_169)
.L_169:
        /*007c*/ 	.word	0x00000000
        /*0080*/ 	.short	0x0091
        /*0082*/ 	.short	0x0488
        /*0084*/ 	.byte	0x00, 0xf0, 0x21, 0x00


	//----- nvinfo : EIATTR_KPARAM_INFO
	.align		4
.L_170:
        /*0088*/ 	.byte	0x04, 0x17
        /*008a*/ 	.short	(.L_172 - .L_171)
.L_171:
        /*008c*/ 	.word	0x00000000
        /*0090*/ 	.short	0x0090
        /*0092*/ 	.short	0x0480
        /*0094*/ 	.byte	0x00, 0xf0, 0x21, 0x00


	//----- nvinfo : EIATTR_KPARAM_INFO
	.align		4
.L_172:
        /*0098*/ 	.byte	0x04, 0x17
        /*009a*/ 	.short	(.L_174 - .L_173)
.L_173:
        /*009c*/ 	.word	0x00000000
        /*00a0*/ 	.short	0x008f
        /*00a2*/ 	.short	0x0478
        /*00a4*/ 	.byte	0x00, 0xf0, 0x21, 0x00


	//----- nvinfo : EIATTR_KPARAM_INFO
	.align		4
.L_174:
        /*00a8*/ 	.byte	0x04, 0x17
        /*00aa*/ 	.short	(.L_176 - .L_175)
.L_175:
        /*00ac*/ 	.word	0x00000000
        /*00b0*/ 	.short	0x008e
        /*00b2*/ 	.short	0x0470
        /*00b4*/ 	.byte	0x00, 0xf0, 0x21, 0x00


	//----- nvinfo : EIATTR_KPARAM_INFO
	.align		4
.L_176:
        /*00b8*/ 	.byte	0x04, 0x17
        /*00ba*/ 	.short	(.L_178 - .L_177)
.L_177:
        /*00bc*/ 	.word	0x00000000
        /*00c0*/ 	.short	0x008d
        /*00c2*/ 	.short	0x0468
        /*00c4*/ 	.byte	0x00, 0xf0, 0x21, 0x00


	//----- nvinfo : EIATTR_KPARAM_INFO
	.align		4
.L_178:
        /*00c8*/ 	.byte	0x04, 0x17
        /*00ca*/ 	.short	(.L_180 - .L_179)
.L_179:
        /*00cc*/ 	.word	0x00000000
        /*00d0*/ 	.short	0x008c
        /*00d2*/ 	.short	0x0460
        /*00d4*/ 	.byte	0x00, 0xf0, 0x21, 0x00


	//----- nvinfo : EIATTR_KPARAM_INFO
	.align		4
.L_180:
        /*00d8*/ 	.byte	0x04, 0x17
        /*00da*/ 	.short	(.L_182 - .L_181)
.L_181:
        /*00dc*/ 	.word	0x00000000
        /*00e0*/ 	.short	0x008b
        /*00e2*/ 	.short	0x0458
        /*00e4*/ 	.byte	0x00, 0xf0, 0x21, 0x00


	//----- nvinfo : EIATTR_KPARAM_INFO
	.align		4
.L_182:
        /*00e8*/ 	.byte	0x04, 0x17
        /*00ea*/ 	.short	(.L_184 - .L_183)
.L_183:
        /*00ec*/ 	.word	0x00000000
        /*00f0*/ 	.short	0x008a
        /*00f2*/ 	.short	0x0450
        /*00f4*/ 	.byte	0x00, 0xf0, 0x21, 0x00


	//----- nvinfo : EIATTR_KPARAM_INFO
	.align		4
.L_184:
        /*00f8*/ 	.byte	0x04, 0x17
        /*00fa*/ 	.short	(.L_186 - .L_185)
.L_185:
        /*00fc*/ 	.word	0x00000000
        /*0100*/ 	.short	0x0089
        /*0102*/ 	.short	0x0448
        /*0104*/ 	.byte	0x00, 0xf0, 0x21, 0x00


	//----- nvinfo : EIATTR_KPARAM_INFO
	.align		4
.L_186:
        /*0108*/ 	.byte	0x04, 0x17
        /*010a*/ 	.short	(.L_188 - .L_187)
.L_187:
        /*010c*/ 	.word	0x00000000
        /*0110*/ 	.short	0x0088
        /*0112*/ 	.short	0x0440
        /*0114*/ 	.byte	0x00, 0xf0, 0x21, 0x00


	//----- nvinfo : EIATTR_KPARAM_INFO
	.align		4
.L_188:
        /*0118*/ 	.byte	0x04, 0x17
        /*011a*/ 	.short	(.L_190 - .L_189)
.L_189:
        /*011c*/ 	.word	0x00000000
        /*0120*/ 	.short	0x0087
        /*0122*/ 	.short	0x0438
        /*0124*/ 	.byte	0x00, 0xf0, 0x21, 0x00


	//----- nvinfo : EIATTR_KPARAM_INFO
	.align		4
.L_190:
        /*0128*/ 	.byte	0x04, 0x17
        /*012a*/ 	.short	(.L_192 - .L_191)
.L_191:
        /*012c*/ 	.word	0x00000000
        /*0130*/ 	.short	0x0086
        /*0132*/ 	.short	0x0430
        /*0134*/ 	.byte	0x00, 0xf0, 0x21, 0x00


	//----- nvinfo : EIATTR_KPARAM_INFO
	.align		4
.L_192:
        /*0138*/ 	.byte	0x04, 0x17
        /*013a*/ 	.short	(.L_194 - .L_193)
.L_193:
        /*013c*/ 	.word	0x00000000
        /*0140*/ 	.short	0x0085
        /*0142*/ 	.short	0x0428
        /*0144*/ 	.byte	0x00, 0xf0, 0x21, 0x00


	//----- nvinfo : EIATTR_KPARAM_INFO
	.align		4
.L_194:
        /*0148*/ 	.byte	0x04, 0x17
        /*014a*/ 	.short	(.L_196 - .L_195)
.L_195:
        /*014c*/ 	.word	0x00000000
        /*0150*/ 	.short	0x0084
        /*0152*/ 	.short	0x0420
        /*0154*/ 	.byte	0x00, 0xf0, 0x21, 0x00


	//----- nvinfo : EIATTR_KPARAM_INFO
	.align		4
.L_196:
        /*0158*/ 	.byte	0x04, 0x17
        /*015a*/ 	.short	(.L_198 - .L_197)
.L_197:
        /*015c*/ 	.word	0x00000000
        /*0160*/ 	.short	0x0083
        /*0162*/ 	.short	0x0418
        /*0164*/ 	.byte	0x00, 0xf0, 0x21, 0x00


	//----- nvinfo : EIATTR_KPARAM_INFO
	.align		4
.L_198:
        /*0168*/ 	.byte	0x04, 0x17
        /*016a*/ 	.short	(.L_200 - .L_199)
.L_199:
        /*016c*/ 	.word	0x00000000
        /*0170*/ 	.short	0x0082
        /*0172*/ 	.short	0x0410
        /*0174*/ 	.byte	0x00, 0xf0, 0x21, 0x00


	//----- nvinfo : EIATTR_KPARAM_INFO
	.align		4
.L_200:
        /*0178*/ 	.byte	0x04, 0x17
        /*017a*/ 	.short	(.L_202 - .L_201)
.L_201:
        /*017c*/ 	.word	0x00000000
        /*0180*/ 	.short	0x0081
        /*0182*/ 	.short	0x0408
        /*0184*/ 	.byte	0x00, 0xf0, 0x21, 0x00


	//----- nvinfo : EIATTR_KPARAM_INFO
	.align		4
.L_202:
        /*0188*/ 	.byte	0x04, 0x17
        /*018a*/ 	.short	(.L_204 - .L_203)
.L_203:
        /*018c*/ 	.word	0x00000000
        /*0190*/ 	.short	0x0080
        /*0192*/ 	.short	0x0400
        /*0194*/ 	.byte	0x00, 0xf0, 0x21, 0x00


	//----- nvinfo : EIATTR_KPARAM_INFO
	.align		4
.L_204:
        /*0198*/ 	.byte	0x04, 0x17
        /*019a*/ 	.short	(.L_206 - .L_205)
.L_205:
        /*019c*/ 	.word	0x00000000
        /*01a0*/ 	.short	0x007f
        /*01a2*/ 	.short	0x03f8
        /*01a4*/ 	.byte	0x00, 0xf0, 0x21, 0x00


	//----- nvinfo : EIATTR_KPARAM_INFO
	.align		4
.L_206:
        /*01a8*/ 	.byte	0x04, 0x17
        /*01aa*/ 	.short	(.L_208 - .L_207)
.L_207:
        /*01ac*/ 	.word	0x00000000
        /*01b0*/ 	.short	0x007e
        /*01b2*/ 	.short	0x03f0
        /*01b4*/ 	.byte	0x00, 0xf0, 0x21, 0x00


	//----- nvinfo : EIATTR_KPARAM_INFO
	.align		4
.L_208:
        /*01b8*/ 	.byte	0x04, 0x17
        /*01ba*/ 	.short	(.L_210 - .L_209)
.L_209:
        /*01bc*/ 	.word	0x00000000
        /*01c0*/ 	.short	0x007d
        /*01c2*/ 	.short	0x03e8
        /*01c4*/ 	.byte	0x00, 0xf0, 0x21, 0x00


	//----- nvinfo : EIATTR_KPARAM_INFO
	.align		4
.L_210:
        /*01c8*/ 	.byte	0x04, 0x17
        /*01ca*/ 	.short	(.L_212 - .L_211)
.L_211:
        /*01cc*/ 	.word	0x00000000
        /*01d0*/ 	.short	0x007c
        /*01d2*/ 	.short	0x03e0
        /*01d4*/ 	.byte	0x00, 0xf0, 0x21, 0x00


	//----- nvinfo : EIATTR_KPARAM_INFO
	.align		4
.L_212:
        /*01d8*/ 	.byte	0x04, 0x17
        /*01da*/ 	.short	(.L_214 - .L_213)
.L_213:
        /*01dc*/ 	.word	0x00000000
        /*01e0*/ 	.short	0x007b
        /*01e2*/ 	.short	0x03d8
        /*01e4*/ 	.byte	0x00, 0xf0, 0x21, 0x00


	//----- nvinfo : EIATTR_KPARAM_INFO
	.align		4
.L_214:
        /*01e8*/ 	.byte	0x04, 0x17
        /*01ea*/ 	.short	(.L_216 - .L_215)
.L_215:
        /*01ec*/ 	.word	0x00000000
        /*01f0*/ 	.short	0x007a
        /*01f2*/ 	.short	0x03d0
        /*01f4*/ 	.byte	0x00, 0xf0, 0x21, 0x00


	//----- nvinfo : EIATTR_KPARAM_INFO
	.align		4
.L_216:
        /*01f8*/ 	.byte	0x04, 0x17
        /*01fa*/ 	.short	(.L_218 - .L_217)
.L_217:
        /*01fc*/ 	.word	0x00000000
        /*0200*/ 	.short	0x0079
        /*0202*/ 	.short	0x03c8
        /*0204*/ 	.byte	0x00, 0xf0, 0x21, 0x00


	//----- nvinfo : EIATTR_KPARAM_INFO
	.align		4
.L_218:
        /*0208*/ 	.byte	0x04, 0x17
        /*020a*/ 	.short	(.L_220 - .L_219)
.L_219:
        /*020c*/ 	.word	0x00000000
        /*0210*/ 	.short	0x0078
        /*0212*/ 	.short	0x03c0
        /*0214*/ 	.byte	0x00, 0xf0, 0x21, 0x00


	//----- nvinfo : EIATTR_KPARAM_INFO
	.align		4
.L_220:
        /*0218*/ 	.byte	0x04, 0x17
        /*021a*/ 	.short	(.L_222 - .L_221)
.L_221:
        /*021c*/ 	.word	0x00000000
        /*0220*/ 	.short	0x0077
        /*0222*/ 	.short	0x03b8
        /*0224*/ 	.byte	0x00, 0xf0, 0x21, 0x00


	//----- nvinfo : EIATTR_KPARAM_INFO
	.align		4
.L_222:
        /*0228*/ 	.byte	0x04, 0x17
        /*022a*/ 	.short	(.L_224 - .L_223)
.L_223:
        /*022c*/ 	.word	0x00000000
        /*0230*/ 	.short	0x0076
        /*0232*/ 	.short	0x03b0
        /*0234*/ 	.byte	0x00, 0xf0, 0x21, 0x00


	//----- nvinfo : EIATTR_KPARAM_INFO
	.align		4
.L_224:
        /*0238*/ 	.byte	0x04, 0x17
        /*023a*/ 	.short	(.L_226 - .L_225)
.L_225:
        /*023c*/ 	.word	0x00000000
        /*0240*/ 	.short	0x0075
        /*0242*/ 	.short	0x03a8
        /*0244*/ 	.byte	0x00, 0xf0, 0x21, 0x00


	//----- nvinfo : EIATTR_KPARAM_INFO
	.align		4
.L_226:
        /*0248*/ 	.byte	0x04, 0x17
        /*024a*/ 	.short	(.L_228 - .L_227)
.L_227:
        /*024c*/ 	.word	0x00000000
        /*0250*/ 	.short	0x0074
        /*0252*/ 	.short	0x03a0
        /*0254*/ 	.byte	0x00, 0xf0, 0x21, 0x00


	//----- nvinfo : EIATTR_KPARAM_INFO
	.align		4
.L_228:
        /*0258*/ 	.byte	0x04, 0x17
        /*025a*/ 	.short	(.L_230 - .L_229)
.L_229:
        /*025c*/ 	.word	0x00000000
        /*0260*/ 	.short	0x0073
        /*0262*/ 	.short	0x0398
        /*0264*/ 	.byte	0x00, 0xf0, 0x21, 0x00


	//----- nvinfo : EIATTR_KPARAM_INFO
	.align		4
.L_230:
        /*0268*/ 	.byte	0x04, 0x17
        /*026a*/ 	.short	(.L_232 - .L_231)
.L_231:
        /*026c*/ 	.word	0x00000000
        /*0270*/ 	.short	0x0072
        /*0272*/ 	.short	0x0390
        /*0274*/ 	.byte	0x00, 0xf0, 0x21, 0x00


	//----- nvinfo : EIATTR_KPARAM_INFO
	.align		4
.L_232:
        /*0278*/ 	.byte	0x04, 0x17
        /*027a*/ 	.short	(.L_234 - .L_233)
.L_233:
        /*027c*/ 	.word	0x00000000
        /*0280*/ 	.short	0x0071
        /*0282*/ 	.short	0x0388
        /*0284*/ 	.byte	0x00, 0xf0, 0x21, 0x00


	//----- nvinfo : EIATTR_KPARAM_INFO
	.align		4
.L_234:
        /*0288*/ 	.byte	0x04, 0x17
        /*028a*/ 	.short	(.L_236 - .L_235)
.L_235:
        /*028c*/ 	.word	0x00000000
        /*0290*/ 	.short	0x0070
        /*0292*/ 	.short	0x0380
        /*0294*/ 	.byte	0x00, 0xf0, 0x21, 0x00


	//----- nvinfo : EIATTR_KPARAM_INFO
	.align		4
.L_236:
        /*0298*/ 	.byte	0x04, 0x17
        /*029a*/ 	.short	(.L_238 - .L_237)
.L_237:
        /*029c*/ 	.word	0x00000000
        /*02a0*/ 	.short	0x006f
        /*02a2*/ 	.short	0x0378
        /*02a4*/ 	.byte	0x00, 0xf0, 0x21, 0x00


	//----- nvinfo : EIATTR_KPARAM_INFO
	.align		4
.L_238:
        /*02a8*/ 	.byte	0x04, 0x17
        /*02aa*/ 	.short	(.L_240 - .L_239)
.L_239:
        /*02ac*/ 	.word	0x00000000
        /*02b0*/ 	.short	0x006e
        /*02b2*/ 	.short	0x0370
        /*02b4*/ 	.byte	0x00, 0xf0, 0x21, 0x00


	//----- nvinfo : EIATTR_KPARAM_INFO
	.align		4
.L_240:
        /*02b8*/ 	.byte	0x04, 0x17
        /*02ba*/ 	.short	(.L_242 - .L_241)
.L_241:
        /*02bc*/ 	.word	0x00000000
        /*02c0*/ 	.short	0x006d
        /*02c2*/ 	.short	0x0368
        /*02c4*/ 	.byte	0x00, 0xf0, 0x21, 0x00


	//----- nvinfo : EIATTR_KPARAM_INFO
	.align		4
.L_242:
        /*02c8*/ 	.byte	0x04, 0x17
        /*02ca*/ 	.short	(.L_244 - .L_243)
.L_243:
        /*02cc*/ 	.word	0x00000000
        /*02d0*/ 	.short	0x006c
        /*02d2*/ 	.short	0x0360
        /*02d4*/ 	.byte	0x00, 0xf0, 0x21, 0x00


	//----- nvinfo : EIATTR_KPARAM_INFO
	.align		4
.L_244:
        /*02d8*/ 	.byte	0x04, 0x17
        /*02da*/ 	.short	(.L_246 - .L_245)
.L_245:
        /*02dc*/ 	.word	0x00000000
        /*02e0*/ 	.short	0x006b
        /*02e2*/ 	.short	0x0358
        /*02e4*/ 	.byte	0x00, 0xf0, 0x21, 0x00


	//----- nvinfo : EIATTR_KPARAM_INFO
	.align		4
.L_246:
        /*02e8*/ 	.byte	0x04, 0x17
        /*02ea*/ 	.short	(.L_248 - .L_247)
.L_247:
        /*02ec*/ 	.word	0x00000000
        /*02f0*/ 	.short	0x006a
        /*02f2*/ 	.short	0x0350
        /*02f4*/ 	.byte	0x00, 0xf0, 0x21, 0x00


	//----- nvinfo : EIATTR_KPARAM_INFO
	.align		4
.L_248:
        /*02f8*/ 	.byte	0x04, 0x17
        /*02fa*/ 	.short	(.L_250 - .L_249)
.L_249:
        /*02fc*/ 	.word	0x00000000
        /*0300*/ 	.short	0x0069
        /*0302*/ 	.short	0x0348
        /*0304*/ 	.byte	0x00, 0xf0, 0x21, 0x00


	//----- nvinfo : EIATTR_KPARAM_INFO
	.align		4
.L_250:
        /*0308*/ 	.byte	0x04, 0x17
        /*030a*/ 	.short	(.L_252 - .L_251)
.L_251:
        /*030c*/ 	.word	0x00000000
        /*0310*/ 	.short	0x0068
        /*0312*/ 	.short	0x0340
        /*0314*/ 	.byte	0x00, 0xf0, 0x21, 0x00


	//----- nvinfo : EIATTR_KPARAM_INFO
	.align		4
.L_252:
        /*0318*/ 	.byte	0x04, 0x17
        /*031a*/ 	.short	(.L_254 - .L_253)
.L_253:
        /*031c*/ 	.word	0x00000000
        /*0320*/ 	.short	0x0067
        /*0322*/ 	.short	0x0338
        /*0324*/ 	.byte	0x00, 0xf0, 0x21, 0x00


	//----- nvinfo : EIATTR_KPARAM_INFO
	.align		4
.L_254:
        /*0328*/ 	.byte	0x04, 0x17
        /*032a*/ 	.short	(.L_256 - .L_255)
.L_255:
        /*032c*/ 	.word	0x00000000
        /*0330*/ 	.short	0x0066
        /*0332*/ 	.short	0x0330
        /*0334*/ 	.byte	0x00, 0xf0, 0x21, 0x00


	//----- nvinfo : EIATTR_KPARAM_INFO
	.align		4
.L_256:
        /*0338*/ 	.byte	0x04, 0x17
        /*033a*/ 	.short	(.L_258 - .L_257)
.L_257:
        /*033c*/ 	.word	0x00000000
        /*0340*/ 	.short	0x0065
        /*0342*/ 	.short	0x0328
        /*0344*/ 	.byte	0x00, 0xf0, 0x21, 0x00


	//----- nvinfo : EIATTR_KPARAM_INFO
	.align		4
.L_258:
        /*0348*/ 	.byte	0x04, 0x17
        /*034a*/ 	.short	(.L_260 - .L_259)
.L_259:
        /*034c*/ 	.word	0x00000000
        /*0350*/ 	.short	0x0064
        /*0352*/ 	.short	0x0320
        /*0354*/ 	.byte	0x00, 0xf0, 0x21, 0x00


	//----- nvinfo : EIATTR_KPARAM_INFO
	.align		4
.L_260:
        /*0358*/ 	.byte	0x04, 0x17
        /*035a*/ 	.short	(.L_262 - .L_261)
.L_261:
        /*035c*/ 	.word	0x00000000
        /*0360*/ 	.short	0x0063
        /*0362*/ 	.short	0x0318
        /*0364*/ 	.byte	0x00, 0xf0, 0x21, 0x00


	//----- nvinfo : EIATTR_KPARAM_INFO
	.align		4
.L_262:
        /*0368*/ 	.byte	0x04, 0x17
        /*036a*/ 	.short	(.L_264 - .L_263)
.L_263:
        /*036c*/ 	.word	0x00000000
        /*0370*/ 	.short	0x0062
        /*0372*/ 	.short	0x0310
        /*0374*/ 	.byte	0x00, 0xf0, 0x21, 0x00


	//----- nvinfo : EIATTR_KPARAM_INFO
	.align		4
.L_264:
        /*0378*/ 	.byte	0x04, 0x17
        /*037a*/ 	.short	(.L_266 - .L_265)
.L_265:
        /*037c*/ 	.word	0x00000000
        /*0380*/ 	.short	0x0061
        /*0382*/ 	.short	0x0308
        /*0384*/ 	.byte	0x00, 0xf0, 0x21, 0x00


	//----- nvinfo : EIATTR_KPARAM_INFO
	.align		4
.L_266:
        /*0388*/ 	.byte	0x04, 0x17
        /*038a*/ 	.short	(.L_268 - .L_267)
.L_267:
        /*038c*/ 	.word	0x00000000
        /*0390*/ 	.short	0x0060
        /*0392*/ 	.short	0x0300
        /*0394*/ 	.byte	0x00, 0xf0, 0x21, 0x00


	//----- nvinfo : EIATTR_KPARAM_INFO
	.align		4
.L_268:
        /*0398*/ 	.byte	0x04, 0x17
        /*039a*/ 	.short	(.L_270 - .L_269)
.L_269:
        /*039c*/ 	.word	0x00000000
        /*03a0*/ 	.short	0x005f
        /*03a2*/ 	.short	0x02f8
        /*03a4*/ 	.byte	0x00, 0xf0, 0x21, 0x00


	//----- nvinfo : EIATTR_KPARAM_INFO
	.align		4
.L_270:
        /*03a8*/ 	.byte	0x04, 0x17
        /*03aa*/ 	.short	(.L_272 - .L_271)
.L_271:
        /*03ac*/ 	.word	0x00000000
        /*03b0*/ 	.short	0x005e
        /*03b2*/ 	.short	0x02f0
        /*03b4*/ 	.byte	0x00, 0xf0, 0x21, 0x00


	//----- nvinfo : EIATTR_KPARAM_INFO
	.align		4
.L_272:
        /*03b8*/ 	.byte	0x04, 0x17
        /*03ba*/ 	.short	(.L_274 - .L_273)
.L_273:
        /*03bc*/ 	.word	0x00000000
        /*03c0*/ 	.short	0x005d
        /*03c2*/ 	.short	0x02e8
        /*03c4*/ 	.byte	0x00, 0xf0, 0x21, 0x00


	//----- nvinfo : EIATTR_KPARAM_INFO
	.align		4
.L_274:
        /*03c8*/ 	.byte	0x04, 0x17
        /*03ca*/ 	.short	(.L_276 - .L_275)
.L_275:
        /*03cc*/ 	.word	0x00000000
        /*03d0*/ 	.short	0x005c
        /*03d2*/ 	.short	0x02e0
        /*03d4*/ 	.byte	0x00, 0xf0, 0x21, 0x00


	//----- nvinfo : EIATTR_KPARAM_INFO
	.align		4
.L_276:
        /*03d8*/ 	.byte	0x04, 0x17
        /*03da*/ 	.short	(.L_278 - .L_277)
.L_277:
        /*03dc*/ 	.word	0x00000000
        /*03e0*/ 	.short	0x005b
        /*03e2*/ 	.short	0x02d8
        /*03e4*/ 	.byte	0x00, 0xf0, 0x21, 0x00


	//----- nvinfo : EIATTR_KPARAM_INFO
	.align		4
.L_278:
        /*03e8*/ 	.byte	0x04, 0x17
        /*03ea*/ 	.short	(.L_280 - .L_279)
.L_279:
        /*03ec*/ 	.word	0x00000000
        /*03f0*/ 	.short	0x005a
        /*03f2*/ 	.short	0x02d0
        /*03f4*/ 	.byte	0x00, 0xf0, 0x21, 0x00


	//----- nvinfo : EIATTR_KPARAM_INFO
	.align		4
.L_280:
        /*03f8*/ 	.byte	0x04, 0x17
        /*03fa*/ 	.short	(.L_282 - .L_281)
.L_281:
        /*03fc*/ 	.word	0x00000000
        /*0400*/ 	.short	0x0059
        /*0402*/ 	.short	0x02c8
        /*0404*/ 	.byte	0x00, 0xf0, 0x21, 0x00


	//----- nvinfo : EIATTR_KPARAM_INFO
	.align		4
.L_282:
        /*0408*/ 	.byte	0x04, 0x17
        /*040a*/ 	.short	(.L_284 - .L_283)
.L_283:
        /*040c*/ 	.word	0x00000000
        /*0410*/ 	.short	0x0058
        /*0412*/ 	.short	0x02c0
        /*0414*/ 	.byte	0x00, 0xf0, 0x21, 0x00


	//----- nvinfo : EIATTR_KPARAM_INFO
	.align		4
.L_284:
        /*0418*/ 	.byte	0x04, 0x17
        /*041a*/ 	.short	(.L_286 - .L_285)
.L_285:
        /*041c*/ 	.word	0x00000000
        /*0420*/ 	.short	0x0057
        /*0422*/ 	.short	0x02b8
        /*0424*/ 	.byte	0x00, 0xf0, 0x21, 0x00


	//----- nvinfo : EIATTR_KPARAM_INFO
	.align		4
.L_286:
        /*0428*/ 	.byte	0x04, 0x17
        /*042a*/ 	.short	(.L_288 - .L_287)
.L_287:
        /*042c*/ 	.word	0x00000000
        /*0430*/ 	.short	0x0056
        /*0432*/ 	.short	0x02b0
        /*0434*/ 	.byte	0x00, 0xf0, 0x21, 0x00


	//----- nvinfo : EIATTR_KPARAM_INFO
	.align		4
.L_288:
        /*0438*/ 	.byte	0x04, 0x17
        /*043a*/ 	.short	(.L_290 - .L_289)
.L_289:
        /*043c*/ 	.word	0x00000000
        /*0440*/ 	.short	0x0055
        /*0442*/ 	.short	0x02a8
        /*0444*/ 	.byte	0x00, 0xf0, 0x21, 0x00


	//----- nvinfo : EIATTR_KPARAM_INFO
	.align		4
.L_290:
        /*0448*/ 	.byte	0x04, 0x17
        /*044a*/ 	.short	(.L_292 - .L_291)
.L_291:
        /*044c*/ 	.word	0x00000000
        /*0450*/ 	.short	0x0054
        /*0452*/ 	.short	0x02a0
        /*0454*/ 	.byte	0x00, 0xf0, 0x21, 0x00


	//----- nvinfo : EIATTR_KPARAM_INFO
	.align		4
.L_292:
        /*0458*/ 	.byte	0x04, 0x17
        /*045a*/ 	.short	(.L_294 - .L_293)
.L_293:
        /*045c*/ 	.word	0x00000000
        /*0460*/ 	.short	0x0053
        /*0462*/ 	.short	0x0298
        /*0464*/ 	.byte	0x00, 0xf0, 0x21, 0x00


	//----- nvinfo : EIATTR_KPARAM_INFO
	.align		4
.L_294:
        /*0468*/ 	.byte	0x04, 0x17
        /*046a*/ 	.short	(.L_296 - .L_295)
.L_295:
        /*046c*/ 	.word	0x00000000
        /*0470*/ 	.short	0x0052
        /*0472*/ 	.short	0x0290
        /*0474*/ 	.byte	0x00, 0xf0, 0x21, 0x00


	//----- nvinfo : EIATTR_KPARAM_INFO
	.align		4
.L_296:
        /*0478*/ 	.byte	0x04, 0x17
        /*047a*/ 	.short	(.L_298 - .L_297)
.L_297:
        /*047c*/ 	.word	0x00000000
        /*0480*/ 	.short	0x0051
        /*0482*/ 	.short	0x0288
        /*0484*/ 	.byte	0x00, 0xf0, 0x21, 0x00


	//----- nvinfo : EIATTR_KPARAM_INFO
	.align		4
.L_298:
        /*0488*/ 	.byte	0x04, 0x17
        /*048a*/ 	.short	(.L_300 - .L_299)
.L_299:
        /*048c*/ 	.word	0x00000000
        /*0490*/ 	.short	0x0050
        /*0492*/ 	.short	0x0280
        /*0494*/ 	.byte	0x00, 0xf0, 0x21, 0x00


	//----- nvinfo : EIATTR_KPARAM_INFO
	.align		4
.L_300:
        /*0498*/ 	.byte	0x04, 0x17
        /*049a*/ 	.short	(.L_302 - .L_301)
.L_301:
        /*049c*/ 	.word	0x00000000
        /*04a0*/ 	.short	0x004f
        /*04a2*/ 	.short	0x0278
        /*04a4*/ 	.byte	0x00, 0xf0, 0x21, 0x00


	//----- nvinfo : EIATTR_KPARAM_INFO
	.align		4
.L_302:
        /*04a8*/ 	.byte	0x04, 0x17
        /*04aa*/ 	.short	(.L_304 - .L_303)
.L_303:
        /*04ac*/ 	.word	0x00000000
        /*04b0*/ 	.short	0x004e
        /*04b2*/ 	.short	0x0270
        /*04b4*/ 	.byte	0x00, 0xf0, 0x21, 0x00


	//----- nvinfo : EIATTR_KPARAM_INFO
	.align		4
.L_304:
        /*04b8*/ 	.byte	0x04, 0x17
        /*04ba*/ 	.short	(.L_306 - .L_305)
.L_305:
        /*04bc*/ 	.word	0x00000000
        /*04c0*/ 	.short	0x004d
        /*04c2*/ 	.short	0x0268
        /*04c4*/ 	.byte	0x00, 0xf0, 0x21, 0x00


	//----- nvinfo : EIATTR_KPARAM_INFO
	.align		4
.L_306:
        /*04c8*/ 	.byte	0x04, 0x17
        /*04ca*/ 	.short	(.L_308 - .L_307)
.L_307:
        /*04cc*/ 	.word	0x00000000
        /*04d0*/ 	.short	0x004c
        /*04d2*/ 	.short	0x0260
        /*04d4*/ 	.byte	0x00, 0xf0, 0x21, 0x00


	//----- nvinfo : EIATTR_KPARAM_INFO
	.align		4
.L_308:
        /*04d8*/ 	.byte	0x04, 0x17
        /*04da*/ 	.short	(.L_310 - .L_309)
.L_309:
        /*04dc*/ 	.word	0x00000000
        /*04e0*/ 	.short	0x004b
        /*04e2*/ 	.short	0x0258
        /*04e4*/ 	.byte	0x00, 0xf0, 0x21, 0x00


	//----- nvinfo : EIATTR_KPARAM_INFO
	.align		4
.L_310:
        /*04e8*/ 	.byte	0x04, 0x17
        /*04ea*/ 	.short	(.L_312 - .L_311)
.L_311:
        /*04ec*/ 	.word	0x00000000
        /*04f0*/ 	.short	0x004a
        /*04f2*/ 	.short	0x0250
        /*04f4*/ 	.byte	0x00, 0xf0, 0x21, 0x00


	//----- nvinfo : EIATTR_KPARAM_INFO
	.align		4
.L_312:
        /*04f8*/ 	.byte	0x04, 0x17
        /*04fa*/ 	.short	(.L_314 - .L_313)
.L_313:
        /*04fc*/ 	.word	0x00000000
        /*0500*/ 	.short	0x0049
        /*0502*/ 	.short	0x0248
        /*0504*/ 	.byte	0x00, 0xf0, 0x21, 0x00


	//----- nvinfo : EIATTR_KPARAM_INFO
	.align		4
.L_314:
        /*0508*/ 	.byte	0x04, 0x17
        /*050a*/ 	.short	(.L_316 - .L_315)
.L_315:
        /*050c*/ 	.word	0x00000000
        /*0510*/ 	.short	0x0048
        /*0512*/ 	.short	0x0240
        /*0514*/ 	.byte	0x00, 0xf0, 0x21, 0x00


	//----- nvinfo : EIATTR_KPARAM_INFO
	.align		4
.L_316:
        /*0518*/ 	.byte	0x04, 0x17
        /*051a*/ 	.short	(.L_318 - .L_317)
.L_317:
        /*051c*/ 	.word	0x00000000
        /*0520*/ 	.short	0x0047
        /*0522*/ 	.short	0x0238
        /*0524*/ 	.byte	0x00, 0xf0, 0x21, 0x00


	//----- nvinfo : EIATTR_KPARAM_INFO
	.align		4
.L_318:
        /*0528*/ 	.byte	0x04, 0x17
        /*052a*/ 	.short	(.L_320 - .L_319)
.L_319:
        /*052c*/ 	.word	0x00000000
        /*0530*/ 	.short	0x0046
        /*0532*/ 	.short	0x0230
        /*0534*/ 	.byte	0x00, 0xf0, 0x21, 0x00


	//----- nvinfo : EIATTR_KPARAM_INFO
	.align		4
.L_320:
        /*0538*/ 	.byte	0x04, 0x17
        /*053a*/ 	.short	(.L_322 - .L_321)
.L_321:
        /*053c*/ 	.word	0x00000000
        /*0540*/ 	.short	0x0045
        /*0542*/ 	.short	0x0228
        /*0544*/ 	.byte	0x00, 0xf0, 0x21, 0x00


	//----- nvinfo : EIATTR_KPARAM_INFO
	.align		4
.L_322:
        /*0548*/ 	.byte	0x04, 0x17
        /*054a*/ 	.short	(.L_324 - .L_323)
.L_323:
        /*054c*/ 	.word	0x00000000
        /*0550*/ 	.short	0x0044
        /*0552*/ 	.short	0x0220
        /*0554*/ 	.byte	0x00, 0xf0, 0x21, 0x00


	//----- nvinfo : EIATTR_KPARAM_INFO
	.align		4
.L_324:
        /*0558*/ 	.byte	0x04, 0x17
        /*055a*/ 	.short	(.L_326 - .L_325)
.L_325:
        /*055c*/ 	.word	0x00000000
        /*0560*/ 	.short	0x0043
        /*0562*/ 	.short	0x0218
        /*0564*/ 	.byte	0x00, 0xf0, 0x21, 0x00


	//----- nvinfo : EIATTR_KPARAM_INFO
	.align		4
.L_326:
        /*0568*/ 	.byte	0x04, 0x17
        /*056a*/ 	.short	(.L_328 - .L_327)
.L_327:
        /*056c*/ 	.word	0x00000000
        /*0570*/ 	.short	0x0042
        /*0572*/ 	.short	0x0210
        /*0574*/ 	.byte	0x00, 0xf0, 0x21, 0x00


	//----- nvinfo : EIATTR_KPARAM_INFO
	.align		4
.L_328:
        /*0578*/ 	.byte	0x04, 0x17
        /*057a*/ 	.short	(.L_330 - .L_329)
.L_329:
        /*057c*/ 	.word	0x00000000
        /*0580*/ 	.short	0x0041
        /*0582*/ 	.short	0x0208
        /*0584*/ 	.byte	0x00, 0xf0, 0x21, 0x00


	//----- nvinfo : EIATTR_KPARAM_INFO
	.align		4
.L_330:
        /*0588*/ 	.byte	0x04, 0x17
        /*058a*/ 	.short	(.L_332 - .L_331)
.L_331:
        /*058c*/ 	.word	0x00000000
        /*0590*/ 	.short	0x0040
        /*0592*/ 	.short	0x0200
        /*0594*/ 	.byte	0x00, 0xf0, 0x21, 0x00


	//----- nvinfo : EIATTR_KPARAM_INFO
	.align		4
.L_332:
        /*0598*/ 	.byte	0x04, 0x17
        /*059a*/ 	.short	(.L_334 - .L_333)
.L_333:
        /*059c*/ 	.word	0x00000000
        /*05a0*/ 	.short	0x003f
        /*05a2*/ 	.short	0x01f8
        /*05a4*/ 	.byte	0x00, 0xf0, 0x21, 0x00


	//----- nvinfo : EIATTR_KPARAM_INFO
	.align		4
.L_334:
        /*05a8*/ 	.byte	0x04, 0x17
        /*05aa*/ 	.short	(.L_336 - .L_335)
.L_335:
        /*05ac*/ 	.word	0x00000000
        /*05b0*/ 	.short	0x003e
        /*05b2*/ 	.short	0x01f0
        /*05b4*/ 	.byte	0x00, 0xf0, 0x21, 0x00


	//----- nvinfo : EIATTR_KPARAM_INFO
	.align		4
.L_336:
        /*05b8*/ 	.byte	0x04, 0x17
        /*05ba*/ 	.short	(.L_338 - .L_337)
.L_337:
        /*05bc*/ 	.word	0x00000000
        /*05c0*/ 	.short	0x003d
        /*05c2*/ 	.short	0x01e8
        /*05c4*/ 	.byte	0x00, 0xf0, 0x21, 0x00


	//----- nvinfo : EIATTR_KPARAM_INFO
	.align		4
.L_338:
        /*05c8*/ 	.byte	0x04, 0x17
        /*05ca*/ 	.short	(.L_340 - .L_339)
.L_339:
        /*05cc*/ 	.word	0x00000000
        /*05d0*/ 	.short	0x003c
        /*05d2*/ 	.short	0x01e0
        /*05d4*/ 	.byte	0x00, 0xf0, 0x21, 0x00


	//----- nvinfo : EIATTR_KPARAM_INFO
	.align		4
.L_340:
        /*05d8*/ 	.byte	0x04, 0x17
        /*05da*/ 	.short	(.L_342 - .L_341)
.L_341:
        /*05dc*/ 	.word	0x00000000
        /*05e0*/ 	.short	0x003b
        /*05e2*/ 	.short	0x01d8
        /*05e4*/ 	.byte	0x00, 0xf0, 0x21, 0x00


	//----- nvinfo : EIATTR_KPARAM_INFO
	.align		4
.L_342:
        /*05e8*/ 	.byte	0x04, 0x17
        /*05ea*/ 	.short	(.L_344 - .L_343)
.L_343:
        /*05ec*/ 	.word	0x00000000
        /*05f0*/ 	.short	0x003a
        /*05f2*/ 	.short	0x01d0
        /*05f4*/ 	.byte	0x00, 0xf0, 0x21, 0x00


	//----- nvinfo : EIATTR_KPARAM_INFO
	.align		4
.L_344:
        /*05f8*/ 	.byte	0x04, 0x17
        /*05fa*/ 	.short	(.L_346 - .L_345)
.L_345:
        /*05fc*/ 	.word	0x00000000
        /*0600*/ 	.short	0x0039
        /*0602*/ 	.short	0x01c8
        /*0604*/ 	.byte	0x00, 0xf0, 0x21, 0x00


	//----- nvinfo : EIATTR_KPARAM_INFO
	.align		4
.L_346:
        /*0608*/ 	.byte	0x04, 0x17
        /*060a*/ 	.short	(.L_348 - .L_347)
.L_347:
        /*060c*/ 	.word	0x00000000
        /*0610*/ 	.short	0x0038
        /*0612*/ 	.short	0x01c0
        /*0614*/ 	.byte	0x00, 0xf0, 0x21, 0x00


	//----- nvinfo : EIATTR_KPARAM_INFO
	.align		4
.L_348:
        /*0618*/ 	.byte	0x04, 0x17
        /*061a*/ 	.short	(.L_350 - .L_349)
.L_349:
        /*061c*/ 	.word	0x00000000
        /*0620*/ 	.short	0x0037
        /*0622*/ 	.short	0x01b8
        /*0624*/ 	.byte	0x00, 0xf0, 0x21, 0x00


	//----- nvinfo : EIATTR_KPARAM_INFO
	.align		4
.L_350:
        /*0628*/ 	.byte	0x04, 0x17
        /*062a*/ 	.short	(.L_352 - .L_351)
.L_351:
        /*062c*/ 	.word	0x00000000
        /*0630*/ 	.short	0x0036
        /*0632*/ 	.short	0x01b0
        /*0634*/ 	.byte	0x00, 0xf0, 0x21, 0x00


	//----- nvinfo : EIATTR_KPARAM_INFO
	.align		4
.L_352:
        /*0638*/ 	.byte	0x04, 0x17
        /*063a*/ 	.short	(.L_354 - .L_353)
.L_353:
        /*063c*/ 	.word	0x00000000
        /*0640*/ 	.short	0x0035
        /*0642*/ 	.short	0x01a8
        /*0644*/ 	.byte	0x00, 0xf0, 0x21, 0x00


	//----- nvinfo : EIATTR_KPARAM_INFO
	.align		4
.L_354:
        /*0648*/ 	.byte	0x04, 0x17
        /*064a*/ 	.short	(.L_356 - .L_355)
.L_355:
        /*064c*/ 	.word	0x00000000
        /*0650*/ 	.short	0x0034
        /*0652*/ 	.short	0x01a0
        /*0654*/ 	.byte	0x00, 0xf0, 0x21, 0x00


	//----- nvinfo : EIATTR_KPARAM_INFO
	.align		4
.L_356:
        /*0658*/ 	.byte	0x04, 0x17
        /*065a*/ 	.short	(.L_358 - .L_357)
.L_357:
        /*065c*/ 	.word	0x00000000
        /*0660*/ 	.short	0x0033
        /*0662*/ 	.short	0x0198
        /*0664*/ 	.byte	0x00, 0xf0, 0x21, 0x00


	//----- nvinfo : EIATTR_KPARAM_INFO
	.align		4
.L_358:
        /*0668*/ 	.byte	0x04, 0x17
        /*066a*/ 	.short	(.L_360 - .L_359)
.L_359:
        /*066c*/ 	.word	0x00000000
        /*0670*/ 	.short	0x0032
        /*0672*/ 	.short	0x0190
        /*0674*/ 	.byte	0x00, 0xf0, 0x21, 0x00


	//----- nvinfo : EIATTR_KPARAM_INFO
	.align		4
.L_360:
        /*0678*/ 	.byte	0x04, 0x17
        /*067a*/ 	.short	(.L_362 - .L_361)
.L_361:
        /*067c*/ 	.word	0x00000000
        /*0680*/ 	.short	0x0031
        /*0682*/ 	.short	0x0188
        /*0684*/ 	.byte	0x00, 0xf0, 0x21, 0x00


	//----- nvinfo : EIATTR_KPARAM_INFO
	.align		4
.L_362:
        /*0688*/ 	.byte	0x04, 0x17
        /*068a*/ 	.short	(.L_364 - .L_363)
.L_363:
        /*068c*/ 	.word	0x00000000
        /*0690*/ 	.short	0x0030
        /*0692*/ 	.short	0x0180
        /*0694*/ 	.byte	0x00, 0xf0, 0x21, 0x00


	//----- nvinfo : EIATTR_KPARAM_INFO
	.align		4
.L_364:
        /*0698*/ 	.byte	0x04, 0x17
        /*069a*/ 	.short	(.L_366 - .L_365)
.L_365:
        /*069c*/ 	.word	0x00000000
        /*06a0*/ 	.short	0x002f
        /*06a2*/ 	.short	0x0178
        /*06a4*/ 	.byte	0x00, 0xf0, 0x21, 0x00


	//----- nvinfo : EIATTR_KPARAM_INFO
	.align		4
.L_366:
        /*06a8*/ 	.byte	0x04, 0x17
        /*06aa*/ 	.short	(.L_368 - .L_367)
.L_367:
        /*06ac*/ 	.word	0x00000000
        /*06b0*/ 	.short	0x002e
        /*06b2*/ 	.short	0x0170
        /*06b4*/ 	.byte	0x00, 0xf0, 0x21, 0x00


	//----- nvinfo : EIATTR_KPARAM_INFO
	.align		4
.L_368:
        /*06b8*/ 	.byte	0x04, 0x17
        /*06ba*/ 	.short	(.L_370 - .L_369)
.L_369:
        /*06bc*/ 	.word	0x00000000
        /*06c0*/ 	.short	0x002d
        /*06c2*/ 	.short	0x0168
        /*06c4*/ 	.byte	0x00, 0xf0, 0x21, 0x00


	//----- nvinfo : EIATTR_KPARAM_INFO
	.align		4
.L_370:
        /*06c8*/ 	.byte	0x04, 0x17
        /*06ca*/ 	.short	(.L_372 - .L_371)
.L_371:
        /*06cc*/ 	.word	0x00000000
        /*06d0*/ 	.short	0x002c
        /*06d2*/ 	.short	0x0160
        /*06d4*/ 	.byte	0x00, 0xf0, 0x21, 0x00


	//----- nvinfo : EIATTR_KPARAM_INFO
	.align		4
.L_372:
        /*06d8*/ 	.byte	0x04, 0x17
        /*06da*/ 	.short	(.L_374 - .L_373)
.L_373:
        /*06dc*/ 	.word	0x00000000
        /*06e0*/ 	.short	0x002b
        /*06e2*/ 	.short	0x0158
        /*06e4*/ 	.byte	0x00, 0xf0, 0x21, 0x00


	//----- nvinfo : EIATTR_KPARAM_INFO
	.align		4
.L_374:
        /*06e8*/ 	.byte	0x04, 0x17
        /*06ea*/ 	.short	(.L_376 - .L_375)
.L_375:
        /*06ec*/ 	.word	0x00000000
        /*06f0*/ 	.short	0x002a
        /*06f2*/ 	.short	0x0150
        /*06f4*/ 	.byte	0x00, 0xf0, 0x21, 0x00


	//----- nvinfo : EIATTR_KPARAM_INFO
	.align		4
.L_376:
        /*06f8*/ 	.byte	0x04, 0x17
        /*06fa*/ 	.short	(.L_378 - .L_377)
.L_377:
        /*06fc*/ 	.word	0x00000000
        /*0700*/ 	.short	0x0029
        /*0702*/ 	.short	0x0148
        /*0704*/ 	.byte	0x00, 0xf0, 0x21, 0x00


	//----- nvinfo : EIATTR_KPARAM_INFO
	.align		4
.L_378:
        /*0708*/ 	.byte	0x04, 0x17
        /*070a*/ 	.short	(.L_380 - .L_379)
.L_379:
        /*070c*/ 	.word	0x00000000
        /*0710*/ 	.short	0x0028
        /*0712*/ 	.short	0x0140
        /*0714*/ 	.byte	0x00, 0xf0, 0x21, 0x00


	//----- nvinfo : EIATTR_KPARAM_INFO
	.align		4
.L_380:
        /*0718*/ 	.byte	0x04, 0x17
        /*071a*/ 	.short	(.L_382 - .L_381)
.L_381:
        /*071c*/ 	.word	0x00000000
        /*0720*/ 	.short	0x0027
        /*0722*/ 	.short	0x0138
        /*0724*/ 	.byte	0x00, 0xf0, 0x21, 0x00


	//----- nvinfo : EIATTR_KPARAM_INFO
	.align		4
.L_382:
        /*0728*/ 	.byte	0x04, 0x17
        /*072a*/ 	.short	(.L_384 - .L_383)
.L_383:
        /*072c*/ 	.word	0x00000000
        /*0730*/ 	.short	0x0026
        /*0732*/ 	.short	0x0130
        /*0734*/ 	.byte	0x00, 0xf0, 0x21, 0x00


	//----- nvinfo : EIATTR_KPARAM_INFO
	.align		4
.L_384:
        /*0738*/ 	.byte	0x04, 0x17
        /*073a*/ 	.short	(.L_386 - .L_385)
.L_385:
        /*073c*/ 	.word	0x00000000
        /*0740*/ 	.short	0x0025
        /*0742*/ 	.short	0x0128
        /*0744*/ 	.byte	0x00, 0xf0, 0x21, 0x00


	//----- nvinfo : EIATTR_KPARAM_INFO
	.align		4
.L_386:
        /*0748*/ 	.byte	0x04, 0x17
        /*074a*/ 	.short	(.L_388 - .L_387)
.L_387:
        /*074c*/ 	.word	0x00000000
        /*0750*/ 	.short	0x0024
        /*0752*/ 	.short	0x0120
        /*0754*/ 	.byte	0x00, 0xf0, 0x21, 0x00


	//----- nvinfo : EIATTR_KPARAM_INFO
	.align		4
.L_388:
        /*0758*/ 	.byte	0x04, 0x17
        /*075a*/ 	.short	(.L_390 - .L_389)
.L_389:
        /*075c*/ 	.word	0x00000000
        /*0760*/ 	.short	0x0023
        /*0762*/ 	.short	0x0118
        /*0764*/ 	.byte	0x00, 0xf0, 0x21, 0x00


	//----- nvinfo : EIATTR_KPARAM_INFO
	.align		4
.L_390:
        /*0768*/ 	.byte	0x04, 0x17
        /*076a*/ 	.short	(.L_392 - .L_391)
.L_391:
        /*076c*/ 	.word	0x00000000
        /*0770*/ 	.short	0x0022
        /*0772*/ 	.short	0x0110
        /*0774*/ 	.byte	0x00, 0xf0, 0x21, 0x00


	//----- nvinfo : EIATTR_KPARAM_INFO
	.align		4
.L_392:
        /*0778*/ 	.byte	0x04, 0x17
        /*077a*/ 	.short	(.L_394 - .L_393)
.L_393:
        /*077c*/ 	.word	0x00000000
        /*0780*/ 	.short	0x0021
        /*0782*/ 	.short	0x0108
        /*0784*/ 	.byte	0x00, 0xf0, 0x21, 0x00


	//----- nvinfo : EIATTR_KPARAM_INFO
	.align		4
.L_394:
        /*0788*/ 	.byte	0x04, 0x17
        /*078a*/ 	.short	(.L_396 - .L_395)
.L_395:
        /*078c*/ 	.word	0x00000000
        /*0790*/ 	.short	0x0020
        /*0792*/ 	.short	0x0100
        /*0794*/ 	.byte	0x00, 0xf0, 0x21, 0x00


	//----- nvinfo : EIATTR_KPARAM_INFO
	.align		4
.L_396:
        /*0798*/ 	.byte	0x04, 0x17
        /*079a*/ 	.short	(.L_398 - .L_397)
.L_397:
        /*079c*/ 	.word	0x00000000
        /*07a0*/ 	.short	0x001f
        /*07a2*/ 	.short	0x00f8
        /*07a4*/ 	.byte	0x00, 0xf0, 0x21, 0x00


	//----- nvinfo : EIATTR_KPARAM_INFO
	.align		4
.L_398:
        /*07a8*/ 	.byte	0x04, 0x17
        /*07aa*/ 	.short	(.L_400 - .L_399)
.L_399:
        /*07ac*/ 	.word	0x00000000
        /*07b0*/ 	.short	0x001e
        /*07b2*/ 	.short	0x00f0
        /*07b4*/ 	.byte	0x00, 0xf0, 0x21, 0x00


	//----- nvinfo : EIATTR_KPARAM_INFO
	.align		4
.L_400:
        /*07b8*/ 	.byte	0x04, 0x17
        /*07ba*/ 	.short	(.L_402 - .L_401)
.L_401:
        /*07bc*/ 	.word	0x00000000
        /*07c0*/ 	.short	0x001d
        /*07c2*/ 	.short	0x00e8
        /*07c4*/ 	.byte	0x00, 0xf0, 0x21, 0x00


	//----- nvinfo : EIATTR_KPARAM_INFO
	.align		4
.L_402:
        /*07c8*/ 	.byte	0x04, 0x17
        /*07ca*/ 	.short	(.L_404 - .L_403)
.L_403:
        /*07cc*/ 	.word	0x00000000
        /*07d0*/ 	.short	0x001c
        /*07d2*/ 	.short	0x00e0
        /*07d4*/ 	.byte	0x00, 0xf0, 0x21, 0x00


	//----- nvinfo : EIATTR_KPARAM_INFO
	.align		4
.L_404:
        /*07d8*/ 	.byte	0x04, 0x17
        /*07da*/ 	.short	(.L_406 - .L_405)
.L_405:
        /*07dc*/ 	.word	0x00000000
        /*07e0*/ 	.short	0x001b
        /*07e2*/ 	.short	0x00d8
        /*07e4*/ 	.byte	0x00, 0xf0, 0x21, 0x00


	//----- nvinfo : EIATTR_KPARAM_INFO
	.align		4
.L_406:
        /*07e8*/ 	.byte	0x04, 0x17
        /*07ea*/ 	.short	(.L_408 - .L_407)
.L_407:
        /*07ec*/ 	.word	0x00000000
        /*07f0*/ 	.short	0x001a
        /*07f2*/ 	.short	0x00d0
        /*07f4*/ 	.byte	0x00, 0xf0, 0x21, 0x00


	//----- nvinfo : EIATTR_KPARAM_INFO
	.align		4
.L_408:
        /*07f8*/ 	.byte	0x04, 0x17
        /*07fa*/ 	.short	(.L_410 - .L_409)
.L_409:
        /*07fc*/ 	.word	0x00000000
        /*0800*/ 	.short	0x0019
        /*0802*/ 	.short	0x00c8
        /*0804*/ 	.byte	0x00, 0xf0, 0x21, 0x00


	//----- nvinfo : EIATTR_KPARAM_INFO
	.align		4
.L_410:
        /*0808*/ 	.byte	0x04, 0x17
        /*080a*/ 	.short	(.L_412 - .L_411)
.L_411:
        /*080c*/ 	.word	0x00000000
        /*0810*/ 	.short	0x0018
        /*0812*/ 	.short	0x00c0
        /*0814*/ 	.byte	0x00, 0xf0, 0x21, 0x00


	//----- nvinfo : EIATTR_KPARAM_INFO
	.align		4
.L_412:
        /*0818*/ 	.byte	0x04, 0x17
        /*081a*/ 	.short	(.L_414 - .L_413)
.L_413:
        /*081c*/ 	.word	0x00000000
        /*0820*/ 	.short	0x0017
        /*0822*/ 	.short	0x00b8
        /*0824*/ 	.byte	0x00, 0xf0, 0x21, 0x00


	//----- nvinfo : EIATTR_KPARAM_INFO
	.align		4
.L_414:
        /*0828*/ 	.byte	0x04, 0x17
        /*082a*/ 	.short	(.L_416 - .L_415)
.L_415:
        /*082c*/ 	.word	0x00000000
        /*0830*/ 	.short	0x0016
        /*0832*/ 	.short	0x00b0
        /*0834*/ 	.byte	0x00, 0xf0, 0x21, 0x00


	//----- nvinfo : EIATTR_KPARAM_INFO
	.align		4
.L_416:
        /*0838*/ 	.byte	0x04, 0x17
        /*083a*/ 	.short	(.L_418 - .L_417)
.L_417:
        /*083c*/ 	.word	0x00000000
        /*0840*/ 	.short	0x0015
        /*0842*/ 	.short	0x00a8
        /*0844*/ 	.byte	0x00, 0xf0, 0x21, 0x00


	//----- nvinfo : EIATTR_KPARAM_INFO
	.align		4
.L_418:
        /*0848*/ 	.byte	0x04, 0x17
        /*084a*/ 	.short	(.L_420 - .L_419)
.L_419:
        /*084c*/ 	.word	0x00000000
        /*0850*/ 	.short	0x0014
        /*0852*/ 	.short	0x00a0
        /*0854*/ 	.byte	0x00, 0xf0, 0x21, 0x00


	//----- nvinfo : EIATTR_KPARAM_INFO
	.align		4
.L_420:
        /*0858*/ 	.byte	0x04, 0x17
        /*085a*/ 	.short	(.L_422 - .L_421)
.L_421:
        /*085c*/ 	.word	0x00000000
        /*0860*/ 	.short	0x0013
        /*0862*/ 	.short	0x0098
        /*0864*/ 	.byte	0x00, 0xf0, 0x21, 0x00


	//----- nvinfo : EIATTR_KPARAM_INFO
	.align		4
.L_422:
        /*0868*/ 	.byte	0x04, 0x17
        /*086a*/ 	.short	(.L_424 - .L_423)
.L_423:
        /*086c*/ 	.word	0x00000000
        /*0870*/ 	.short	0x0012
        /*0872*/ 	.short	0x0090
        /*0874*/ 	.byte	0x00, 0xf0, 0x21, 0x00


	//----- nvinfo : EIATTR_KPARAM_INFO
	.align		4
.L_424:
        /*0878*/ 	.byte	0x04, 0x17
        /*087a*/ 	.short	(.L_426 - .L_425)
.L_425:
        /*087c*/ 	.word	0x00000000
        /*0880*/ 	.short	0x0011
        /*0882*/ 	.short	0x0088
        /*0884*/ 	.byte	0x00, 0xf0, 0x21, 0x00


	//----- nvinfo : EIATTR_KPARAM_INFO
	.align		4
.L_426:
        /*0888*/ 	.byte	0x04, 0x17
        /*088a*/ 	.short	(.L_428 - .L_427)
.L_427:
        /*088c*/ 	.word	0x00000000
        /*0890*/ 	.short	0x0010
        /*0892*/ 	.short	0x0080
        /*0894*/ 	.byte	0x00, 0xf0, 0x21, 0x00


	//----- nvinfo : EIATTR_KPARAM_INFO
	.align		4
.L_428:
        /*0898*/ 	.byte	0x04, 0x17
        /*089a*/ 	.short	(.L_430 - .L_429)
.L_429:
        /*089c*/ 	.word	0x00000000
        /*08a0*/ 	.short	0x000f
        /*08a2*/ 	.short	0x0078
        /*08a4*/ 	.byte	0x00, 0xf0, 0x21, 0x00


	//----- nvinfo : EIATTR_KPARAM_INFO
	.align		4
.L_430:
        /*08a8*/ 	.byte	0x04, 0x17
        /*08aa*/ 	.short	(.L_432 - .L_431)
.L_431:
        /*08ac*/ 	.word	0x00000000
        /*08b0*/ 	.short	0x000e
        /*08b2*/ 	.short	0x0070
        /*08b4*/ 	.byte	0x00, 0xf0, 0x21, 0x00


	//----- nvinfo : EIATTR_KPARAM_INFO
	.align		4
.L_432:
        /*08b8*/ 	.byte	0x04, 0x17
        /*08ba*/ 	.short	(.L_434 - .L_433)
.L_433:
        /*08bc*/ 	.word	0x00000000
        /*08c0*/ 	.short	0x000d
        /*08c2*/ 	.short	0x0068
        /*08c4*/ 	.byte	0x00, 0xf0, 0x21, 0x00


	//----- nvinfo : EIATTR_KPARAM_INFO
	.align		4
.L_434:
        /*08c8*/ 	.byte	0x04, 0x17
        /*08ca*/ 	.short	(.L_436 - .L_435)
.L_435:
        /*08cc*/ 	.word	0x00000000
        /*08d0*/ 	.short	0x000c
        /*08d2*/ 	.short	0x0060
        /*08d4*/ 	.byte	0x00, 0xf0, 0x21, 0x00


	//----- nvinfo : EIATTR_KPARAM_INFO
	.align		4
.L_436:
        /*08d8*/ 	.byte	0x04, 0x17
        /*08da*/ 	.short	(.L_438 - .L_437)
.L_437:
        /*08dc*/ 	.word	0x00000000
        /*08e0*/ 	.short	0x000b
        /*08e2*/ 	.short	0x0058
        /*08e4*/ 	.byte	0x00, 0xf0, 0x21, 0x00


	//----- nvinfo : EIATTR_KPARAM_INFO
	.align		4
.L_438:
        /*08e8*/ 	.byte	0x04, 0x17
        /*08ea*/ 	.short	(.L_440 - .L_439)
.L_439:
        /*08ec*/ 	.word	0x00000000
        /*08f0*/ 	.short	0x000a
        /*08f2*/ 	.short	0x0050
        /*08f4*/ 	.byte	0x00, 0xf0, 0x21, 0x00


	//----- nvinfo : EIATTR_KPARAM_INFO
	.align		4
.L_440:
        /*08f8*/ 	.byte	0x04, 0x17
        /*08fa*/ 	.short	(.L_442 - .L_441)
.L_441:
        /*08fc*/ 	.word	0x00000000
        /*0900*/ 	.short	0x0009
        /*0902*/ 	.short	0x0048
        /*0904*/ 	.byte	0x00, 0xf0, 0x21, 0x00


	//----- nvinfo : EIATTR_KPARAM_INFO
	.align		4
.L_442:
        /*0908*/ 	.byte	0x04, 0x17
        /*090a*/ 	.short	(.L_444 - .L_443)
.L_443:
        /*090c*/ 	.word	0x00000000
        /*0910*/ 	.short	0x0008
        /*0912*/ 	.short	0x0040
        /*0914*/ 	.byte	0x00, 0xf0, 0x21, 0x00


	//----- nvinfo : EIATTR_KPARAM_INFO
	.align		4
.L_444:
        /*0918*/ 	.byte	0x04, 0x17
        /*091a*/ 	.short	(.L_446 - .L_445)
.L_445:
        /*091c*/ 	.word	0x00000000
        /*0920*/ 	.short	0x0007
        /*0922*/ 	.short	0x0038
        /*0924*/ 	.byte	0x00, 0xf0, 0x21, 0x00


	//----- nvinfo : EIATTR_KPARAM_INFO
	.align		4
.L_446:
        /*0928*/ 	.byte	0x04, 0x17
        /*092a*/ 	.short	(.L_448 - .L_447)
.L_447:
        /*092c*/ 	.word	0x00000000
        /*0930*/ 	.short	0x0006
        /*0932*/ 	.short	0x0030
        /*0934*/ 	.byte	0x00, 0xf0, 0x21, 0x00


	//----- nvinfo : EIATTR_KPARAM_INFO
	.align		4
.L_448:
        /*0938*/ 	.byte	0x04, 0x17
        /*093a*/ 	.short	(.L_450 - .L_449)
.L_449:
        /*093c*/ 	.word	0x00000000
        /*0940*/ 	.short	0x0005
        /*0942*/ 	.short	0x0028
        /*0944*/ 	.byte	0x00, 0xf0, 0x21, 0x00


	//----- nvinfo : EIATTR_KPARAM_INFO
	.align		4
.L_450:
        /*0948*/ 	.byte	0x04, 0x17
        /*094a*/ 	.short	(.L_452 - .L_451)
.L_451:
        /*094c*/ 	.word	0x00000000
        /*0950*/ 	.short	0x0004
        /*0952*/ 	.short	0x0020
        /*0954*/ 	.byte	0x00, 0xf0, 0x21, 0x00


	//----- nvinfo : EIATTR_KPARAM_INFO
	.align		4
.L_452:
        /*0958*/ 	.byte	0x04, 0x17
        /*095a*/ 	.short	(.L_454 - .L_453)
.L_453:
        /*095c*/ 	.word	0x00000000
        /*0960*/ 	.short	0x0003
        /*0962*/ 	.short	0x0018
        /*0964*/ 	.byte	0x00, 0xf0, 0x21, 0x00


	//----- nvinfo : EIATTR_KPARAM_INFO
	.align		4
.L_454:
        /*0968*/ 	.byte	0x04, 0x17
        /*096a*/ 	.short	(.L_456 - .L_455)
.L_455:
        /*096c*/ 	.word	0x00000000
        /*0970*/ 	.short	0x0002
        /*0972*/ 	.short	0x0010
        /*0974*/ 	.byte	0x00, 0xf0, 0x21, 0x00


	//----- nvinfo : EIATTR_KPARAM_INFO
	.align		4
.L_456:
        /*0978*/ 	.byte	0x04, 0x17
        /*097a*/ 	.short	(.L_458 - .L_457)
.L_457:
        /*097c*/ 	.word	0x00000000
        /*0980*/ 	.short	0x0001
        /*0982*/ 	.short	0x0008
        /*0984*/ 	.byte	0x00, 0xf0, 0x21, 0x00


	//----- nvinfo : EIATTR_KPARAM_INFO
	.align		4
.L_458:
        /*0988*/ 	.byte	0x04, 0x17
        /*098a*/ 	.short	(.L_460 - .L_459)
.L_459:
        /*098c*/ 	.word	0x00000000
        /*0990*/ 	.short	0x0000
        /*0992*/ 	.short	0x0000
        /*0994*/ 	.byte	0x00, 0xf0, 0x21, 0x00


	//----- nvinfo : EIATTR_SPARSE_MMA_MASK
	.align		4
.L_460:
        /*0998*/ 	.byte	0x03, 0x50
        /*099a*/ 	.short	0x0000


	//----- nvinfo : EIATTR_MAXREG_COUNT
	.align		4
        /*099c*/ 	.byte	0x03, 0x1b
        /*099e*/ 	.short	0x00ff


	//----- nvinfo : EIATTR_MERCURY_ISA_VERSION
	.align		4
        /*09a0*/ 	.byte	0x03, 0x5f
        /*09a2*/ 	.short	0x0101


	//----- nvinfo : EIATTR_VRC_CTA_INIT_COUNT
	.align		4
        /*09a4*/ 	.byte	0x02, 0x4a
	.zero		1
	.zero		1


	//----- nvinfo : EIATTR_EXIT_INSTR_OFFSETS
	.align		4
        /*09a8*/ 	.byte	0x04, 0x1c
        /*09aa*/ 	.short	(.L_462 - .L_461)


	//   ....[0]....
.L_461:
        /*09ac*/ 	.word	0x00002750


	//   ....[1]....
        /*09b0*/ 	.word	0x00002770


	//----- nvinfo : EIATTR_CRS_STACK_SIZE
	.align		4
.L_462:
        /*09b4*/ 	.byte	0x04, 0x1e
        /*09b6*/ 	.short	(.L_464 - .L_463)
.L_463:
        /*09b8*/ 	.word	0x00000000


	//----- nvinfo : EIATTR_CBANK_PARAM_SIZE
	.align		4
.L_464:
        /*09bc*/ 	.byte	0x03, 0x19
        /*09be*/ 	.short	0x04c8


	//----- nvinfo : EIATTR_PARAM_CBANK
	.align		4
        /*09c0*/ 	.byte	0x04, 0x0a
        /*09c2*/ 	.short	(.L_466 - .L_465)
	.align		4
.L_465:
        /*09c4*/ 	.word	index@(.nv.constant0._Z14gridloopsearchdddddddddddddddddddddddddddddddddddddddddddddddddddddddddddddddddddddddddddddddddddddddddddddddddddddddddddddddddddddddddddddddddddddddddddddddddddddddPyPd)
        /*09c8*/ 	.short	0x0380
        /*09ca*/ 	.short	0x04c8


	//----- nvinfo : EIATTR_SW_WAR
	.align		4
.L_466:
        /*09cc*/ 	.byte	0x04, 0x36
        /*09ce*/ 	.short	(.L_468 - .L_467)
.L_467:
        /*09d0*/ 	.word	0x00000008
.L_468:


//--------------------- .nv.callgraph             --------------------------
	.section	.nv.callgraph,"",@"SHT_CUDA_CALLGRAPH"
	.align	4
	.sectionentsize	8
	.align		4
        /*0000*/ 	.word	0x00000000
	.align		4
        /*0004*/ 	.word	0xffffffff
	.align		4
        /*0008*/ 	.word	0x00000000
	.align		4
        /*000c*/ 	.word	0xfffffffe
	.align		4
        /*0010*/ 	.word	0x00000000
	.align		4
        /*0014*/ 	.word	0xfffffffd
	.align		4
        /*0018*/ 	.word	0x00000000
	.align		4
        /*001c*/ 	.word	0xfffffffc


//--------------------- .nv.constant3             --------------------------
	.section	.nv.constant3,"a",@progbits
	.align	8
.nv.constant3:
	.type		s,@object
	.size		s,(e - s)
s:
	.zero		40
	.type		e,@object
	.size		e,(.L_1 - e)
e:
	.zero		80
.L_1:


//--------------------- .nv.constant4             --------------------------
	.section	.nv.constant4,"a",@progbits
	.align	8
	.align		8
.nv.constant4:
        /*0000*/ 	.dword	_ZN34_INTERNAL_d791c6a8_4_k_cu_c2340d824cuda3std3__45__cpo5beginE
	.align		8
        /*0008*/ 	.dword	_ZN34_INTERNAL_d791c6a8_4_k_cu_c2340d824cuda3std3__45__cpo3endE
	.align		8
        /*0010*/ 	.dword	_ZN34_INTERNAL_d791c6a8_4_k_cu_c2340d824cuda3std3__45__cpo6cbeginE
	.align		8
        /*0018*/ 	.dword	_ZN34_INTERNAL_d791c6a8_4_k_cu_c2340d824cuda3std3__45__cpo4cendE
	.align		8
        /*0020*/ 	.dword	_ZN34_INTERNAL_d791c6a8_4_k_cu_c2340d824cuda3std3__45__cpo6rbeginE
	.align		8
        /*0028*/ 	.dword	_ZN34_INTERNAL_d791c6a8_4_k_cu_c2340d824cuda3std3__45__cpo4rendE
	.align		8
        /*0030*/ 	.dword	_ZN34_INTERNAL_d791c6a8_4_k_cu_c2340d824cuda3std3__45__cpo7crbeginE
	.align		8
        /*0038*/ 	.dword	_ZN34_INTERNAL_d791c6a8_4_k_cu_c2340d824cuda3std3__45__cpo5crendE
	.align		8
        /*0040*/ 	.dword	_ZN34_INTERNAL_d791c6a8_4_k_cu_c2340d824cuda3std3__436_GLOBAL__N__d791c6a8_4_k_cu_c2340d826ignoreE
	.align		8
        /*0048*/ 	.dword	_ZN34_INTERNAL_d791c6a8_4_k_cu_c2340d824cuda3std3__419piecewise_constructE
	.align		8
        /*0050*/ 	.dword	_ZN34_INTERNAL_d791c6a8_4_k_cu_c2340d824cuda3std3__48in_placeE
	.align		8
        /*0058*/ 	.dword	_ZN34_INTERNAL_d791c6a8_4_k_cu_c2340d824cuda3std3__420unreachable_sentinelE
	.align		8
        /*0060*/ 	.dword	_ZN34_INTERNAL_d791c6a8_4_k_cu_c2340d824cuda3std3__47nulloptE
	.align		8
        /*0068*/ 	.dword	_ZN34_INTERNAL_d791c6a8_4_k_cu_c2340d824cuda3std3__48unexpectE
	.align		8
        /*0070*/ 	.dword	_ZN34_INTERNAL_d791c6a8_4_k_cu_c2340d824cuda3std6ranges3__45__cpo4swapE
	.align		8
        /*0078*/ 	.dword	_ZN34_INTERNAL_d791c6a8_4_k_cu_c2340d824cuda3std6ranges3__45__cpo9iter_moveE
	.align		8
        /*0080*/ 	.dword	_ZN34_INTERNAL_d791c6a8_4_k_cu_c2340d824cuda3std6ranges3__45__cpo5beginE
	.align		8
        /*0088*/ 	.dword	_ZN34_INTERNAL_d791c6a8_4_k_cu_c2340d824cuda3std6ranges3__45__cpo3endE
	.align		8
        /*0090*/ 	.dword	_ZN34_INTERNAL_d791c6a8_4_k_cu_c2340d824cuda3std6ranges3__45__cpo6cbeginE
	.align		8
        /*0098*/ 	.dword	_ZN34_INTERNAL_d791c6a8_4_k_cu_c2340d824cuda3std6ranges3__45__cpo4cendE
	.align		8
        /*00a0*/ 	.dword	_ZN34_INTERNAL_d791c6a8_4_k_cu_c2340d824cuda3std6ranges3__45__cpo7advanceE
	.align		8
        /*00a8*/ 	.dword	_ZN34_INTERNAL_d791c6a8_4_k_cu_c2340d824cuda3std6ranges3__45__cpo9iter_swapE
	.align		8
        /*00b0*/ 	.dword	_ZN34_INTERNAL_d791c6a8_4_k_cu_c2340d824cuda3std6ranges3__45__cpo4nextE
	.align		8
        /*00b8*/ 	.dword	_ZN34_INTERNAL_d791c6a8_4_k_cu_c2340d824cuda3std6ranges3__45__cpo4prevE
	.align		8
        /*00c0*/ 	.dword	_ZN34_INTERNAL_d791c6a8_4_k_cu_c2340d824cuda3std6ranges3__45__cpo4dataE
	.align		8
        /*00c8*/ 	.dword	_ZN34_INTERNAL_d791c6a8_4_k_cu_c2340d824cuda3std6ranges3__45__cpo5cdataE
	.align		8
        /*00d0*/ 	.dword	_ZN34_INTERNAL_d791c6a8_4_k_cu_c2340d824cuda3std6ranges3__45__cpo4sizeE
	.align		8
        /*00d8*/ 	.dword	_ZN34_INTERNAL_d791c6a8_4_k_cu_c2340d824cuda3std6ranges3__45__cpo5ssizeE
	.align		8
        /*00e0*/ 	.dword	_ZN34_INTERNAL_d791c6a8_4_k_cu_c2340d824cuda3std6ranges3__45__cpo8distanceE
	.align		8
        /*00e8*/ 	.dword	_ZN34_INTERNAL_d791c6a8_4_k_cu_c2340d826thrust24THRUST_300001_SM_1000_NS8cuda_cub3parE
	.align		8
        /*00f0*/ 	.dword	_ZN34_INTERNAL_d791c6a8_4_k_cu_c2340d826thrust24THRUST_300001_SM_1000_NS8cuda_cub10par_nosyncE
	.align		8
        /*00f8*/ 	.dword	_ZN34_INTERNAL_d791c6a8_4_k_cu_c2340d826thrust24THRUST_300001_SM_1000_NS6system6detail10sequential3seqE
	.align		8
        /*0100*/ 	.dword	_ZN34_INTERNAL_d791c6a8_4_k_cu_c2340d826thrust24THRUST_300001_SM_1000_NS12placeholders2_1E
	.align		8
        /*0108*/ 	.dword	_ZN34_INTERNAL_d791c6a8_4_k_cu_c2340d826thrust24THRUST_300001_SM_1000_NS12placeholders2_2E
	.align		8
        /*0110*/ 	.dword	_ZN34_INTERNAL_d791c6a8_4_k_cu_c2340d826thrust24THRUST_300001_SM_1000_NS12placeholders2_3E
	.align		8
        /*0118*/ 	.dword	_ZN34_INTERNAL_d791c6a8_4_k_cu_c2340d826thrust24THRUST_300001_SM_1000_NS12placeholders2_4E
	.align		8
        /*0120*/ 	.dword	_ZN34_INTERNAL_d791c6a8_4_k_cu_c2340d826thrust24THRUST_300001_SM_1000_NS12placeholders2_5E
	.align		8
        /*0128*/ 	.dword	_ZN34_INTERNAL_d791c6a8_4_k_cu_c2340d826thrust24THRUST_300001_SM_1000_NS12placeholders2_6E
	.align		8
        /*0130*/ 	.dword	_ZN34_INTERNAL_d791c6a8_4_k_cu_c2340d826thrust24THRUST_300001_SM_1000_NS12placeholders2_7E
	.align		8
        /*0138*/ 	.dword	_ZN34_INTERNAL_d791c6a8_4_k_cu_c2340d826thrust24THRUST_300001_SM_1000_NS12placeholders2_8E
	.align		8
        /*0140*/ 	.dword	_ZN34_INTERNAL_d791c6a8_4_k_cu_c2340d826thrust24THRUST_300001_SM_1000_NS12placeholders2_9E
	.align		8
        /*0148*/ 	.dword	_ZN34_INTERNAL_d791c6a8_4_k_cu_c2340d826thrust24THRUST_300001_SM_1000_NS12placeholders3_10E
	.align		8
        /*0150*/ 	.dword	_ZN34_INTERNAL_d791c6a8_4_k_cu_c2340d826thrust24THRUST_300001_SM_1000_NS3seqE


//--------------------- .text._ZN3cub18CUB_300001_SM_10006detail4scan16DeviceScanKernelINS2_10policy_hubIyyymN4cuda3std3__44plusIvEEE10Policy1000EN6thrust24THRUST_300001_SM_1000_NS10device_ptrIyEESF_NS0_13ScanTileStateIyLb1EEES9_NS1_10InputValueIyPyEEmyLb0EyEEvT0_T1_T2_iT3_T4_T5_ --------------------------
	.section	.text._ZN3cub18CUB_300001_SM_10006detail4scan16DeviceScanKernelINS2_10policy_hubIyyymN4cuda3std3__44plusIvEEE10Policy1000EN6thrust24THRUST_300001_SM_1000_NS10device_ptrIyEESF_NS0_13ScanTileStateIyLb1EEES9_NS1_10InputValueIyPyEEmyLb0EyEEvT0_T1_T2_iT3_T4_T5_,"ax",@progbits
	.align	128
        .global         _ZN3cub18CUB_300001_SM_10006detail4scan16DeviceScanKernelINS2_10policy_hubIyyymN4cuda3std3__44plusIvEEE10Policy1000EN6thrust24THRUST_300001_SM_1000_NS10device_ptrIyEESF_NS0_13ScanTileStateIyLb1EEES9_NS1_10InputValueIyPyEEmyLb0EyEEvT0_T1_T2_iT3_T4_T5_
        .type           _ZN3cub18CUB_300001_SM_10006detail4scan16DeviceScanKernelINS2_10policy_hubIyyymN4cuda3std3__44plusIvEEE10Policy1000EN6thrust24THRUST_300001_SM_1000_NS10device_ptrIyEESF_NS0_13ScanTileStateIyLb1EEES9_NS1_10InputValueIyPyEEmyLb0EyEEvT0_T1_T2_iT3_T4_T5_,@function
        .size           _ZN3cub18CUB_300001_SM_10006detail4scan16DeviceScanKernelINS2_10policy_hubIyyymN4cuda3std3__44plusIvEEE10Policy1000EN6thrust24THRUST_300001_SM_1000_NS10device_ptrIyEESF_NS0_13ScanTileStateIyLb1EEES9_NS1_10InputValueIyPyEEmyLb0EyEEvT0_T1_T2_iT3_T4_T5_,(.L_x_254 - _ZN3cub18CUB_300001_SM_10006detail4scan16DeviceScanKernelINS2_10policy_hubIyyymN4cuda3std3__44plusIvEEE10Policy1000EN6thrust24THRUST_300001_SM_1000_NS10device_ptrIyEESF_NS0_13ScanTileStateIyLb1EEES9_NS1_10InputValueIyPyEEmyLb0EyEEvT0_T1_T2_iT3_T4_T5_)
        .other          _ZN3cub18CUB_300001_SM_10006detail4scan16DeviceScanKernelINS2_10policy_hubIyyymN4cuda3std3__44plusIvEEE10Policy1000EN6thrust24THRUST_300001_SM_1000_NS10device_ptrIyEESF_NS0_13ScanTileStateIyLb1EEES9_NS1_10InputValueIyPyEEmyLb0EyEEvT0_T1_T2_iT3_T4_T5_,@"STO_CUDA_ENTRY STV_DEFAULT"
_ZN3cub18CUB_300001_SM_10006detail4scan16DeviceScanKernelINS2_10policy_hubIyyymN4cuda3std3__44plusIvEEE10Policy1000EN6thrust24THRUST_300001_SM_1000_NS10device_ptrIyEESF_NS0_13ScanTileStateIyLb1EEES9_NS1_10InputValueIyPyEEmyLb0EyEEvT0_T1_T2_iT3_T4_T5_:
.text._ZN3cub18CUB_300001_SM_10006detail4scan16DeviceScanKernelINS2_10policy_hubIyyymN4cuda3std3__44plusIvEEE10Policy1000EN6thrust24THRUST_300001_SM_1000_NS10device_ptrIyEESF_NS0_13ScanTileStateIyLb1EEES9_NS1_10InputValueIyPyEEmyLb0EyEEvT0_T1_T2_iT3_T4_T5_:
[----:B------:R-:W-:Y:S01]  /*0000*/  LDC R1, c[0x0][0x37c] ;  /* 0x0000df00ff017b82 */ /* 0x000fe20000000800 */
[----:B------:R-:W0:Y:S01]  /*0010*/  LDCU UR4, c[0x0][0x3a0] ;  /* 0x00007400ff0477ac */ /* 0x000e220008000800 */
[----:B------:R-:W1:Y:S01]  /*0020*/  LDCU.64 UR6, c[0x0][0x3a8] ;  /* 0x00007500ff0677ac */ /* 0x000e620008000a00 */
[----:B------:R-:W2:Y:S01]  /*0030*/  LDCU.64 UR10, c[0x0][0x358] ;  /* 0x00006b00ff0a77ac */ /* 0x000ea20008000a00 */
[----:B0-----:R-:W-:Y:S01]  /*0040*/  UPRMT UR4, UR4, 0x7770, URZ ;  /* 0x0000777004047896 */ /* 0x001fe200080000ff */
[----:B-1----:R-:W-:-:S03]  /*0050*/  IMAD.U32 R24, RZ, RZ, UR6 ;  /* 0x00000006ff187e24 */ /* 0x002fc6000f8e00ff */
[----:B------:R-:W0:Y:S02]  /*0060*/  S2UR UR8, SR_CTAID.X ;  /* 0x00000000000879c3 */ /* 0x000e240000002500 */
[----:B------:R-:W-:Y:S01]  /*0070*/  ISETP.NE.AND P0, PT, RZ, UR4, PT ;  /* 0x00000004ff007c0c */ /* 0x000fe2000bf05270 */
[----:B------:R-:W-:Y:S01]  /*0080*/  IMAD.U32 R25, RZ, RZ, UR7 ;  /* 0x00000007ff197e24 */ /* 0x000fe2000f8e00ff */
[----:B------:R-:W0:Y:S03]  /*0090*/  LDCU UR6, c[0x0][0x398] ;  /* 0x00007300ff0677ac */ /* 0x000e260008000800 */
[----:B------:R-:W1:Y:S08]  /*00a0*/  LDCU.64 UR4, c[0x0][0x3b0] ;  /* 0x00007600ff0477ac */ /* 0x000e700008000a00 */
[----:B--2---:R-:W5:Y:S01]  /*00b0*/  @P0 LDG.E.64 R24, desc[UR10][R24.64] ;  /* 0x0000000a18180981 */ /* 0x004f62000c1e1b00 */
[----:B0-----:R-:W-:-:S04]  /*00c0*/  UIADD3 UR6, UPT, UPT, UR8, UR6, URZ ;  /* 0x0000000608067290 */ /* 0x001fc8000fffe0ff */
[----:B------:R-:W-:-:S04]  /*00d0*/  UIMAD.WIDE UR12, UR6, 0xdc0, URZ ;  /* 0x00000dc0060c78a5 */ /* 0x000fc8000f8e02ff */
[----:B-1----:R-:W-:-:S04]  /*00e0*/  UIADD3 UR4, UP0, UPT, -UR12, UR4, URZ ;  /* 0x000000040c047290 */ /* 0x002fc8000ff1e1ff */
[----:B------:R-:W-:Y:S02]  /*00f0*/  UIADD3.X UR5, UPT, UPT, ~UR13, UR5, URZ, UP0, !UPT ;  /* 0x000000050d057290 */ /* 0x000fe400087fe5ff */
[----:B------:R-:W-:-:S04]  /*0100*/  UISETP.GE.U32.AND UP0, UPT, UR4, 0xdc1, UPT ;  /* 0x00000dc10400788c */ /* 0x000fc8000bf06070 */
[----:B------:R-:W-:-:S09]  /*0110*/  UISETP.GE.U32.AND.EX UP0, UPT, UR5, URZ, UPT, UP0 ;  /* 0x000000ff0500728c */ /* 0x000fd2000bf06100 */
[----:B------:R-:W-:Y:S05]  /*0120*/  BRA.U !UP0, `(.L_x_0) ;  /* 0x0000002108747547 */ /* 0x000fea000b800000 */
[----:B------:R-:W0:Y:S01]  /*0130*/  S2R R38, SR_TID.X ;  /* 0x0000000000267919 */ /* 0x000e220000002100 */
[----:B------:R-:W1:Y:S01]  /*0140*/  LDCU.64 UR4, c[0x0][0x380] ;  /* 0x00007000ff0477ac */ /* 0x000e620008000a00 */
[C---:B0-----:R-:W-:Y:S02]  /*0150*/  LOP3.LUT R0, R38.reuse, 0x1f, RZ, 0xc0, !PT ;  /* 0x0000001f26007812 */ /* 0x041fe400078ec0ff */
[----:B------:R-:W-:-:S05]  /*0160*/  LOP3.LUT R3, R38, 0x3e0, RZ, 0xc0, !PT ;  /* 0x000003e026037812 */ /* 0x000fca00078ec0ff */
[----:B------:R-:W-:-:S05]  /*0170*/  IMAD R0, R3, 0xb, R0 ;  /* 0x0000000b03007824 */ /* 0x000fca00078e0200 */
[----:B------:R-:W-:-:S05]  /*0180*/  IADD3 R0, P0, PT, R0, UR12, RZ ;  /* 0x0000000c00007c10 */ /* 0x000fca000ff1e0ff */
[----:B------:R-:W-:Y:S02]  /*0190*/  IMAD.X R43, RZ, RZ, UR13, P0 ;  /* 0x0000000dff2b7e24 */ /* 0x000fe400080e06ff */
[----:B------:R-:W-:-:S03]  /*01a0*/  IMAD.SHL.U32 R45, R0, 0x8, RZ ;  /* 0x00000008002d7824 */ /* 0x000fc600078e00ff */
[----:B------:R-:W-:Y:S02]  /*01b0*/  SHF.L.U64.HI R43, R0, 0x3, R43 ;  /* 0x00000003002b7819 */ /* 0x000fe4000001022b */
[----:B-1----:R-:W-:-:S04]  /*01c0*/  IADD3 R2, P0, PT, R45, UR4, RZ ;  /* 0x000000042d027c10 */ /* 0x002fc8000ff1e0ff */
[----:B------:R-:W-:-:S05]  /*01d0*/  IADD3.X R3, PT, PT, R43, UR5, RZ, P0, !PT ;  /* 0x000000052b037c10 */ /* 0x000fca00087fe4ff */
[----:B------:R-:W2:Y:S04]  /*01e0*/  LDG.E.64 R4, desc[UR10][R2.64] ;  /* 0x0000000a02047981 */ /* 0x000ea8000c1e1b00 */
[----:B------:R-:W3:Y:S04]  /*01f0*/  LDG.E.64 R6, desc[UR10][R2.64+0x100] ;  /* 0x0001000a02067981 */ /* 0x000ee8000c1e1b00 */
[----:B------:R-:W4:Y:S04]  /*0200*/  LDG.E.64 R8, desc[UR10][R2.64+0x200] ;  /* 0x0002000a02087981 */ /* 0x000f28000c1e1b00 */
[----:B------:R-:W4:Y:S04]  /*0210*/  LDG.E.64 R10, desc[UR10][R2.64+0x300] ;  /* 0x0003000a020a7981 */ /* 0x000f28000c1e1b00 */
[----:B------:R-:W4:Y:S04]  /*0220*/  LDG.E.64 R12, desc[UR10][R2.64+0x400] ;  /* 0x0004000a020c7981 */ /* 0x000f28000c1e1b00 */
[----:B------:R-:W4:Y:S04]  /*0230*/  LDG.E.64 R14, desc[UR10][R2.64+0x500] ;  /* 0x0005000a020e7981 */ /* 0x000f28000c1e1b00 */
[----:B------:R-:W4:Y:S04]  /*0240*/  LDG.E.64 R16, desc[UR10][R2.64+0x600] ;  /* 0x0006000a02107981 */ /* 0x000f28000c1e1b00 */
[----:B------:R-:W4:Y:S04]  /*0250*/  LDG.E.64 R20, desc[UR10][R2.64+0x700] ;  /* 0x0007000a02147981 */ /* 0x000f28000c1e1b00 */
[----:B------:R-:W4:Y:S04]  /*0260*/  LDG.E.64 R22, desc[UR10][R2.64+0x800] ;  /* 0x0008000a02167981 */ /* 0x000f28000c1e1b00 */
[----:B------:R-:W4:Y:S04]  /*0270*/  LDG.E.64 R26, desc[UR10][R2.64+0x900] ;  /* 0x0009000a021a7981 */ /* 0x000f28000c1e1b00 */
[----:B------:R-:W4:Y:S01]  /*0280*/  LDG.E.64 R36, desc[UR10][R2.64+0xa00] ;  /* 0x000a000a02247981 */ /* 0x000f22000c1e1b00 */
[----:B------:R-:W0:Y:S01]  /*0290*/  S2UR UR5, SR_CgaCtaId ;  /* 0x00000000000579c3 */ /* 0x000e220000008800 */
[----:B------:R-:W-:Y:S01]  /*02a0*/  SHF.R.U32.HI R35, RZ, 0x5, R38 ;  /* 0x00000005ff237819 */ /* 0x000fe20000011626 */
[----:B------:R-:W-:Y:S01]  /*02b0*/  UMOV UR4, 0x400 ;  /* 0x0000040000047882 */ /* 0x000fe20000000000 */
[----:B------:R-:W1:Y:S01]  /*02c0*/  S2R R42, SR_LANEID ;  /* 0x00000000002a7919 */ /* 0x000e620000000000 */
[----:B------:R-:W-:Y:S01]  /*02d0*/  UISETP.NE.AND UP0, UPT, UR6, URZ, UPT ;  /* 0x000000ff0600728c */ /* 0x000fe2000bf05270 */
[----:B------:R-:W-:Y:S01]  /*02e0*/  BSSY.RECONVERGENT B0, `(.L_x_1) ;  /* 0x00001be000007945 */ /* 0x000fe20003800200 */
[----:B0-----:R-:W-:Y:S01]  /*02f0*/  ULEA UR4, UR5, UR4, 0x18 ;  /* 0x0000000405047291 */ /* 0x001fe2000f8ec0ff */
[----:B-1----:R-:W-:-:S05]  /*0300*/  IMAD R0, R35, 0x160, R42 ;  /* 0x0000016023007824 */ /* 0x002fca00078e022a */
[----:B------:R-:W-:-:S05]  /*0310*/  LEA R39, R0, UR4, 0x3 ;  /* 0x0000000400277c11 */ /* 0x000fca000f8e18ff */
[----:B------:R-:W-:Y:S01]  /*0320*/  IMAD R0, R42, 0x50, R39 ;  /* 0x000000502a007824 */ /* 0x000fe200078e0227 */
[----:B--2---:R0:W-:Y:S04]  /*0330*/  STS.64 [R39], R4 ;  /* 0x0000000427007388 */ /* 0x0041e80000000a00 */
[----:B---3--:R0:W-:Y:S04]  /*0340*/  STS.64 [R39+0x100], R6 ;  /* 0x0001000627007388 */ /* 0x0081e80000000a00 */
[----:B----4-:R0:W-:Y:S04]  /*0350*/  STS.64 [R39+0x200], R8 ;  /* 0x0002000827007388 */ /* 0x0101e80000000a00 */
[----:B------:R0:W-:Y:S04]  /*0360*/  STS.64 [R39+0x300], R10 ;  /* 0x0003000a27007388 */ /* 0x0001e80000000a00 */
[----:B------:R0:W-:Y:S04]  /*0370*/  STS.64 [R39+0x400], R12 ;  /* 0x0004000c27007388 */ /* 0x0001e80000000a00 */
[----:B------:R0:W-:Y:S04]  /*0380*/  STS.64 [R39+0x500], R14 ;  /* 0x0005000e27007388 */ /* 0x0001e80000000a00 */
[----:B------:R0:W-:Y:S04]  /*0390*/  STS.64 [R39+0x600], R16 ;  /* 0x0006001027007388 */ /* 0x0001e80000000a00 */
[----:B------:R0:W-:Y:S04]  /*03a0*/  STS.64 [R39+0x700], R20 ;  /* 0x0007001427007388 */ /* 0x0001e80000000a00 */
[----:B------:R0:W-:Y:S04]  /*03b0*/  STS.64 [R39+0x800], R22 ;  /* 0x0008001627007388 */ /* 0x0001e80000000a00 */
[----:B------:R0:W-:Y:S04]  /*03c0*/  STS.64 [R39+0x900], R26 ;  /* 0x0009001a27007388 */ /* 0x0001e80000000a00 */
[----:B------:R0:W-:Y:S01]  /*03d0*/  STS.64 [R39+0xa00], R36 ;  /* 0x000a002427007388 */ /* 0x0001e20000000a00 */
[----:B------:R-:W-:-:S03]  /*03e0*/  NOP ;  /* 0x0000000000007918 */ /* 0x000fc60000000000 */
[----:B------:R0:W1:Y:S04]  /*03f0*/  LDS.64 R18, [R0] ;  /* 0x0000000000127984 */ /* 0x0000680000000a00 */
[----:B------:R0:W2:Y:S04]  /*0400*/  LDS.64 R32, [R0+0x8] ;  /* 0x0000080000207984 */ /* 0x0000a80000000a00 */
[----:B------:R0:W3:Y:S04]  /*0410*/  LDS.64 R30, [R0+0x10] ;  /* 0x00001000001e7984 */ /* 0x0000e80000000a00 */
[----:B------:R0:W4:Y:S04]  /*0420*/  LDS.64 R28, [R0+0x18] ;  /* 0x00001800001c7984 */ /* 0x0001280000000a00 */
[----:B------:R0:W0:Y:S04]  /*0430*/  LDS.64 R2, [R0+0x20] ;  /* 0x0000200000027984 */ /* 0x0000280000000a00 */
[----:B------:R0:W0:Y:S04]  /*0440*/  LDS.64 R4, [R0+0x28] ;  /* 0x0000280000047984 */ /* 0x0000280000000a00 */
[----:B------:R0:W0:Y:S04]  /*0450*/  LDS.64 R6, [R0+0x30] ;  /* 0x0000300000067984 */ /* 0x0000280000000a00 */
[----:B------:R0:W0:Y:S04]  /*0460*/  LDS.64 R8, [R0+0x38] ;  /* 0x0000380000087984 */ /* 0x0000280000000a00 */
[----:B------:R0:W0:Y:S04]  /*0470*/  LDS.64 R10, [R0+0x40] ;  /* 0x00004000000a7984 */ /* 0x0000280000000a00 */
[----:B------:R0:W0:Y:S04]  /*0480*/  LDS.64 R16, [R0+0x48] ;  /* 0x0000480000107984 */ /* 0x0000280000000a00 */
[----:B------:R0:W0:Y:S01]  /*0490*/  LDS.64 R12, [R0+0x50] ;  /* 0x00005000000c7984 */ /* 0x0000220000000a00 */
[----:B------:R-:W-:Y:S06]  /*04a0*/  BAR.SYNC.DEFER_BLOCKING 0x0 ;  /* 0x0000000000007b1d */ /* 0x000fec0000010000 */
[----:B-1----:R-:W-:Y:S05]  /*04b0*/  BRA.U UP0, `(.L_x_2) ;  /* 0x0000000500b87547 */ /* 0x002fea000b800000 */
[----:B0-23--:R-:W-:Y:S02]  /*04c0*/  IADD3 R15, P0, P1, R30, R32, R18 ;  /* 0x000000201e0f7210 */ /* 0x00dfe4000791e012 */
[----:B------:R-:W-:Y:S02]  /*04d0*/  ISETP.NE.AND P4, PT, R35, 0x6, PT ;  /* 0x000000062300780c */ /* 0x000fe40003f85270 */
[----:B----4-:R-:W-:Y:S02]  /*04e0*/  IADD3 R15, P2, P3, R2, R28, R15 ;  /* 0x0000001c020f7210 */ /* 0x010fe40007b5e00f */
[----:B------:R-:W-:Y:S02]  /*04f0*/  IADD3.X R21, PT, PT, R31, R33, R19, P0, P1 ;  /* 0x000000211f157210 */ /* 0x000fe400007e2413 */
[----:B------:R-:W-:Y:S02]  /*0500*/  IADD3 R15, P0, P1, R6, R4, R15 ;  /* 0x00000004060f7210 */ /* 0x000fe4000791e00f */
[----:B------:R-:W-:-:S04]  /*0510*/  IADD3.X R21, PT, PT, R3, R29, R21, P2, P3 ;  /* 0x0000001d03157210 */ /* 0x000fc800017e6415 */
[----:B------:R-:W-:Y:S02]  /*0520*/  IADD3.X R21, PT, PT, R7, R5, R21, P0, P1 ;  /* 0x0000000507157210 */ /* 0x000fe400007e2415 */
[----:B------:R-:W-:-:S04]  /*0530*/  IADD3 R15, P0, P1, R10, R8, R15 ;  /* 0x000000080a0f7210 */ /* 0x000fc8000791e00f */
[----:B------:R-:W-:Y:S02]  /*0540*/  IADD3.X R21, PT, PT, R11, R9, R21, P0, P1 ;  /* 0x000000090b157210 */ /* 0x000fe400007e2415 */
[----:B------:R-:W-:-:S04]  /*0550*/  IADD3 R34, P0, P1, R12, R16, R15 ;  /* 0x000000100c227210 */ /* 0x000fc8000791e00f */
[----:B------:R-:W-:Y:S02]  /*0560*/  IADD3.X R0, PT, PT, R13, R17, R21, P0, P1 ;  /* 0x000000110d007210 */ /* 0x000fe400007e2415 */
[----:B------:R-:W0:Y:S06]  /*0570*/  SHFL.UP PT, R13, R34, 0x1, RZ ;  /* 0x04200000220d7989 */ /* 0x000e2c00000e00ff */
[----:B------:R-:W1:Y:S01]  /*0580*/  SHFL.UP P0, R15, R0, 0x1, RZ ;  /* 0x04200000000f7989 */ /* 0x000e6200000000ff */
[----:B0-----:R-:W-:-:S04]  /*0590*/  IADD3 R12, P1, PT, R13, R34, RZ ;  /* 0x000000220d0c7210 */ /* 0x001fc80007f3e0ff */
[----:B-1----:R-:W-:Y:S01]  /*05a0*/  SEL R21, R12, R13, P0 ;  /* 0x0000000d0c157207 */ /* 0x002fe20000000000 */
[----:B------:R-:W-:-:S04]  /*05b0*/  IMAD.X R22, R15, 0x1, R0, P1 ;  /* 0x000000010f167824 */ /* 0x000fc800008e0600 */
[----:B------:R-:W0:Y:S01]  /*05c0*/  SHFL.UP PT, R12, R21, 0x2, RZ ;  /* 0x04400000150c7989 */ /* 0x000e2200000e00ff */
[----:B------:R-:W-:-:S05]  /*05d0*/  SEL R22, R22, R15, P0 ;  /* 0x0000000f16167207 */ /* 0x000fca0000000000 */
[----:B------:R-:W1:Y:S01]  /*05e0*/  SHFL.UP P0, R13, R22, 0x2, RZ ;  /* 0x04400000160d7989 */ /* 0x000e6200000000ff */
[----:B0-----:R-:W-:-:S04]  /*05f0*/  IADD3 R23, P1, PT, R12, R21, RZ ;  /* 0x000000150c177210 */ /* 0x001fc80007f3e0ff */
[----:B-1----:R-:W-:Y:S01]  /*0600*/  SEL R23, R23, R12, P0 ;  /* 0x0000000c17177207 */ /* 0x002fe20000000000 */
[----:B------:R-:W-:-:S04]  /*0610*/  IMAD.X R20, R13, 0x1, R22, P1 ;  /* 0x000000010d147824 */ /* 0x000fc800008e0616 */
[----:B------:R-:W0:Y:S01]  /*0620*/  SHFL.UP PT, R12, R23, 0x4, RZ ;  /* 0x04800000170c7989 */ /* 0x000e2200000e00ff */
[----:B------:R-:W-:-:S05]  /*0630*/  SEL R20, R20, R13, P0 ;  /* 0x0000000d14147207 */ /* 0x000fca0000000000 */
[----:B------:R-:W1:Y:S01]  /*0640*/  SHFL.UP P0, R13, R20, 0x4, RZ ;  /* 0x04800000140d7989 */ /* 0x000e6200000000ff */
[----:B0-----:R-:W-:-:S05]  /*0650*/  IADD3 R15, P1, PT, R12, R23, RZ ;  /* 0x000000170c0f7210 */ /* 0x001fca0007f3e0ff */
[----:B-1----:R-:W-:Y:S01]  /*0660*/  IMAD.X R14, R13, 0x1, R20, P1 ;  /* 0x000000010d0e7824 */ /* 0x002fe200008e0614 */
[----:B------:R-:W-:-:S04]  /*0670*/  SEL R15, R15, R12, P0 ;  /* 0x0000000c0f0f7207 */ /* 0x000fc80000000000 */
[----:B------:R-:W-:Y:S01]  /*0680*/  SEL R14, R14, R13, P0 ;  /* 0x0000000d0e0e7207 */ /* 0x000fe20000000000 */
[----:B------:R-:W0:Y:S04]  /*0690*/  SHFL.UP PT, R12, R15, 0x8, RZ ;  /* 0x050000000f0c7989 */ /* 0x000e2800000e00ff */
[----:B------:R-:W1:Y:S01]  /*06a0*/  SHFL.UP P0, R13, R14, 0x8, RZ ;  /* 0x050000000e0d7989 */ /* 0x000e6200000000ff */
[----:B0-----:R-:W-:-:S04]  /*06b0*/  IADD3 R21, P1, PT, R12, R15, RZ ;  /* 0x0000000f0c157210 */ /* 0x001fc80007f3e0ff */
[----:B-1----:R-:W-:Y:S01]  /*06c0*/  SEL R21, R21, R12, P0 ;  /* 0x0000000c15157207 */ /* 0x002fe20000000000 */
[----:B------:R-:W-:Y:S01]  /*06d0*/  IMAD.X R12, R13, 0x1, R14, P1 ;  /* 0x000000010d0c7824 */ /* 0x000fe200008e060e */
[----:B------:R-:W-:-:S03]  /*06e0*/  ISETP.NE.AND P1, PT, R42, 0x1f, PT ;  /* 0x0000001f2a00780c */ /* 0x000fc60003f25270 */
[----:B------:R-:W0:Y:S01]  /*06f0*/  SHFL.UP PT, R26, R21, 0x10, RZ ;  /* 0x06000000151a7989 */ /* 0x000e2200000e00ff */
[----:B------:R-:W-:-:S05]  /*0700*/  SEL R37, R12, R13, P0 ;  /* 0x0000000d0c257207 */ /* 0x000fca0000000000 */
[----:B------:R-:W1:Y:S04]  /*0710*/  SHFL.UP P0, R12, R37, 0x10, RZ ;  /* 0x06000000250c7989 */ /* 0x000e6800000000ff */
[----:B------:R-:W-:Y:S02]  /*0720*/  @!P1 LEA R39, R35, UR4, 0x3 ;  /* 0x0000000423279c11 */ /* 0x000fe4000f8e18ff */
[----:B0-----:R-:W-:-:S05]  /*0730*/  IADD3 R27, P2, PT, R26, R21, RZ ;  /* 0x000000151a1b7210 */ /* 0x001fca0007f5e0ff */
[----:B-1----:R-:W-:Y:S01]  /*0740*/  IMAD.X R13, R12, 0x1, R37, P2 ;  /* 0x000000010c0d7824 */ /* 0x002fe200010e0625 */
[----:B------:R-:W-:-:S04]  /*0750*/  SEL R26, R27, R26, P0 ;  /* 0x0000001a1b1a7207 */ /* 0x000fc80000000000 */
[----:B------:R-:W-:Y:S02]  /*0760*/  SEL R27, R13, R12, P0 ;  /* 0x0000000c0d1b7207 */ /* 0x000fe40000000000 */
[----:B------:R-:W-:-:S03]  /*0770*/  ISETP.NE.AND P0, PT, R35, 0x2, PT ;  /* 0x000000022300780c */ /* 0x000fc60003f05270 */
[----:B------:R-:W-:Y:S01]  /*0780*/  @!P1 STS.64 [R39+0x20], R26 ;  /* 0x0000201a27009388 */ /* 0x000fe20000000a00 */
[----:B------:R-:W-:Y:S06]  /*0790*/  BAR.SYNC.DEFER_BLOCKING 0x0 ;  /* 0x0000000000007b1d */ /* 0x000fec0000010000 */
[----:B------:R-:W0:Y:S04]  /*07a0*/  LDS.128 R12, [UR4+0x20] ;  /* 0x00002004ff0c7984 */ /* 0x000e280008000c00 */
[----:B------:R-:W1:Y:S01]  /*07b0*/  LDS.128 R20, [UR4+0x30] ;  /* 0x00003004ff147984 */ /* 0x000e620008000c00 */
[----:B0-----:R-:W-:-:S04]  /*07c0*/  IADD3 R41, P1, PT, R12, R14, RZ ;  /* 0x0000000e0c297210 */ /* 0x001fc80007f3e0ff */
[----:B------:R-:W-:Y:S01]  /*07d0*/  SEL R36, R41, R12, !P0 ;  /* 0x0000000c29247207 */ /* 0x000fe20004000000 */
[----:B------:R-:W-:Y:S01]  /*07e0*/  IMAD.X R15, R13, 0x1, R15, P1 ;  /* 0x000000010d0f7824 */ /* 0x000fe200008e060f */
[----:B-1----:R-:W-:-:S04]  /*07f0*/  IADD3 R37, P1, PT, R20, R41, RZ ;  /* 0x0000002914257210 */ /* 0x002fc80007f3e0ff */
[----:B------:R-:W-:Y:S01]  /*0800*/  SEL R20, R15, R13, !P0 ;  /* 0x0000000d0f147207 */ /* 0x000fe20004000000 */
[----:B------:R-:W-:Y:S01]  /*0810*/  IMAD.X R41, R21, 0x1, R15, P1 ;  /* 0x0000000115297824 */ /* 0x000fe200008e060f */
[----:B------:R-:W-:Y:S01]  /*0820*/  IADD3 R21, P2, PT, R22, R37, RZ ;  /* 0x0000002516157210 */ /* 0x000fe20007f5e0ff */
[----:B------:R-:W0:Y:S01]  /*0830*/  LDS.128 R12, [UR4+0x40] ;  /* 0x00004004ff0c7984 */ /* 0x000e220008000c00 */
[----:B------:R-:W-:Y:S02]  /*0840*/  ISETP.NE.AND P1, PT, R35, 0x3, PT ;  /* 0x000000032300780c */ /* 0x000fe40003f25270 */
[----:B------:R-:W-:Y:S01]  /*0850*/  ISETP.NE.AND P0, PT, R42, RZ, PT ;  /* 0x000000ff2a00720c */ /* 0x000fe20003f05270 */
[----:B------:R-:W-:Y:S01]  /*0860*/  IMAD.X R39, R23, 0x1, R41, P2 ;  /* 0x0000000117277824 */ /* 0x000fe200010e0629 */
[----:B------:R-:W-:Y:S02]  /*0870*/  SEL R36, R37, R36, !P1 ;  /* 0x0000002425247207 */ /* 0x000fe40004800000 */
[----:B------:R-:W-:-:S04]  /*0880*/  ISETP.NE.AND P2, PT, R35, 0x4, PT ;  /* 0x000000042300780c */ /* 0x000fc80003f45270 */
[----:B------:R-:W-:Y:S02]  /*0890*/  SEL R40, R21, R36, !P2 ;  /* 0x0000002415287207 */ /* 0x000fe40005000000 */
[----:B0-----:R-:W-:Y:S02]  /*08a0*/  IADD3 R37, P3, PT, R12, R21, RZ ;  /* 0x000000150c257210 */ /* 0x001fe40007f7e0ff */
[----:B------:R-:W-:Y:S02]  /*08b0*/  SEL R12, R41, R20, !P1 ;  /* 0x00000014290c7207 */ /* 0x000fe40004800000 */
[----:B------:R-:W0:Y:S01]  /*08c0*/  LDS.128 R20, [UR4+0x50] ;  /* 0x00005004ff147984 */ /* 0x000e220008000c00 */
[----:B------:R-:W-:Y:S01]  /*08d0*/  IMAD.X R13, R13, 0x1, R39, P3 ;  /* 0x000000010d0d7824 */ /* 0x000fe200018e0627 */
[----:B------:R-:W-:Y:S02]  /*08e0*/  SEL R36, R39, R12, !P2 ;  /* 0x0000000c27247207 */ /* 0x000fe40005000000 */
[----:B------:R-:W-:-:S02]  /*08f0*/  ISETP.NE.AND P1, PT, R35, 0x5, PT ;  /* 0x000000052300780c */ /* 0x000fc40003f25270 */
[----:B------:R-:W-:Y:S02]  /*0900*/  IADD3 R39, P2, PT, R14, R37, RZ ;  /* 0x000000250e277210 */ /* 0x000fe40007f5e0ff */
[----:B------:R-:W-:Y:S02]  /*0910*/  SEL R40, R37, R40, !P1 ;  /* 0x0000002825287207 */ /* 0x000fe40004800000 */
[----:B------:R-:W-:Y:S01]  /*0920*/  SEL R36, R13, R36, !P1 ;  /* 0x000000240d247207 */ /* 0x000fe20004800000 */
[----:B------:R-:W-:Y:S01]  /*0930*/  IMAD.X R37, R15, 0x1, R13, P2 ;  /* 0x000000010f257824 */ /* 0x000fe200010e060d */
[----:B------:R-:W-:Y:S01]  /*0940*/  SEL R40, R39, R40, !P4 ;  /* 0x0000002827287207 */ /* 0x000fe20006000000 */
[----:B------:R-:W1:Y:S01]  /*0950*/  LDS.128 R12, [UR4+0x60] ;  /* 0x00006004ff0c7984 */ /* 0x000e620008000c00 */
[C---:B------:R-:W-:Y:S02]  /*0960*/  ISETP.NE.AND P3, PT, R35.reuse, 0x7, PT ;  /* 0x000000072300780c */ /* 0x040fe40003f65270 */
[----:B------:R-:W-:-:S02]  /*0970*/  ISETP.NE.AND P1, PT, R35, 0x8, PT ;  /* 0x000000082300780c */ /* 0x000fc40003f25270 */
[----:B------:R-:W-:Y:S02]  /*0980*/  ISETP.NE.AND P2, PT, R35, 0x9, PT ;  /* 0x000000092300780c */ /* 0x000fe40003f45270 */
[----:B------:R-:W-:Y:S02]  /*0990*/  SEL R36, R37, R36, !P4 ;  /* 0x0000002425247207 */ /* 0x000fe40006000000 */
[----:B0-----:R-:W-:-:S04]  /*09a0*/  IADD3 R39, P5, PT, R20, R39, RZ ;  /* 0x0000002714277210 */ /* 0x001fc80007fbe0ff */
[----:B------:R-:W-:Y:S01]  /*09b0*/  SEL R20, R39, R40, !P3 ;  /* 0x0000002827147207 */ /* 0x000fe20005800000 */
[----:B------:R-:W-:Y:S01]  /*09c0*/  IMAD.X R35, R21, 0x1, R37, P5 ;  /* 0x0000000115237824 */ /* 0x000fe200028e0625 */
[----:B------:R-:W-:-:S04]  /*09d0*/  IADD3 R21, P5, PT, R22, R39, RZ ;  /* 0x0000002716157210 */ /* 0x000fc80007fbe0ff */
[----:B------:R-:W-:Y:S01]  /*09e0*/  SEL R20, R21, R20, !P1 ;  /* 0x0000001415147207 */ /* 0x000fe20004800000 */
[----:B------:R-:W-:Y:S01]  /*09f0*/  IMAD.X R23, R23, 0x1, R35, P5 ;  /* 0x0000000117177824 */ /* 0x000fe200028e0623 */
[----:B------:R-:W-:Y:S02]  /*0a00*/  IADD3 R34, P5, PT, R26, -R34, RZ ;  /* 0x800000221a227210 */ /* 0x000fe40007fbe0ff */
[----:B-1----:R-:W-:Y:S02]  /*0a10*/  IADD3 R21, P4, PT, R12, R21, RZ ;  /* 0x000000150c157210 */ /* 0x002fe40007f9e0ff */
[----:B------:R-:W-:Y:S01]  /*0a20*/  SEL R12, R35, R36, !P3 ;  /* 0x00000024230c7207 */ /* 0x000fe20005800000 */
[----:B------:R-:W-:Y:S01]  /*0a30*/  IMAD.X R0, R27, 0x1, ~R0, P5 ;  /* 0x000000011b007824 */ /* 0x000fe200028e0e00 */
[----:B------:R-:W-:Y:S02]  /*0a40*/  ISETP.GE.U32.AND P3, PT, R38, 0x20, PT ;  /* 0x000000202600780c */ /* 0x000fe40003f66070 */
[----:B------:R-:W-:Y:S01]  /*0a50*/  SEL R12, R23, R12, !P1 ;  /* 0x0000000c170c7207 */ /* 0x000fe20004800000 */
[----:B------:R-:W-:Y:S01]  /*0a60*/  IMAD.X R23, R13, 0x1, R23, P4 ;  /* 0x000000010d177824 */ /* 0x000fe200020e0617 */
[----:B------:R-:W-:-:S02]  /*0a70*/  SEL R20, R21, R20, !P2 ;  /* 0x0000001415147207 */ /* 0x000fc40005000000 */
[----:B------:R-:W-:Y:S02]  /*0a80*/  ISETP.NE.AND P1, PT, R38, RZ, PT ;  /* 0x000000ff2600720c */ /* 0x000fe40003f25270 */
[----:B------:R-:W-:Y:S02]  /*0a90*/  SEL R13, R34, RZ, P0 ;  /* 0x000000ff220d7207 */ /* 0x000fe40000000000 */
[----:B------:R-:W-:Y:S02]  /*0aa0*/  SEL R20, R20, RZ, P3 ;  /* 0x000000ff14147207 */ /* 0x000fe40001800000 */
[----:B------:R-:W-:Y:S02]  /*0ab0*/  SEL R12, R23, R12, !P2 ;  /* 0x0000000c170c7207 */ /* 0x000fe40005000000 */
[----:B-----5:R-:W-:Y:S02]  /*0ac0*/  IADD3 R20, P4, P2, R20, R13, R24 ;  /* 0x0000000d14147210 */ /* 0x020fe40007a9e018 */
[----:B------:R-:W-:-:S02]  /*0ad0*/  SEL R13, R0, RZ, P0 ;  /* 0x000000ff000d7207 */ /* 0x000fc40000000000 */
[----:B------:R-:W-:Y:S02]  /*0ae0*/  SEL R12, R12, RZ, P3 ;  /* 0x000000ff0c0c7207 */ /* 0x000fe40001800000 */
[----:B------:R-:W-:Y:S02]  /*0af0*/  IADD3 R14, P3, P5, R21, R14, R24 ;  /* 0x0000000e150e7210 */ /* 0x000fe40007d7e018 */
[----:B------:R-:W-:Y:S02]  /*0b00*/  IADD3 R0, P0, PT, R18, R20, RZ ;  /* 0x0000001412007210 */ /* 0x000fe40007f1e0ff */
[--C-:B------:R-:W-:Y:S02]  /*0b10*/  IADD3.X R21, PT, PT, R12, R13, R25.reuse, P4, P2 ;  /* 0x0000000d0c157210 */ /* 0x100fe400027e4419 */
[----:B------:R-:W-:-:S03]  /*0b20*/  IADD3.X R15, PT, PT, R23, R15, R25, P3, P5 ;  /* 0x0000000f170f7210 */ /* 0x000fc60001fea419 */
[----:B------:R-:W-:Y:S01]  /*0b30*/  IMAD.X R23, R19, 0x1, R21, P0 ;  /* 0x0000000113177824 */ /* 0x000fe200000e0615 */
[----:B------:R-:W-:Y:S06]  /*0b40*/  @P1 BRA `(.L_x_3) ;  /* 0x0000001000dc1947 */ /* 0x000fec0003800000 */
[----:B------:R-:W0:Y:S01]  /*0b50*/  LDC.64 R18, c[0x0][0x390] ;  /* 0x0000e400ff127b82 */ /* 0x000e220000000a00 */
[----:B------:R-:W-:Y:S02]  /*0b60*/  IMAD.MOV.U32 R12, RZ, RZ, 0x65 ;  /* 0x00000065ff0c7424 */ /* 0x000fe400078e00ff */
[----:B------:R-:W-:-:S05]  /*0b70*/  IMAD.MOV.U32 R13, RZ, RZ, 0x0 ;  /* 0x00000000ff0d7424 */ /* 0x000fca00078e00ff */
[----:B0-----:R0:W-:Y:S01]  /*0b80*/  ST.E.128.STRONG.GPU desc[UR10][R18.64+0x200], R12 ;  /* 0x0002000c12007985 */ /* 0x0011e2000c10fd0a */
[----:B------:R-:W-:Y:S05]  /*0b90*/  BRA `(.L_x_3) ;  /* 0x0000001000c87947 */ /* 0x000fea0003800000 */
.L_x_2:
[----:B0-23--:R-:W-:Y:S02]  /*0ba0*/  IADD3 R15, P0, P1, R30, R32, R18 ;  /* 0x000000201e0f7210 */ /* 0x00dfe4000791e012 */
[----:B------:R-:W-:Y:S02]  /*0bb0*/  ISETP.NE.AND P5, PT, R35, 0x4, PT ;  /* 0x000000042300780c */ /* 0x000fe40003fa5270 */
[----:B----4-:R-:W-:Y:S02]  /*0bc0*/  IADD3 R21, P2, P3, R2, R28, R15 ;  /* 0x0000001c02157210 */ /* 0x010fe40007b5e00f */
[----:B------:R-:W-:Y:S02]  /*0bd0*/  IADD3.X R15, PT, PT, R31, R33, R19, P0, P1 ;  /* 0x000000211f0f7210 */ /* 0x000fe400007e2413 */
[----:B------:R-:W-:Y:S02]  /*0be0*/  IADD3 R21, P0, P1, R6, R4, R21 ;  /* 0x0000000406157210 */ /* 0x000fe4000791e015 */
[----:B------:R-:W-:-:S02]  /*0bf0*/  IADD3.X R15, PT, PT, R3, R29, R15, P2, P3 ;  /* 0x0000001d030f7210 */ /* 0x000fc400017e640f */
[----:B------:R-:W-:Y:S02]  /*0c00*/  ISETP.NE.AND P2, PT, R42, 0x1f, PT ;  /* 0x0000001f2a00780c */ /* 0x000fe40003f45270 */
[----:B------:R-:W-:Y:S02]  /*0c10*/  IADD3.X R15, PT, PT, R7, R5, R15, P0, P1 ;  /* 0x00000005070f7210 */ /* 0x000fe400007e240f */
[----:B------:R-:W-:Y:S02]  /*0c20*/  IADD3 R21, P0, P1, R10, R8, R21 ;  /* 0x000000080a157210 */ /* 0x000fe4000791e015 */
[----:B------:R-:W-:Y:S02]  /*0c30*/  ISETP.NE.AND P4, PT, R35, 0x5, PT ;  /* 0x000000052300780c */ /* 0x000fe40003f85270 */
[----:B------:R-:W-:Y:S02]  /*0c40*/  IADD3.X R15, PT, PT, R11, R9, R15, P0, P1 ;  /* 0x000000090b0f7210 */ /* 0x000fe400007e240f */
[----:B------:R-:W-:-:S02]  /*0c50*/  IADD3 R0, P0, P1, R12, R16, R21 ;  /* 0x000000100c007210 */ /* 0x000fc4000791e015 */
[----:B------:R-:W-:Y:S02]  /*0c60*/  ISETP.NE.AND P3, PT, R35, 0x6, PT ;  /* 0x000000062300780c */ /* 0x000fe40003f65270 */
[----:B------:R-:W-:Y:S02]  /*0c70*/  IADD3.X R34, PT, PT, R13, R17, R15, P0, P1 ;  /* 0x000000110d227210 */ /* 0x000fe400007e240f */
[----:B------:R-:W0:Y:S01]  /*0c80*/  SHFL.UP PT, R13, R0, 0x1, RZ ;  /* 0x04200000000d7989 */ /* 0x000e2200000e00ff */
[----:B------:R-:W-:-:S05]  /*0c90*/  @!P2 LEA R40, R35, UR4, 0x3 ;  /* 0x000000042328ac11 */ /* 0x000fca000f8e18ff */
[----:B------:R-:W1:Y:S01]  /*0ca0*/  SHFL.UP P0, R15, R34, 0x1, RZ ;  /* 0x04200000220f7989 */ /* 0x000e6200000000ff */
[----:B0-----:R-:W-:-:S04]  /*0cb0*/  IADD3 R12, P1, PT, R13, R0, RZ ;  /* 0x000000000d0c7210 */ /* 0x001fc80007f3e0ff */
[----:B-1---5:R-:W-:Y:S01]  /*0cc0*/  SEL R25, R12, R13, P0 ;  /* 0x0000000d0c197207 */ /* 0x022fe20000000000 */
        /* <DEDUP_REMOVED lines=24> */
[----:B------:R-:W-:Y:S02]  /*0e50*/  SEL R36, R37, R36, P0 ;  /* 0x0000002425247207 */ /* 0x000fe40000000000 */
[----:B------:R-:W-:Y:S02]  /*0e60*/  ISETP.NE.AND P1, PT, R35, 0x2, PT ;  /* 0x000000022300780c */ /* 0x000fe40003f25270 */
[----:B------:R-:W-:-:S05]  /*0e70*/  SEL R37, R13, R12, P0 ;  /* 0x0000000c0d257207 */ /* 0x000fca0000000000 */
[----:B------:R-:W-:Y:S01]  /*0e80*/  @!P2 STS.64 [R40+0x20], R36 ;  /* 0x000020242800a388 */ /* 0x000fe20000000a00 */
[----:B------:R-:W-:Y:S01]  /*0e90*/  BAR.SYNC.DEFER_BLOCKING 0x0 ;  /* 0x0000000000007b1d */ /* 0x000fe20000010000 */
[----:B------:R-:W-:-:S05]  /*0ea0*/  ISETP.NE.AND P2, PT, R35, 0x8, PT ;  /* 0x000000082300780c */ /* 0x000fca0003f45270 */
[----:B------:R-:W0:Y:S04]  /*0eb0*/  LDS.128 R20, [UR4+0x20] ;  /* 0x00002004ff147984 */ /* 0x000e280008000c00 */
[----:B------:R-:W1:Y:S04]  /*0ec0*/  LDS.128 R24, [UR4+0x30] ;  /* 0x00003004ff187984 */ /* 0x000e680008000c00 */
[----:B------:R-:W2:Y:S01]  /*0ed0*/  LDS.128 R12, [UR4+0x40] ;  /* 0x00004004ff0c7984 */ /* 0x000ea20008000c00 */
[----:B0-----:R-:W-:-:S04]  /*0ee0*/  IADD3 R39, P0, PT, R20, R22, RZ ;  /* 0x0000001614277210 */ /* 0x001fc80007f1e0ff */
[----:B------:R-:W-:Y:S01]  /*0ef0*/  SEL R20, R39, R20, !P1 ;  /* 0x0000001427147207 */ /* 0x000fe20004800000 */
[----:B------:R-:W-:Y:S01]  /*0f00*/  IMAD.X R41, R21, 0x1, R23, P0 ;  /* 0x0000000115297824 */ /* 0x000fe200000e0617 */
[----:B-1----:R-:W-:-:S04]  /*0f10*/  IADD3 R23, P0, PT, R24, R39, RZ ;  /* 0x0000002718177210 */ /* 0x002fc80007f1e0ff */
[----:B------:R-:W-:Y:S01]  /*0f20*/  SEL R24, R41, R21, !P1 ;  /* 0x0000001529187207 */ /* 0x000fe20004800000 */
[----:B------:R-:W-:Y:S01]  /*0f30*/  IMAD.X R21, R25, 0x1, R41, P0 ;  /* 0x0000000119157824 */ /* 0x000fe200000e0629 */
[----:B------:R-:W-:Y:S02]  /*0f40*/  IADD3 R26, P6, PT, R26, R23, RZ ;  /* 0x000000171a1a7210 */ /* 0x000fe40007fde0ff */
[C---:B------:R-:W-:Y:S02]  /*0f50*/  ISETP.NE.AND P0, PT, R35.reuse, 0x3, PT ;  /* 0x000000032300780c */ /* 0x040fe40003f05270 */
[----:B------:R-:W-:Y:S01]  /*0f60*/  ISETP.NE.AND P1, PT, R35, 0x7, PT ;  /* 0x000000072300780c */ /* 0x000fe20003f25270 */
[----:B------:R-:W-:Y:S01]  /*0f70*/  IMAD.X R27, R27, 0x1, R21, P6 ;  /* 0x000000011b1b7824 */ /* 0x000fe200030e0615 */
[----:B------:R-:W-:Y:S02]  /*0f80*/  SEL R25, R23, R20, !P0 ;  /* 0x0000001417197207 */ /* 0x000fe40004000000 */
[----:B------:R-:W-:-:S02]  /*0f90*/  SEL R24, R21, R24, !P0 ;  /* 0x0000001815187207 */ /* 0x000fc40004000000 */
[----:B------:R-:W0:Y:S01]  /*0fa0*/  LDS.128 R20, [UR4+0x50] ;  /* 0x00005004ff147984 */ /* 0x000e220008000c00 */
[----:B------:R-:W-:Y:S02]  /*0fb0*/  ISETP.NE.AND P0, PT, R35, 0x9, PT ;  /* 0x000000092300780c */ /* 0x000fe40003f05270 */
[----:B--2---:R-:W-:Y:S02]  /*0fc0*/  IADD3 R35, P6, PT, R12, R26, RZ ;  /* 0x0000001a0c237210 */ /* 0x004fe40007fde0ff */
[----:B------:R-:W-:Y:S02]  /*0fd0*/  SEL R12, R26, R25, !P5 ;  /* 0x000000191a0c7207 */ /* 0x000fe40006800000 */
[----:B------:R-:W-:Y:S01]  /*0fe0*/  SEL R40, R27, R24, !P5 ;  /* 0x000000181b287207 */ /* 0x000fe20006800000 */
[----:B------:R-:W-:Y:S01]  /*0ff0*/  IMAD.X R13, R13, 0x1, R27, P6 ;  /* 0x000000010d0d7824 */ /* 0x000fe200030e061b */
[----:B------:R-:W-:Y:S01]  /*1000*/  SEL R12, R35, R12, !P4 ;  /* 0x0000000c230c7207 */ /* 0x000fe20006000000 */
[----:B------:R-:W1:Y:S01]  /*1010*/  LDS.128 R24, [UR4+0x60] ;  /* 0x00006004ff187984 */ /* 0x000e620008000c00 */
[----:B------:R-:W-:-:S02]  /*1020*/  IADD3 R35, P5, PT, R14, R35, RZ ;  /* 0x000000230e237210 */ /* 0x000fc40007fbe0ff */
[----:B------:R-:W-:Y:S02]  /*1030*/  SEL R14, R13, R40, !P4 ;  /* 0x000000280d0e7207 */ /* 0x000fe40006000000 */
[----:B------:R-:W-:Y:S01]  /*1040*/  SEL R12, R35, R12, !P3 ;  /* 0x0000000c230c7207 */ /* 0x000fe20005800000 */
[----:B------:R-:W-:Y:S01]  /*1050*/  IMAD.X R15, R15, 0x1, R13, P5 ;  /* 0x000000010f0f7824 */ /* 0x000fe200028e060d */
[----:B------:R-:W-:-:S05]  /*1060*/  IADD3 R13, P4, PT, R36, -R0, RZ ;  /* 0x80000000240d7210 */ /* 0x000fca0007f9e0ff */
[----:B------:R-:W-:Y:S01]  /*1070*/  IMAD.X R34, R37, 0x1, ~R34, P4 ;  /* 0x0000000125227824 */ /* 0x000fe200020e0e22 */
[----:B------:R-:W-:Y:S02]  /*1080*/  ISETP.GE.U32.AND P4, PT, R38, 0x20, PT ;  /* 0x000000202600780c */ /* 0x000fe40003f86070 */
[----:B0-----:R-:W-:-:S04]  /*1090*/  IADD3 R35, P6, PT, R20, R35, RZ ;  /* 0x0000002314237210 */ /* 0x001fc80007fde0ff */
[----:B------:R-:W-:Y:S01]  /*10a0*/  SEL R0, R35, R12, !P1 ;  /* 0x0000000c23007207 */ /* 0x000fe20004800000 */
[----:B------:R-:W-:Y:S01]  /*10b0*/  IMAD.X R21, R21, 0x1, R15, P6 ;  /* 0x0000000115157824 */ /* 0x000fe200030e060f */
[----:B------:R-:W-:Y:S02]  /*10c0*/  IADD3 R35, P5, PT, R22, R35, RZ ;  /* 0x0000002316237210 */ /* 0x000fe40007fbe0ff */
[----:B------:R-:W-:Y:S02]  /*10d0*/  SEL R12, R15, R14, !P3 ;  /* 0x0000000e0f0c7207 */ /* 0x000fe40005800000 */
[----:B-1----:R-:W-:Y:S01]  /*10e0*/  IADD3 R15, P6, PT, R24, R35, RZ ;  /* 0x00000023180f7210 */ /* 0x002fe20007fde0ff */
[----:B------:R-:W-:Y:S01]  /*10f0*/  IMAD.X R23, R23, 0x1, R21, P5 ;  /* 0x0000000117177824 */ /* 0x000fe200028e0615 */
[----:B------:R-:W-:Y:S02]  /*1100*/  SEL R0, R35, R0, !P2 ;  /* 0x0000000023007207 */ /* 0x000fe40005000000 */
[----:B------:R-:W-:Y:S01]  /*1110*/  SEL R12, R21, R12, !P1 ;  /* 0x0000000c150c7207 */ /* 0x000fe20004800000 */
[----:B------:R-:W-:Y:S01]  /*1120*/  IMAD.X R25, R25, 0x1, R23, P6 ;  /* 0x0000000119197824 */ /* 0x000fe200030e0617 */
[----:B------:R-:W-:-:S02]  /*1130*/  SEL R21, R15, R0, !P0 ;  /* 0x000000000f157207 */ /* 0x000fc40004000000 */
[----:B------:R-:W-:Y:S02]  /*1140*/  SEL R0, R23, R12, !P2 ;  /* 0x0000000c17007207 */ /* 0x000fe40005000000 */
[----:B------:R-:W-:Y:S02]  /*1150*/  ISETP.NE.AND P3, PT, R42, RZ, PT ;  /* 0x000000ff2a00720c */ /* 0x000fe40003f65270 */
[----:B------:R-:W-:Y:S02]  /*1160*/  SEL R0, R25, R0, !P0 ;  /* 0x0000000019007207 */ /* 0x000fe40004000000 */
[----:B------:R-:W-:Y:S02]  /*1170*/  SEL R20, R13, RZ, P3 ;  /* 0x000000ff0d147207 */ /* 0x000fe40001800000 */
[----:B------:R-:W-:Y:S02]  /*1180*/  ISETP.GT.U32.AND P0, PT, R38, 0x1f, PT ;  /* 0x0000001f2600780c */ /* 0x000fe40003f04070 */
[----:B------:R-:W-:-:S02]  /*1190*/  IADD3 R20, P2, PT, R20, R21, RZ ;  /* 0x0000001514147210 */ /* 0x000fc40007f5e0ff */
[----:B------:R-:W-:Y:S02]  /*11a0*/  SEL R21, R34, RZ, P3 ;  /* 0x000000ff22157207 */ /* 0x000fe40001800000 */
[----:B------:R-:W-:Y:S02]  /*11b0*/  IADD3 R40, P1, PT, R26, R15, RZ ;  /* 0x0000000f1a287210 */ /* 0x000fe40007f3e0ff */
[----:B------:R-:W-:Y:S01]  /*11c0*/  SEL R42, R13, R20, !P4 ;  /* 0x000000140d2a7207 */ /* 0x000fe20006000000 */
[----:B------:R-:W-:Y:S02]  /*11d0*/  IMAD.X R21, R21, 0x1, R0, P2 ;  /* 0x0000000115157824 */ /* 0x000fe400010e0600 */
[----:B------:R-:W-:-:S03]  /*11e0*/  IMAD.X R39, R27, 0x1, R25, P1 ;  /* 0x000000011b277824 */ /* 0x000fc600008e0619 */
[----:B------:R-:W-:Y:S01]  /*11f0*/  SEL R41, R34, R21, !P4 ;  /* 0x0000001522297207 */ /* 0x000fe20006000000 */
[----:B------:R-:W-:Y:S06]  /*1200*/  @P0 BRA `(.L_x_4) ;  /* 0x0000000800fc0947 */ /* 0x000fec0003800000 */
[----:B------:R-:W0:Y:S01]  /*1210*/  LDC.64 R20, c[0x0][0x390] ;  /* 0x0000e400ff147b82 */ /* 0x000e220000000a00 */
[----:B------:R-:W-:Y:S01]  /*1220*/  ISETP.NE.AND P0, PT, R38, RZ, PT ;  /* 0x000000ff2600720c */ /* 0x000fe20003f05270 */
[----:B------:R-:W-:Y:S01]  /*1230*/  IMAD.U32 R23, RZ, RZ, UR6 ;  /* 0x00000006ff177e24 */ /* 0x000fe2000f8e00ff */
[----:B------:R-:W-:-:S05]  /*1240*/  LOP3.LUT R24, RZ, R38, RZ, 0x33, !PT ;  /* 0x00000026ff187212 */ /* 0x000fca00078e33ff */
[----:B------:R-:W-:-:S06]  /*1250*/  VIADD R24, R24, UR6 ;  /* 0x0000000618187c36 */ /* 0x000fcc0008000000 */
[----:B------:R-:W-:Y:S02]  /*1260*/  @!P0 IMAD.MOV.U32 R14, RZ, RZ, R40 ;  /* 0x000000ffff0e8224 */ /* 0x000fe400078e0028 */
[----:B------:R-:W-:Y:S02]  /*1270*/  @!P0 IMAD.MOV.U32 R15, RZ, RZ, R39 ;  /* 0x000000ffff0f8224 */ /* 0x000fe400078e0027 */
[----:B------:R-:W-:Y:S02]  /*1280*/  @!P0 IMAD.MOV.U32 R12, RZ, RZ, 0x64 ;  /* 0x00000064ff0c8424 */ /* 0x000fe400078e00ff */
[----:B------:R-:W-:Y:S01]  /*1290*/  @!P0 IMAD.MOV.U32 R13, RZ, RZ, 0x0 ;  /* 0x00000000ff0d8424 */ /* 0x000fe200078e00ff */
[----:B------:R-:W-:Y:S01]  /*12a0*/  @!P0 STS.64 [UR4+0x18], R14 ;  /* 0x0000180eff008988 */ /* 0x000fe20008000a04 */
[----:B0-----:R-:W-:-:S04]  /*12b0*/  IMAD.WIDE R22, R23, 0x10, R20 ;  /* 0x0000001017167825 */ /* 0x001fc800078e0214 */
[----:B------:R-:W-:Y:S01]  /*12c0*/  IMAD.WIDE R20, R24, 0x10, R20 ;  /* 0x0000001018147825 */ /* 0x000fe200078e0214 */
[----:B------:R0:W-:Y:S01]  /*12d0*/  @!P0 ST.E.128.STRONG.GPU desc[UR10][R22.64+0x200], R12 ;  /* 0x0002000c16008985 */ /* 0x0001e2000c10fd0a */
[----:B------:R-:W-:Y:S05]  /*12e0*/  NANOSLEEP 0x3c5 ;  /* 0x000003c50000795d */ /* 0x000fea0003800000 */
[----:B0-----:R-:W2:Y:S01]  /*12f0*/  LD.E.128.STRONG.GPU R12, desc[UR10][R20.64+0x200] ;  /* 0x0002000a140c7980 */ /* 0x001ea2000c10fd00 */
[----:B------:R-:W-:Y:S01]  /*1300*/  UMOV UR5, 0xffffffff ;  /* 0xffffffff00057882 */ /* 0x000fe20000000000 */
[----:B--2---:R-:W-:-:S04]  /*1310*/  ISETP.NE.U32.AND P0, PT, R12, 0x63, PT ;  /* 0x000000630c00780c */ /* 0x004fc80003f05070 */
[----:B------:R-:W-:Y:S01]  /*1320*/  ISETP.NE.AND.EX P0, PT, R13, RZ, PT, P0 ;  /* 0x000000ff0d00720c */ /* 0x000fe20003f05300 */
[----:B------:R-:W-:-:S12]  /*1330*/  BRA.DIV UR5, `(.L_x_5) ;  /* 0x0000003605687947 */ /* 0x000fd8000b800000 */
[----:B------:R-:W-:-:S13]  /*1340*/  VOTE.ANY P0, !P0 ;  /* 0x0000000000ff7806 */ /* 0x000fda0004000100 */
.L_x_38:
[----:B------:R-:W-:Y:S05]  /*1350*/  @!P0 BRA `(.L_x_6) ;  /* 0x0000000000288947 */ /* 0x000fea0003800000 */
[----:B------:R-:W-:-:S07]  /*1360*/  IMAD.MOV.U32 R22, RZ, RZ, 0x148 ;  /* 0x00000148ff167424 */ /* 0x000fce00078e00ff */
.L_x_8:
[----:B------:R-:W-:Y:S05]  /*1370*/  NANOSLEEP R22 ;  /* 0x000000160000735d */ /* 0x000fea0003800000 */
[----:B------:R-:W2:Y:S01]  /*1380*/  LD.E.128.STRONG.GPU R12, desc[UR10][R20.64+0x200] ;  /* 0x0002000a140c7980 */ /* 0x000ea2000c10fd00 */
[----:B------:R-:W-:Y:S01]  /*1390*/  UMOV UR5, 0xffffffff ;  /* 0xffffffff00057882 */ /* 0x000fe20000000000 */
[----:B------:R-:W-:Y:S01]  /*13a0*/  IMAD.SHL.U32 R22, R22, 0x2, RZ ;  /* 0x0000000216167824 */ /* 0x000fe200078e00ff */
[----:B--2---:R-:W-:-:S04]  /*13b0*/  ISETP.NE.U32.AND P0, PT, R12, 0x63, PT ;  /* 0x000000630c00780c */ /* 0x004fc80003f05070 */
[----:B------:R-:W-:Y:S01]  /*13c0*/  ISETP.NE.AND.EX P0, PT, R13, RZ, PT, P0 ;  /* 0x000000ff0d00720c */ /* 0x000fe20003f05300 */
[----:B------:R-:W-:-:S12]  /*13d0*/  BRA.DIV UR5, `(.L_x_7) ;  /* 0x0000003605607947 */ /* 0x000fd8000b800000 */
[----:B------:R-:W-:-:S13]  /*13e0*/  VOTE.ANY P0, !P0 ;  /* 0x0000000000ff7806 */ /* 0x000fda0004000100 */
.L_x_41:
[----:B------:R-:W-:Y:S05]  /*13f0*/  @P0 BRA `(.L_x_8) ;  /* 0xfffffffc00dc0947 */ /* 0x000fea000383ffff */
.L_x_6:
[----:B------:R-:W-:Y:S01]  /*1400*/  UMOV UR5, 0xffffffff ;  /* 0xffffffff00057882 */ /* 0x000fe20000000000 */
[----:B------:R-:W-:-:S04]  /*1410*/  ISETP.NE.U32.AND P1, PT, R12, 0x65, PT ;  /* 0x000000650c00780c */ /* 0x000fc80003f25070 */
[----:B------:R-:W-:Y:S01]  /*1420*/  ISETP.NE.AND.EX P1, PT, R13, RZ, PT, P1 ;  /* 0x000000ff0d00720c */ /* 0x000fe20003f25310 */
[----:B------:R-:W-:-:S12]  /*1430*/  BRA.DIV UR5, `(.L_x_9) ;  /* 0x0000003605687947 */ /* 0x000fd8000b800000 */
[----:B------:R-:W0:Y:S01]  /*1440*/  S2R R20, SR_GEMASK ;  /* 0x0000000000147919 */ /* 0x000e220000003c00 */
[----:B------:R-:W-:-:S04]  /*1450*/  VOTE.ANY R0, PT, !P1 ;  /* 0x0000000000007806 */ /* 0x000fc800048e0100 */
[----:B0-----:R-:W-:Y:S02]  /*1460*/  LOP3.LUT R0, R0, 0x80000000, R20, 0xec, !PT ;  /* 0x8000000000007812 */ /* 0x001fe400078eec14 */
[----:B------:R-:W0:Y:S03]  /*1470*/  S2R R20, SR_LANEID ;  /* 0x0000000000147919 */ /* 0x000e260000000000 */
[----:B------:R-:W-:-:S05]  /*1480*/  VIADD R21, R0, 0xffffffff ;  /* 0xffffffff00157836 */ /* 0x000fca0000000000 */
[----:B------:R-:W-:-:S04]  /*1490*/  LOP3.LUT R21, R0, R21, RZ, 0xc, !PT ;  /* 0x0000001500157212 */ /* 0x000fc800078e0cff */
[----:B------:R-:W1:Y:S02]  /*14a0*/  POPC R23, R21 ;  /* 0x0000001500177309 */ /* 0x000e640000000000 */
[----:B-1----:R-:W1:Y:S04]  /*14b0*/  SHFL.DOWN PT, R25, R14, 0x1, R23 ;  /* 0x082000000e197989 */ /* 0x002e6800000e0017 */
[----:B------:R-:W2:Y:S01]  /*14c0*/  SHFL.DOWN PT, R22, R15, 0x1, R23 ;  /* 0x082000000f167989 */ /* 0x000ea200000e0017 */
[----:B0-----:R-:W-:-:S04]  /*14d0*/  ISETP.GE.AND P0, PT, R20, R23, PT ;  /* 0x000000171400720c */ /* 0x001fc80003f06270 */
[----:B-1----:R-:W-:-:S04]  /*14e0*/  SEL R25, R25, RZ, !P0 ;  /* 0x000000ff19197207 */ /* 0x002fc80004000000 */
[----:B------:R-:W-:Y:S02]  /*14f0*/  IADD3 R26, P1, PT, R14, R25, RZ ;  /* 0x000000190e1a7210 */ /* 0x000fe40007f3e0ff */
[----:B--2---:R-:W-:-:S03]  /*1500*/  SEL R27, R22, RZ, !P0 ;  /* 0x000000ff161b7207 */ /* 0x004fc60004000000 */
[----:B------:R-:W0:Y:S02]  /*1510*/  SHFL.DOWN PT, R25, R26, 0x2, R23 ;  /* 0x084000001a197989 */ /* 0x000e2400000e0017 */
[----:B------:R-:W-:Y:S02]  /*1520*/  IMAD.X R34, R15, 0x1, R27, P1 ;  /* 0x000000010f227824 */ /* 0x000fe400008e061b */
[----:B------:R-:W-:-:S03]  /*1530*/  VIADD R27, R20, 0x2 ;  /* 0x00000002141b7836 */ /* 0x000fc60000000000 */
[----:B------:R-:W1:Y:S02]  /*1540*/  SHFL.DOWN PT, R22, R34, 0x2, R23 ;  /* 0x0840000022167989 */ /* 0x000e6400000e0017 */
[----:B------:R-:W-:-:S04]  /*1550*/  ISETP.GT.AND P0, PT, R27, R23, PT ;  /* 0x000000171b00720c */ /* 0x000fc80003f04270 */
[----:B0-----:R-:W-:-:S04]  /*1560*/  SEL R25, R25, RZ, !P0 ;  /* 0x000000ff19197207 */ /* 0x001fc80004000000 */
[----:B------:R-:W-:Y:S01]  /*1570*/  IADD3 R36, P1, PT, R25, R26, RZ ;  /* 0x0000001a19247210 */ /* 0x000fe20007f3e0ff */
[----:B------:R-:W-:Y:S01]  /*1580*/  VIADD R26, R20, 0x4 ;  /* 0x00000004141a7836 */ /* 0x000fe20000000000 */
[----:B-1----:R-:W-:Y:S01]  /*1590*/  SEL R21, R22, RZ, !P0 ;  /* 0x000000ff16157207 */ /* 0x002fe20004000000 */
[----:B------:R-:W-:Y:S02]  /*15a0*/  VIADD R25, R20, 0x8 ;  /* 0x0000000814197836 */ /* 0x000fe40000000000 */
[----:B------:R-:W0:Y:S01]  /*15b0*/  SHFL.DOWN PT, R15, R36, 0x4, R23 ;  /* 0x08800000240f7989 */ /* 0x000e2200000e0017 */
[----:B------:R-:W-:Y:S01]  /*15c0*/  ISETP.GT.AND P0, PT, R26, R23, PT ;  /* 0x000000171a00720c */ /* 0x000fe20003f04270 */
[----:B------:R-:W-:-:S05]  /*15d0*/  IMAD.X R14, R21, 0x1, R34, P1 ;  /* 0x00000001150e7824 */ /* 0x000fca00008e0622 */
[----:B------:R-:W1:Y:S01]  /*15e0*/  SHFL.DOWN PT, R22, R14, 0x4, R23 ;  /* 0x088000000e167989 */ /* 0x000e6200000e0017 */
[----:B0-----:R-:W-:-:S04]  /*15f0*/  SEL R15, R15, RZ, !P0 ;  /* 0x000000ff0f0f7207 */ /* 0x001fc80004000000 */
[----:B------:R-:W-:Y:S02]  /*1600*/  IADD3 R38, P1, PT, R15, R36, RZ ;  /* 0x000000240f267210 */ /* 0x000fe40007f3e0ff */
[----:B-1----:R-:W-:-:S03]  /*1610*/  SEL R21, R22, RZ, !P0 ;  /* 0x000000ff16157207 */ /* 0x002fc60004000000 */
        /* <DEDUP_REMOVED lines=8> */
[----:B------:R-:W-:Y:S01]  /*16a0*/  ISETP.NE.U32.AND P0, PT, R12, 0x65, PT ;  /* 0x000000650c00780c */ /* 0x000fe20003f05070 */
[----:B------:R-:W-:-:S03]  /*16b0*/  IMAD.X R36, R15, 0x1, R34, P1 ;  /* 0x000000010f247824 */ /* 0x000fc600008e0622 */
[----:B------:R-:W-:Y:S01]  /*16c0*/  ISETP.NE.AND.EX P0, PT, R13, RZ, PT, P0 ;  /* 0x000000ff0d00720c */ /* 0x000fe20003f05300 */
[----:B------:R-:W1:Y:S01]  /*16d0*/  LDC.64 R14, c[0x0][0x390] ;  /* 0x0000e400ff0e7b82 */ /* 0x000e620000000a00 */
[----:B------:R-:W-:Y:S01]  /*16e0*/  VIADD R34, R20, 0x10 ;  /* 0x0000001014227836 */ /* 0x000fe20000000000 */
[----:B------:R-:W2:Y:S04]  /*16f0*/  SHFL.DOWN PT, R22, R36, 0x10, R23 ;  /* 0x0a00000024167989 */ /* 0x000ea800000e0017 */
[----:B------:R-:W-:-:S06]  /*1700*/  ISETP.GT.AND P1, PT, R34, R23, PT ;  /* 0x000000172200720c */ /* 0x000fcc0003f24270 */
[----:B------:R-:W-:Y:S02]  /*1710*/  VOTE.ALL P0, P0 ;  /* 0x0000000000ff7806 */ /* 0x000fe40000000000 */
[----:B0-----:R-:W-:-:S04]  /*1720*/  SEL R0, R37, RZ, !P1 ;  /* 0x000000ff25007207 */ /* 0x001fc80004800000 */
[----:B------:R-:W-:Y:S02]  /*1730*/  IADD3 R35, P2, PT, R0, R35, RZ ;  /* 0x0000002300237210 */ /* 0x000fe40007f5e0ff */
[----:B-1----:R-:W-:Y:S02]  /*1740*/  IADD3 R37, P3, PT, R14, 0x200, RZ ;  /* 0x000002000e257810 */ /* 0x002fe40007f7e0ff */
[----:B--2---:R-:W-:-:S03]  /*1750*/  SEL R13, R22, RZ, !P1 ;  /* 0x000000ff160d7207 */ /* 0x004fc60004800000 */
[----:B------:R-:W-:Y:S02]  /*1760*/  IMAD.X R38, RZ, RZ, R15, P3 ;  /* 0x000000ffff267224 */ /* 0x000fe400018e060f */
[----:B------:R-:W-:-:S07]  /*1770*/  IMAD.X R36, R13, 0x1, R36, P2 ;  /* 0x000000010d247824 */ /* 0x000fce00010e0624 */
.L_x_55:
[----:B------:R-:W-:Y:S05]  /*1780*/  @!P0 BRA `(.L_x_10) ;  /* 0x0000000400208947 */ /* 0x000fea0003800000 */
.L_x_16:
[----:B------:R-:W-:Y:S02]  /*1790*/  IMAD.MOV.U32 R12, RZ, RZ, R37 ;  /* 0x000000ffff0c7224 */ /* 0x000fe400078e0025 */
[----:B------:R-:W-:Y:S02]  /*17a0*/  IMAD.MOV.U32 R13, RZ, RZ, R38 ;  /* 0x000000ffff0d7224 */ /* 0x000fe400078e0026 */
[----:B------:R-:W-:-:S05]  /*17b0*/  IMAD.WIDE R20, R24, 0x10, R12 ;  /* 0x0000001018147825 */ /* 0x000fca00078e020c */
[----:B------:R-:W2:Y:S01]  /*17c0*/  LD.E.128.STRONG.GPU R12, desc[UR10][R20.64+-0x200] ;  /* 0xfffe000a140c7980 */ /* 0x000ea2000c10fd00 */
[----:B------:R-:W-:Y:S05]  /*17d0*/  YIELD ;  /* 0x0000000000007946 */ /* 0x000fea0003800000 */
[----:B------:R-:W-:Y:S01]  /*17e0*/  UMOV UR5, 0xffffffff ;  /* 0xffffffff00057882 */ /* 0x000fe20000000000 */
[----:B--2---:R-:W-:-:S04]  /*17f0*/  ISETP.NE.U32.AND P0, PT, R12, 0x63, PT ;  /* 0x000000630c00780c */ /* 0x004fc80003f05070 */
[----:B------:R-:W-:Y:S01]  /*1800*/  ISETP.NE.AND.EX P0, PT, R13, RZ, PT, P0 ;  /* 0x000000ff0d00720c */ /* 0x000fe20003f05300 */
[----:B------:R-:W-:-:S12]  /*1810*/  BRA.DIV UR5, `(.L_x_11) ;  /* 0x0000003a05087947 */ /* 0x000fd8000b800000 */
[----:B------:R-:W-:-:S13]  /*1820*/  VOTE.ANY P0, !P0 ;  /* 0x0000000000ff7806 */ /* 0x000fda0004000100 */
.L_x_58:
[----:B------:R-:W-:Y:S05]  /*1830*/  @!P0 BRA `(.L_x_12) ;  /* 0x0000000000288947 */ /* 0x000fea0003800000 */
[----:B------:R-:W-:-:S07]  /*1840*/  IMAD.MOV.U32 R22, RZ, RZ, 0x148 ;  /* 0x00000148ff167424 */ /* 0x000fce00078e00ff */
.L_x_14:
        /* <DEDUP_REMOVED lines=8> */
.L_x_61:
[----:B------:R-:W-:Y:S05]  /*18d0*/  @P0 BRA `(.L_x_14) ;  /* 0xfffffffc00dc0947 */ /* 0x000fea000383ffff */
.L_x_12:
[----:B------:R-:W-:Y:S01]  /*18e0*/  UMOV UR5, 0xffffffff ;  /* 0xffffffff00057882 */ /* 0x000fe20000000000 */
[----:B------:R-:W-:-:S04]  /*18f0*/  ISETP.NE.U32.AND P1, PT, R12, 0x65, PT ;  /* 0x000000650c00780c */ /* 0x000fc80003f25070 */
[----:B------:R-:W-:Y:S01]  /*1900*/  ISETP.NE.AND.EX P1, PT, R13, RZ, PT, P1 ;  /* 0x000000ff0d00720c */ /* 0x000fe20003f25310 */
[----:B------:R-:W-:-:S12]  /*1910*/  BRA.DIV UR5, `(.L_x_15) ;  /* 0x0000003a05087947 */ /* 0x000fd8000b800000 */
[----:B------:R-:W0:Y:S01]  /*1920*/  S2R R20, SR_GEMASK ;  /* 0x0000000000147919 */ /* 0x000e220000003c00 */
[----:B------:R-:W-:Y:S01]  /*1930*/  VOTE.ANY R0, PT, !P1 ;  /* 0x0000000000007806 */ /* 0x000fe200048e0100 */
[----:B------:R-:W-:Y:S01]  /*1940*/  VIADD R24, R24, 0xffffffe0 ;  /* 0xffffffe018187836 */ /* 0x000fe20000000000 */
[----:B------:R-:W-:-:S04]  /*1950*/  ISETP.NE.U32.AND P0, PT, R12, 0x65, PT ;  /* 0x000000650c00780c */ /* 0x000fc80003f05070 */
[----:B------:R-:W-:-:S13]  /*1960*/  ISETP.NE.AND.EX P0, PT, R13, RZ, PT, P0 ;  /* 0x000000ff0d00720c */ /* 0x000fda0003f05300 */
[----:B------:R-:W-:Y:S02]  /*1970*/  VOTE.ALL P0, P0 ;  /* 0x0000000000ff7806 */ /* 0x000fe40000000000 */
        /* <DEDUP_REMOVED lines=8> */
[----:B-1----:R-:W-:Y:S02]  /*1a00*/  SEL R21, R44, RZ, !P1 ;  /* 0x000000ff2c157207 */ /* 0x002fe40004800000 */
[----:B--2---:R-:W-:Y:S02]  /*1a10*/  SEL R22, R22, RZ, !P1 ;  /* 0x000000ff16167207 */ /* 0x004fe40004800000 */
[----:B------:R-:W-:-:S05]  /*1a20*/  IADD3 R14, P1, PT, R14, R21, RZ ;  /* 0x000000150e0e7210 */ /* 0x000fca0007f3e0ff */
[----:B------:R-:W-:Y:S01]  /*1a30*/  IMAD.X R15, R15, 0x1, R22, P1 ;  /* 0x000000010f0f7824 */ /* 0x000fe200008e0616 */
[----:B------:R-:W0:Y:S01]  /*1a40*/  SHFL.DOWN PT, R44, R14, 0x2, R23 ;  /* 0x084000000e2c7989 */ /* 0x000e2200000e0017 */
[----:B------:R-:W-:-:S03]  /*1a50*/  ISETP.GT.AND P1, PT, R27, R23, PT ;  /* 0x000000171b00720c */ /* 0x000fc60003f24270 */
[----:B------:R-:W1:Y:S01]  /*1a60*/  SHFL.DOWN PT, R22, R15, 0x2, R23 ;  /* 0x084000000f167989 */ /* 0x000e6200000e0017 */
[----:B0-----:R-:W-:-:S04]  /*1a70*/  SEL R13, R44, RZ, !P1 ;  /* 0x000000ff2c0d7207 */ /* 0x001fc80004800000 */
[----:B------:R-:W-:Y:S02]  /*1a80*/  IADD3 R14, P2, PT, R13, R14, RZ ;  /* 0x0000000e0d0e7210 */ /* 0x000fe40007f5e0ff */
[----:B-1----:R-:W-:Y:S02]  /*1a90*/  SEL R22, R22, RZ, !P1 ;  /* 0x000000ff16167207 */ /* 0x002fe40004800000 */
[----:B------:R-:W-:Y:S01]  /*1aa0*/  ISETP.GT.AND P1, PT, R26, R23, PT ;  /* 0x000000171a00720c */ /* 0x000fe20003f24270 */
[----:B------:R-:W0:Y:S02]  /*1ab0*/  SHFL.DOWN PT, R44, R14, 0x4, R23 ;  /* 0x088000000e2c7989 */ /* 0x000e2400000e0017 */
        /* <DEDUP_REMOVED lines=17> */
[----:B------:R-:W-:Y:S02]  /*1bd0*/  IADD3 R35, P2, P3, R44, R14, R35 ;  /* 0x0000000e2c237210 */ /* 0x000fe40007b5e023 */
[----:B-1----:R-:W-:-:S04]  /*1be0*/  SEL R22, R22, RZ, !P1 ;  /* 0x000000ff16167207 */ /* 0x002fc80004800000 */
[----:B------:R-:W-:-:S07]  /*1bf0*/  IADD3.X R36, PT, PT, R22, R15, R36, P2, P3 ;  /* 0x0000000f16247210 */ /* 0x000fce00017e6424 */
.L_x_75:
[----:B------:R-:W-:Y:S05]  /*1c00*/  @P0 BRA `(.L_x_16) ;  /* 0xfffffff800e00947 */ /* 0x000fea000383ffff */
.L_x_10:
[----:B------:R-:W0:Y:S01]  /*1c10*/  S2R R0, SR_LANEID ;  /* 0x0000000000007919 */ /* 0x000e220000000000 */
[----:B------:R-:W-:Y:S01]  /*1c20*/  BSSY.RECONVERGENT B1, `(.L_x_17) ;  /* 0x0000018000017945 */ /* 0x000fe20003800200 */
[----:B------:R-:W-:Y:S02]  /*1c30*/  IMAD.MOV.U32 R37, RZ, RZ, R36 ;  /* 0x000000ffff257224 */ /* 0x000fe400078e0024 */
[----:B------:R-:W-:Y:S01]  /*1c40*/  IMAD.MOV.U32 R36, RZ, RZ, R35 ;  /* 0x000000ffff247224 */ /* 0x000fe200078e0023 */
[----:B0-----:R-:W-:Y:S02]  /*1c50*/  ISETP.NE.AND P0, PT, R0, RZ, PT ;  /* 0x000000ff0000720c */ /* 0x001fe40003f05270 */
[----:B------:R-:W0:Y:S11]  /*1c60*/  S2R R0, SR_TID.X ;  /* 0x0000000000007919 */ /* 0x000e360000002100 */
[----:B------:R-:W1:Y:S01]  /*1c70*/  @!P0 S2R R13, SR_CgaCtaId ;  /* 0x00000000000d8919 */ /* 0x000e620000008800 */
[----:B0-----:R-:W-:-:S02]  /*1c80*/  ISETP.NE.AND P1, PT, R0, RZ, PT ;  /* 0x000000ff0000720c */ /* 0x001fc40003f25270 */
[----:B------:R-:W-:-:S04]  /*1c90*/  @!P0 MOV R0, 0x400 ;  /* 0x0000040000008802 */ /* 0x000fc80000000f00 */
[----:B-1----:R-:W-:-:S07]  /*1ca0*/  @!P0 LEA R23, R13, R0, 0x18 ;  /* 0x000000000d178211 */ /* 0x002fce00078ec0ff */
[----:B------:R-:W-:Y:S05]  /*1cb0*/  @P1 BRA `(.L_x_18) ;  /* 0x0000000000381947 */ /* 0x000fea0003800000 */
[----:B------:R-:W0:Y:S01]  /*1cc0*/  LDC R0, c[0x0][0x398] ;  /* 0x0000e600ff007b82 */ /* 0x000e220000000800 */
[----:B------:R-:W-:Y:S01]  /*1cd0*/  IADD3 R14, P1, PT, R36, R40, RZ ;  /* 0x00000028240e7210 */ /* 0x000fe20007f3e0ff */
[----:B------:R-:W-:-:S04]  /*1ce0*/  UMOV UR5, 0x400 ;  /* 0x0000040000057882 */ /* 0x000fc80000000000 */
[----:B------:R-:W-:Y:S02]  /*1cf0*/  IMAD.X R15, R37, 0x1, R39, P1 ;  /* 0x00000001250f7824 */ /* 0x000fe400008e0627 */
[----:B------:R-:W1:Y:S08]  /*1d00*/  S2UR UR7, SR_CgaCtaId ;  /* 0x00000000000779c3 */ /* 0x000e700000008800 */
[----:B------:R-:W2:Y:S01]  /*1d10*/  LDC.64 R12, c[0x0][0x390] ;  /* 0x0000e400ff0c7b82 */ /* 0x000ea20000000a00 */
[----:B0-----:R-:W-:Y:S01]  /*1d20*/  VIADD R21, R0, UR8 ;  /* 0x0000000800157c36 */ /* 0x001fe20008000000 */
[----:B-1----:R-:W-:-:S03]  /*1d30*/  ULEA UR5, UR7, UR5, 0x18 ;  /* 0x0000000507057291 */ /* 0x002fc6000f8ec0ff */
[----:B--2---:R-:W-:-:S04]  /*1d40*/  IMAD.WIDE R20, R21, 0x10, R12 ;  /* 0x0000001015147825 */ /* 0x004fc800078e020c */
[----:B------:R-:W-:Y:S02]  /*1d50*/  IMAD.MOV.U32 R12, RZ, RZ, 0x65 ;  /* 0x00000065ff0c7424 */ /* 0x000fe400078e00ff */
[----:B------:R-:W-:-:S05]  /*1d60*/  IMAD.MOV.U32 R13, RZ, RZ, 0x0 ;  /* 0x00000000ff0d7424 */ /* 0x000fca00078e00ff */
[----:B------:R0:W-:Y:S04]  /*1d70*/  ST.E.128.STRONG.GPU desc[UR10][R20.64+0x200], R12 ;  /* 0x0002000c14007985 */ /* 0x0001e8000c10fd0a */
[----:B------:R0:W-:Y:S04]  /*1d80*/  STS.64 [UR5+0x10], R14 ;  /* 0x0000100eff007988 */ /* 0x0001e80008000a05 */
[----:B------:R0:W-:Y:S02]  /*1d90*/  STS.64 [UR5+0x8], R36 ;  /* 0x00000824ff007988 */ /* 0x0001e40008000a05 */
.L_x_18:
[----:B------:R-:W-:Y:S05]  /*1da0*/  BSYNC.RECONVERGENT B1 ;  /* 0x0000000000017941 */ /* 0x000fea0003800200 */
.L_x_17:
[----:B------:R1:W-:Y:S01]  /*1db0*/  @!P0 STS.64 [R23+0x80], R36 ;  /* 0x0000802417008388 */ /* 0x0003e20000000a00 */
[----:B0-----:R-:W-:Y:S02]  /*1dc0*/  IMAD.MOV.U32 R20, RZ, RZ, R42 ;  /* 0x000000ffff147224 */ /* 0x001fe400078e002a */
[----:B------:R-:W-:Y:S02]  /*1dd0*/  IMAD.MOV.U32 R21, RZ, RZ, R41 ;  /* 0x000000ffff157224 */ /* 0x000fe400078e0029 */
[----:B------:R-:W-:Y:S02]  /*1de0*/  @!P0 IMAD.MOV.U32 R20, RZ, RZ, R36 ;  /* 0x000000ffff148224 */ /* 0x000fe400078e0024 */
[----:B------:R-:W-:-:S07]  /*1df0*/  @!P0 IMAD.MOV.U32 R21, RZ, RZ, R37 ;  /* 0x000000ffff158224 */ /* 0x000fce00078e0025 */
.L_x_4:
[----:B------:R-:W0:Y:S01]  /*1e00*/  S2R R0, SR_TID.X ;  /* 0x0000000000007919 */ /* 0x000e220000002100 */
[----:B------:R-:W-:Y:S05]  /*1e10*/  WARPSYNC.ALL ;  /* 0x0000000000007948 */ /* 0x000fea0003800000 */
[----:B------:R-:W-:Y:S01]  /*1e20*/  BAR.SYNC.DEFER_BLOCKING 0x0 ;  /* 0x0000000000007b1d */ /* 0x000fe20000010000 */
[----:B0-----:R-:W-:-:S13]  /*1e30*/  ISETP.NE.AND P0, PT, R0, RZ, PT ;  /* 0x000000ff0000720c */ /* 0x001fda0003f05270 */
[----:B------:R-:W0:Y:S01]  /*1e40*/  @P0 S2R R13, SR_CgaCtaId ;  /* 0x00000000000d0919 */ /* 0x000e220000008800 */
[----:B------:R-:W-:-:S04]  /*1e50*/  @P0 MOV R0, 0x400 ;  /* 0x0000040000000802 */ /* 0x000fc80000000f00 */
[----:B0-----:R-:W-:-:S06]  /*1e60*/  @P0 LEA R13, R13, R0, 0x18 ;  /* 0x000000000d0d0211 */ /* 0x001fcc00078ec0ff */
[----:B------:R-:W0:Y:S02]  /*1e70*/  @P0 LDS.64 R12, [R13+0x80] ;  /* 0x000080000d0c0984 */ /* 0x000e240000000a00 */
[----:B0-----:R-:W-:-:S04]  /*1e80*/  @P0 IADD3 R20, P1, PT, R12, R20, RZ ;  /* 0x000000140c140210 */ /* 0x001fc80007f3e0ff */
[----:B------:R-:W-:Y:S01]  /*1e90*/  IADD3 R0, P2, PT, R18, R20, RZ ;  /* 0x0000001412007210 */ /* 0x000fe20007f5e0ff */
[----:B------:R-:W-:-:S04]  /*1ea0*/  @P0 IMAD.X R21, R13, 0x1, R21, P1 ;  /* 0x000000010d150824 */ /* 0x000fc800008e0615 */
[----:B-1----:R-:W-:-:S08]  /*1eb0*/  IMAD.X R23, R19, 0x1, R21, P2 ;  /* 0x0000000113177824 */ /* 0x002fd000010e0615 */
.L_x_3:
[----:B------:R-:W-:Y:S05]  /*1ec0*/  BSYNC.RECONVERGENT B0 ;  /* 0x0000000000007941 */ /* 0x000fea0003800200 */
.L_x_1:
[----:B0-----:R-:W0:Y:S01]  /*1ed0*/  S2R R15, SR_TID.X ;  /* 0x00000000000f7919 */ /* 0x001e220000002100 */
[----:B------:R-:W1:Y:S08]  /*1ee0*/  S2UR UR7, SR_CgaCtaId ;  /* 0x00000000000779c3 */ /* 0x000e700000008800 */
[----:B------:R-:W-:Y:S01]  /*1ef0*/  BAR.SYNC.DEFER_BLOCKING 0x0 ;  /* 0x0000000000007b1d */ /* 0x000fe20000010000 */
[----:B------:R-:W-:-:S05]  /*1f00*/  IADD3 R12, P0, PT, R32, R0, RZ ;  /* 0x00000000200c7210 */ /* 0x000fca0007f1e0ff */
[----:B------:R-:W-:Y:S01]  /*1f10*/  IMAD.X R13, R33, 0x1, R23, P0 ;  /* 0x00000001210d7824 */ /* 0x000fe200000e0617 */
[----:B------:R-:W-:Y:S01]  /*1f20*/  IADD3 R14, P0, PT, R30, R12, RZ ;  /* 0x0000000c1e0e7210 */ /* 0x000fe20007f1e0ff */
[----:B------:R-:W2:Y:S01]  /*1f30*/  S2R R27, SR_LANEID ;  /* 0x00000000001b7919 */ /* 0x000ea20000000000 */
[----:B------:R-:W-:Y:S01]  /*1f40*/  UMOV UR5, 0x400 ;  /* 0x0000040000057882 */ /* 0x000fe20000000000 */
[----:B------:R-:W3:Y:S01]  /*1f50*/  LDCU.64 UR12, c[0x0][0x388] ;  /* 0x00007100ff0c77ac */ /* 0x000ee20008000a00 */
[----:B-1----:R-:W-:Y:S01]  /*1f60*/  ULEA UR5, UR7, UR5, 0x18 ;  /* 0x0000000507057291 */ /* 0x002fe2000f8ec0ff */
[----:B0-----:R-:W-:Y:S01]  /*1f70*/  SHF.R.U32.HI R22, RZ, 0x5, R15 ;  /* 0x00000005ff167819 */ /* 0x001fe2000001160f */
[----:B------:R-:W-:Y:S01]  /*1f80*/  IMAD.X R15, R31, 0x1, R13, P0 ;  /* 0x000000011f0f7824 */ /* 0x000fe200000e060d */
[----:B------:R-:W-:-:S05]  /*1f90*/  IADD3 R18, P0, PT, R28, R14, RZ ;  /* 0x0000000e1c127210 */ /* 0x000fca0007f1e0ff */
[----:B------:R-:W-:Y:S01]  /*1fa0*/  IMAD.X R19, R29, 0x1, R15, P0 ;  /* 0x000000011d137824 */ /* 0x000fe200000e060f */
[----:B------:R-:W-:Y:S01]  /*1fb0*/  IADD3 R24, P0, PT, R2, R18, RZ ;  /* 0x0000001202187210 */ /* 0x000fe20007f1e0ff */
[----:B--2---:R-:W-:-:S04]  /*1fc0*/  IMAD R22, R22, 0x160, R27 ;  /* 0x0000016016167824 */ /* 0x004fc800078e021b */
[----:B------:R-:W-:Y:S01]  /*1fd0*/  IMAD.X R25, R3, 0x1, R19, P0 ;  /* 0x0000000103197824 */ /* 0x000fe200000e0613 */
[----:B------:R-:W-:Y:S02]  /*1fe0*/  IADD3 R4, P0, PT, R4, R24, RZ ;  /* 0x0000001804047210 */ /* 0x000fe40007f1e0ff */
[----:B------:R-:W-:Y:S01]  /*1ff0*/  LEA R2, R22, UR5, 0x3 ;  /* 0x0000000516027c11 */ /* 0x000fe2000f8e18ff */
[----:B------:R-:W-:Y:S02]  /*2000*/  IMAD.MOV.U32 R22, RZ, RZ, R0 ;  /* 0x000000ffff167224 */ /* 0x000fe400078e0000 */
[----:B------:R-:W-:Y:S01]  /*2010*/  IMAD.X R5, R5, 0x1, R25, P0 ;  /* 0x0000000105057824 */ /* 0x000fe200000e0619 */
[----:B------:R-:W-:Y:S01]  /*2020*/  IADD3 R26, P0, PT, R6, R4, RZ ;  /* 0x00000004061a7210 */ /* 0x000fe20007f1e0ff */
[----:B------:R-:W-:-:S04]  /*2030*/  IMAD R3, R27, 0x50, R2 ;  /* 0x000000501b037824 */ /* 0x000fc800078e0202 */
[----:B------:R-:W-:Y:S01]  /*2040*/  IMAD.X R27, R7, 0x1, R5, P0 ;  /* 0x00000001071b7824 */ /* 0x000fe200000e0605 */
[----:B------:R-:W-:Y:S01]  /*2050*/  IADD3 R28, P0, PT, R8, R26, RZ ;  /* 0x0000001a081c7210 */ /* 0x000fe20007f1e0ff */
[----:B------:R-:W-:Y:S04]  /*2060*/  STS.64 [R3], R20 ;  /* 0x0000001403007388 */ /* 0x000fe80000000a00 */
[----:B------:R-:W-:Y:S01]  /*2070*/  IMAD.X R29, R9, 0x1, R27, P0 ;  /* 0x00000001091d7824 */ /* 0x000fe200000e061b */
[----:B------:R-:W-:Y:S01]  /*2080*/  IADD3 R30, P0, PT, R10, R28, RZ ;  /* 0x0000001c0a1e7210 */ /* 0x000fe20007f1e0ff */
[----:B------:R-:W-:Y:S04]  /*2090*/  STS.64 [R3+0x8], R22 ;  /* 0x0000081603007388 */ /* 0x000fe80000000a00 */
[----:B------:R-:W-:Y:S01]  /*20a0*/  IMAD.X R31, R11, 0x1, R29, P0 ;  /* 0x000000010b1f7824 */ /* 0x000fe200000e061d */
[----:B------:R-:W-:Y:S01]  /*20b0*/  IADD3 R32, P0, PT, R16, R30, RZ ;  /* 0x0000001e10207210 */ /* 0x000fe20007f1e0ff */
[----:B------:R-:W-:Y:S04]  /*20c0*/  STS.64 [R3+0x10], R12 ;  /* 0x0000100c03007388 */ /* 0x000fe80000000a00 */
[----:B------:R-:W-:Y:S01]  /*20d0*/  IMAD.X R33, R17, 0x1, R31, P0 ;  /* 0x0000000111217824 */ /* 0x000fe200000e061f */
[----:B------:R-:W-:Y:S04]  /*20e0*/  STS.64 [R3+0x18], R14 ;  /* 0x0000180e03007388 */ /* 0x000fe80000000a00 */
[----:B------:R-:W-:Y:S04]  /*20f0*/  STS.64 [R3+0x20], R18 ;  /* 0x0000201203007388 */ /* 0x000fe80000000a00 */
[----:B------:R-:W-:Y:S04]  /*2100*/  STS.64 [R3+0x28], R24 ;  /* 0x0000281803007388 */ /* 0x000fe80000000a00 */
[----:B------:R-:W-:Y:S04]  /*2110*/  STS.64 [R3+0x30], R4 ;  /* 0x0000300403007388 */ /* 0x000fe80000000a00 */
[----:B------:R3:W-:Y:S04]  /*2120*/  STS.64 [R3+0x38], R26 ;  /* 0x0000381a03007388 */ /* 0x0007e80000000a00 */
[----:B------:R-:W-:Y:S04]  /*2130*/  STS.64 [R3+0x40], R28 ;  /* 0x0000401c03007388 */ /* 0x000fe80000000a00 */
[----:B------:R-:W-:Y:S04]  /*2140*/  STS.64 [R3+0x48], R30 ;  /* 0x0000481e03007388 */ /* 0x000fe80000000a00 */
[----:B------:R-:W-:Y:S01]  /*2150*/  STS.64 [R3+0x50], R32 ;  /* 0x0000502003007388 */ /* 0x000fe20000000a00 */
[----:B------:R-:W-:-:S03]  /*2160*/  NOP ;  /* 0x0000000000007918 */ /* 0x000fc60000000000 */
[----:B------:R-:W0:Y:S01]  /*2170*/  LDS.64 R6, [R2] ;  /* 0x0000000002067984 */ /* 0x000e220000000a00 */
[----:B---3--:R-:W-:-:S03]  /*2180*/  IADD3 R26, P0, PT, R45, UR12, RZ ;  /* 0x0000000c2d1a7c10 */ /* 0x008fc6000ff1e0ff */
[----:B------:R-:W1:Y:S01]  /*2190*/  LDS.64 R8, [R2+0x100] ;  /* 0x0001000002087984 */ /* 0x000e620000000a00 */
[----:B------:R-:W-:-:S03]  /*21a0*/  IADD3.X R27, PT, PT, R43, UR13, RZ, P0, !PT ;  /* 0x0000000d2b1b7c10 */ /* 0x000fc600087fe4ff */
[----:B------:R-:W2:Y:S04]  /*21b0*/  LDS.64 R10, [R2+0x200] ;  /* 0x00020000020a7984 */ /* 0x000ea80000000a00 */
[----:B------:R-:W3:Y:S04]  /*21c0*/  LDS.64 R12, [R2+0x300] ;  /* 0x00030000020c7984 */ /* 0x000ee80000000a00 */
[----:B------:R-:W4:Y:S04]  /*21d0*/  LDS.64 R4, [R2+0x400] ;  /* 0x0004000002047984 */ /* 0x000f280000000a00 */
[----:B------:R-:W5:Y:S04]  /*21e0*/  LDS.64 R14, [R2+0x500] ;  /* 0x00050000020e7984 */ /* 0x000f680000000a00 */
[----:B------:R-:W5:Y:S04]  /*21f0*/  LDS.64 R16, [R2+0x600] ;  /* 0x0006000002107984 */ /* 0x000f680000000a00 */
[----:B------:R-:W5:Y:S04]  /*2200*/  LDS.64 R18, [R2+0x700] ;  /* 0x0007000002127984 */ /* 0x000f680000000a00 */
[----:B------:R-:W5:Y:S04]  /*2210*/  LDS.64 R20, [R2+0x800] ;  /* 0x0008000002147984 */ /* 0x000f680000000a00 */
[----:B------:R-:W5:Y:S04]  /*2220*/  LDS.64 R22, [R2+0x900] ;  /* 0x0009000002167984 */ /* 0x000f680000000a00 */
[----:B------:R-:W5:Y:S04]  /*2230*/  LDS.64 R24, [R2+0xa00] ;  /* 0x000a000002187984 */ /* 0x000f680000000a00 */
[----:B0-----:R-:W-:Y:S04]  /*2240*/  STG.E.64 desc[UR10][R26.64], R6 ;  /* 0x000000061a007986 */ /* 0x001fe8000c101b0a */
[----:B-1----:R-:W-:Y:S04]  /*2250*/  STG.E.64 desc[UR10][R26.64+0x100], R8 ;  /* 0x000100081a007986 */ /* 0x002fe8000c101b0a */
[----:B--2---:R-:W-:Y:S04]  /*2260*/  STG.E.64 desc[UR10][R26.64+0x200], R10 ;  /* 0x0002000a1a007986 */ /* 0x004fe8000c101b0a */
[----:B---3--:R-:W-:Y:S04]  /*2270*/  STG.E.64 desc[UR10][R26.64+0x300], R12 ;  /* 0x0003000c1a007986 */ /* 0x008fe8000c101b0a */
[----:B----4-:R-:W-:Y:S04]  /*2280*/  STG.E.64 desc[UR10][R26.64+0x400], R4 ;  /* 0x000400041a007986 */ /* 0x010fe8000c101b0a */
[----:B-----5:R-:W-:Y:S04]  /*2290*/  STG.E.64 desc[UR10][R26.64+0x500], R14 ;  /* 0x0005000e1a007986 */ /* 0x020fe8000c101b0a */
[----:B------:R-:W-:Y:S04]  /*22a0*/  STG.E.64 desc[UR10][R26.64+0x600], R16 ;  /* 0x000600101a007986 */ /* 0x000fe8000c101b0a */
[----:B------:R-:W-:Y:S04]  /*22b0*/  STG.E.64 desc[UR10][R26.64+0x700], R18 ;  /* 0x000700121a007986 */ /* 0x000fe8000c101b0a */
[----:B------:R-:W-:Y:S04]  /*22c0*/  STG.E.64 desc[UR10][R26.64+0x800], R20 ;  /* 0x000800141a007986 */ /* 0x000fe8000c101b0a */
[----:B------:R-:W-:Y:S04]  /*22d0*/  STG.E.64 desc[UR10][R26.64+0x900], R22 ;  /* 0x000900161a007986 */ /* 0x000fe8000c101b0a */
[----:B------:R-:W-:Y:S01]  /*22e0*/  STG.E.64 desc[UR10][R26.64+0xa00], R24 ;  /* 0x000a00181a007986 */ /* 0x000fe2000c101b0a */
[----:B------:R-:W-:Y:S05]  /*22f0*/  EXIT ;  /* 0x000000000000794d */ /* 0x000fea0003800000 */
.L_x_0:
[----:B------:R-:W0:Y:S02]  /*2300*/  LDCU UR4, c[0x0][0x3b0] ;  /* 0x00007600ff0477ac */ /* 0x000e240008000800 */
[----:B0-----:R-:W-:-:S06]  /*2310*/  UIADD3 UR7, UPT, UPT, -UR12, UR4, URZ ;  /* 0x000000040c077290 */ /* 0x001fcc000fffe1ff */
[----:B------:R-:W-:-:S04]  /*2320*/  ISETP.NE.U32.AND P0, PT, RZ, UR7, PT ;  /* 0x00000007ff007c0c */ /* 0x000fc8000bf05070 */
[----:B------:R-:W-:-:S13]  /*2330*/  ISETP.NE.AND.EX P0, PT, RZ, UR5, PT, P0 ;  /* 0x00000005ff007c0c */ /* 0x000fda000bf05300 */
[----:B------:R-:W-:Y:S05]  /*2340*/  @!P0 EXIT ;  /* 0x000000000000894d */ /* 0x000fea0003800000 */
[----:B------:R-:W0:Y:S02]  /*2350*/  LDCU.64 UR4, c[0x0][0x380] ;  /* 0x00007000ff0477ac */ /* 0x000e240008000a00 */
[----:B0-----:R-:W-:-:S06]  /*2360*/  UIMAD.WIDE UR4, UR6, 0x6e00, UR4 ;  /* 0x00006e00060478a5 */ /* 0x001fcc000f8e0204 */
[----:B------:R-:W-:Y:S02]  /*2370*/  IMAD.U32 R2, RZ, RZ, UR4 ;  /* 0x00000004ff027e24 */ /* 0x000fe4000f8e00ff */
[----:B------:R-:W-:-:S06]  /*2380*/  IMAD.U32 R3, RZ, RZ, UR5 ;  /* 0x00000005ff037e24 */ /* 0x000fcc000f8e00ff */
[----:B------:R-:W2:Y:S01]  /*2390*/  LDG.E.64 R2, desc[UR10][R2.64] ;  /* 0x0000000a02027981 */ /* 0x000ea2000c1e1b00 */
[----:B------:R-:W0:Y:S02]  /*23a0*/  S2R R34, SR_TID.X ;  /* 0x0000000000227919 */ /* 0x000e240000002100 */
[C---:B0-----:R-:W-:Y:S02]  /*23b0*/  LOP3.LUT R0, R34.reuse, 0x1f, RZ, 0xc0, !PT ;  /* 0x0000001f22007812 */ /* 0x041fe400078ec0ff */
[----:B------:R-:W-:-:S05]  /*23c0*/  LOP3.LUT R5, R34, 0x3e0, RZ, 0xc0, !PT ;  /* 0x000003e022057812 */ /* 0x000fca00078ec0ff */
[----:B------:R-:W-:-:S04]  /*23d0*/  IMAD R15, R5, 0xb, R0 ;  /* 0x0000000b050f7824 */ /* 0x000fc800078e0200 */
[C---:B------:R-:W-:Y:S01]  /*23e0*/  VIADD R0, R15.reuse, 0x20 ;  /* 0x000000200f007836 */ /* 0x040fe20000000000 */
[C---:B------:R-:W-:Y:S01]  /*23f0*/  ISETP.GE.U32.AND P5, PT, R15.reuse, UR7, PT ;  /* 0x000000070f007c0c */ /* 0x040fe2000bfa6070 */
[C---:B------:R-:W-:Y:S01]  /*2400*/  VIADD R4, R15.reuse, 0x40 ;  /* 0x000000400f047836 */ /* 0x040fe20000000000 */
[C---:B------:R-:W-:Y:S01]  /*2410*/  LEA R6, P3, R15.reuse, UR4, 0x3 ;  /* 0x000000040f067c11 */ /* 0x040fe2000f8618ff */
[C---:B------:R-:W-:Y:S01]  /*2420*/  VIADD R5, R15.reuse, 0x60 ;  /* 0x000000600f057836 */ /* 0x040fe20000000000 */
[----:B------:R-:W-:Y:S01]  /*2430*/  ISETP.GE.U32.AND P6, PT, R0, UR7, PT ;  /* 0x0000000700007c0c */ /* 0x000fe2000bfc6070 */
[C---:B------:R-:W-:Y:S01]  /*2440*/  VIADD R0, R15.reuse, 0x80 ;  /* 0x000000800f007836 */ /* 0x040fe20000000000 */
[----:B------:R-:W-:Y:S01]  /*2450*/  ISETP.GE.U32.AND P0, PT, R4, UR7, PT ;  /* 0x0000000704007c0c */ /* 0x000fe2000bf06070 */
[----:B------:R-:W-:Y:S01]  /*2460*/  VIADD R4, R15, 0xa0 ;  /* 0x000000a00f047836 */ /* 0x000fe20000000000 */
[----:B------:R-:W-:Y:S01]  /*2470*/  ISETP.GE.U32.AND P1, PT, R5, UR7, PT ;  /* 0x0000000705007c0c */ /* 0x000fe2000bf26070 */
[C---:B------:R-:W-:Y:S01]  /*2480*/  VIADD R5, R15.reuse, 0xc0 ;  /* 0x000000c00f057836 */ /* 0x040fe20000000000 */
[----:B------:R-:W-:Y:S01]  /*2490*/  ISETP.GE.U32.AND P2, PT, R0, UR7, PT ;  /* 0x0000000700007c0c */ /* 0x000fe2000bf46070 */
[----:B------:R-:W-:Y:S01]  /*24a0*/  IMAD.X R7, RZ, RZ, UR5, P3 ;  /* 0x00000005ff077e24 */ /* 0x000fe200098e06ff */
[----:B------:R-:W-:Y:S01]  /*24b0*/  ISETP.GE.U32.AND P3, PT, R4, UR7, PT ;  /* 0x0000000704007c0c */ /* 0x000fe2000bf66070 */
[----:B------:R-:W-:Y:S01]  /*24c0*/  VIADD R0, R15, 0xe0 ;  /* 0x000000e00f007836 */ /* 0x000fe20000000000 */
[----:B------:R-:W-:Y:S01]  /*24d0*/  ISETP.GE.U32.AND P4, PT, R5, UR7, PT ;  /* 0x0000000705007c0c */ /* 0x000fe2000bf86070 */
[----:B------:R-:W-:-:S02]  /*24e0*/  VIADD R14, R15, 0x120 ;  /* 0x000001200f0e7836 */ /* 0x000fc40000000000 */
[----:B--2---:R-:W-:Y:S02]  /*24f0*/  IMAD.MOV.U32 R4, RZ, RZ, R2 ;  /* 0x000000ffff047224 */ /* 0x004fe400078e0002 */
[----:B------:R-:W-:Y:S02]  /*2500*/  IMAD.MOV.U32 R5, RZ, RZ, R3 ;  /* 0x000000ffff057224 */ /* 0x000fe400078e0003 */
[----:B------:R-:W2:Y:S01]  /*2510*/  @!P5 LDG.E.64 R2, desc[UR10][R6.64] ;  /* 0x0000000a0602d981 */ /* 0x000ea2000c1e1b00 */
[--C-:B------:R-:W-:Y:S01]  /*2520*/  IMAD.MOV.U32 R8, RZ, RZ, R4.reuse ;  /* 0x000000ffff087224 */ /* 0x100fe200078e0004 */
[----:B------:R-:W-:Y:S01]  /*2530*/  ISETP.GE.U32.AND P5, PT, R0, UR7, PT ;  /* 0x0000000700007c0c */ /* 0x000fe2000bfa6070 */
[----:B------:R-:W-:Y:S02]  /*2540*/  IMAD.MOV.U32 R9, RZ, RZ, R5 ;  /* 0x000000ffff097224 */ /* 0x000fe400078e0005 */
[----:B------:R-:W-:Y:S02]  /*2550*/  VIADD R0, R15, 0x100 ;  /* 0x000001000f007836 */ /* 0x000fe40000000000 */
[----:B------:R-:W-:-:S02]  /*2560*/  IMAD.MOV.U32 R10, RZ, RZ, R4 ;  /* 0x000000ffff0a7224 */ /* 0x000fc400078e0004 */
[--C-:B------:R-:W-:Y:S01]  /*2570*/  IMAD.MOV.U32 R11, RZ, RZ, R5.reuse ;  /* 0x000000ffff0b7224 */ /* 0x100fe200078e0005 */
[----:B------:R-:W3:Y:S01]  /*2580*/  @!P6 LDG.E.64 R8, desc[UR10][R6.64+0x100] ;  /* 0x0001000a0608e981 */ /* 0x000ee2000c1e1b00 */
[----:B------:R-:W-:Y:S01]  /*2590*/  IMAD.MOV.U32 R12, RZ, RZ, R4 ;  /* 0x000000ffff0c7224 */ /* 0x000fe200078e0004 */
[----:B------:R-:W-:Y:S01]  /*25a0*/  ISETP.GE.U32.AND P6, PT, R0, UR7, PT ;  /* 0x0000000700007c0c */ /* 0x000fe2000bfc6070 */
[----:B------:R-:W-:Y:S02]  /*25b0*/  IMAD.MOV.U32 R13, RZ, RZ, R5 ;  /* 0x000000ffff0d7224 */ /* 0x000fe400078e0005 */
[----:B------:R-:W-:Y:S01]  /*25c0*/  VIADD R0, R15, 0x140 ;  /* 0x000001400f007836 */ /* 0x000fe20000000000 */
[----:B------:R-:W4:Y:S01]  /*25d0*/  @!P0 LDG.E.64 R10, desc[UR10][R6.64+0x200] ;  /* 0x0002000a060a8981 */ /* 0x000f22000c1e1b00 */
[----:B------:R-:W-:-:S03]  /*25e0*/  ISETP.GE.U32.AND P0, PT, R14, UR7, PT ;  /* 0x000000070e007c0c */ /* 0x000fc6000bf06070 */
[----:B------:R-:W4:Y:S01]  /*25f0*/  @!P1 LDG.E.64 R12, desc[UR10][R6.64+0x300] ;  /* 0x0003000a060c9981 */ /* 0x000f22000c1e1b00 */
[----:B------:R-:W-:Y:S01]  /*2600*/  ISETP.GE.U32.AND P1, PT, R0, UR7, PT ;  /* 0x0000000700007c0c */ /* 0x000fe2000bf26070 */
[--C-:B------:R-:W-:Y:S02]  /*2610*/  IMAD.MOV.U32 R14, RZ, RZ, R4.reuse ;  /* 0x000000ffff0e7224 */ /* 0x100fe400078e0004 */
[--C-:B------:R-:W-:Y:S02]  /*2620*/  IMAD.MOV.U32 R15, RZ, RZ, R5.reuse ;  /* 0x000000ffff0f7224 */ /* 0x100fe400078e0005 */
[--C-:B------:R-:W-:Y:S02]  /*2630*/  IMAD.MOV.U32 R16, RZ, RZ, R4.reuse ;  /* 0x000000ffff107224 */ /* 0x100fe400078e0004 */
[--C-:B------:R-:W-:Y:S02]  /*2640*/  IMAD.MOV.U32 R17, RZ, RZ, R5.reuse ;  /* 0x000000ffff117224 */ /* 0x100fe400078e0005 */
[----:B------:R-:W-:Y:S01]  /*2650*/  IMAD.MOV.U32 R18, RZ, RZ, R4 ;  /* 0x000000ffff127224 */ /* 0x000fe200078e0004 */
[----:B------:R-:W4:Y:S01]  /*2660*/  @!P2 LDG.E.64 R14, desc[UR10][R6.64+0x400] ;  /* 0x0004000a060ea981 */ /* 0x000f22000c1e1b00 */
[----:B------:R-:W-:-:S02]  /*2670*/  IMAD.MOV.U32 R19, RZ, RZ, R5 ;  /* 0x000000ffff137224 */ /* 0x000fc400078e0005 */
[--C-:B------:R-:W-:Y:S01]  /*2680*/  IMAD.MOV.U32 R20, RZ, RZ, R4.reuse ;  /* 0x000000ffff147224 */ /* 0x100fe200078e0004 */
[----:B------:R-:W4:Y:S01]  /*2690*/  @!P3 LDG.E.64 R16, desc[UR10][R6.64+0x500] ;  /* 0x0005000a0610b981 */ /* 0x000f22000c1e1b00 */
[--C-:B------:R-:W-:Y:S02]  /*26a0*/  IMAD.MOV.U32 R21, RZ, RZ, R5.reuse ;  /* 0x000000ffff157224 */ /* 0x100fe400078e0005 */
[--C-:B------:R-:W-:Y:S01]  /*26b0*/  IMAD.MOV.U32 R22, RZ, RZ, R4.reuse ;  /* 0x000000ffff167224 */ /* 0x100fe200078e0004 */
[----:B------:R-:W4:Y:S01]  /*26c0*/  @!P4 LDG.E.64 R18, desc[UR10][R6.64+0x600] ;  /* 0x0006000a0612c981 */ /* 0x000f22000c1e1b00 */
[--C-:B------:R-:W-:Y:S02]  /*26d0*/  IMAD.MOV.U32 R23, RZ, RZ, R5.reuse ;  /* 0x000000ffff177224 */ /* 0x100fe400078e0005 */
[----:B------:R-:W-:Y:S01]  /*26e0*/  IMAD.MOV.U32 R26, RZ, RZ, R4 ;  /* 0x000000ffff1a7224 */ /* 0x000fe200078e0004 */
[----:B------:R-:W4:Y:S01]  /*26f0*/  @!P5 LDG.E.64 R20, desc[UR10][R6.64+0x700] ;  /* 0x0007000a0614d981 */ /* 0x000f22000c1e1b00 */
[----:B------:R-:W-:-:S03]  /*2700*/  IMAD.MOV.U32 R27, RZ, RZ, R5 ;  /* 0x000000ffff1b7224 */ /* 0x000fc600078e0005 */
[----:B------:R-:W4:Y:S04]  /*2710*/  @!P6 LDG.E.64 R22, desc[UR10][R6.64+0x800] ;  /* 0x0008000a0616e981 */ /* 0x000f28000c1e1b00 */
[----:B------:R-:W4:Y:S04]  /*2720*/  @!P0 LDG.E.64 R26, desc[UR10][R6.64+0x900] ;  /* 0x0009000a061a8981 */ /* 0x000f28000c1e1b00 */
[----:B------:R-:W4:Y:S01]  /*2730*/  @!P1 LDG.E.64 R4, desc[UR10][R6.64+0xa00] ;  /* 0x000a000a06049981 */ /* 0x000f22000c1e1b00 */
[----:B------:R-:W0:Y:S01]  /*2740*/  S2R R42, SR_LANEID ;  /* 0x00000000002a7919 */ /* 0x000e220000000000 */
[----:B------:R-:W1:Y:S01]  /*2750*/  S2UR UR5, SR_CgaCtaId ;  /* 0x00000000000579c3 */ /* 0x000e620000008800 */
[----:B------:R-:W-:Y:S01]  /*2760*/  SHF.R.U32.HI R0, RZ, 0x5, R34 ;  /* 0x00000005ff007819 */ /* 0x000fe20000011622 */
[----:B------:R-:W-:-:S02]  /*2770*/  UMOV UR4, 0x400 ;  /* 0x0000040000047882 */ /* 0x000fc40000000000 */
[----:B-1----:R-:W-:Y:S02]  /*2780*/  ULEA UR4, UR5, UR4, 0x18 ;  /* 0x0000000405047291 */ /* 0x002fe4000f8ec0ff */
[----:B0-----:R-:W-:-:S05]  /*2790*/  IMAD R28, R0, 0x160, R42 ;  /* 0x00000160001c7824 */ /* 0x001fca00078e022a */
[----:B------:R-:W-:-:S05]  /*27a0*/  LEA R35, R28, UR4, 0x3 ;  /* 0x000000041c237c11 */ /* 0x000fca000f8e18ff */
[----:B------:R-:W-:Y:S01]  /*27b0*/  IMAD R36, R42, 0x50, R35 ;  /* 0x000000502a247824 */ /* 0x000fe200078e0223 */
[----:B------:R-:W-:Y:S01]  /*27c0*/  UISETP.NE.AND UP0, UPT, UR6, URZ, UPT ;  /* 0x000000ff0600728c */ /* 0x000fe2000bf05270 */
        /* <DEDUP_REMOVED lines=37> */
[C---:B------:R-:W-:Y:S02]  /*2a20*/  ISETP.NE.AND P3, PT, R0.reuse, 0x7, PT ;  /* 0x000000070000780c */ /* 0x040fe40003f65270 */
[----:B------:R-:W-:Y:S01]  /*2a30*/  IADD3.X R37, PT, PT, R17, R3, R37, P0, P1 ;  /* 0x0000000311257210 */ /* 0x000fe200007e2425 */
[----:B------:R-:W0:Y:S01]  /*2a40*/  SHFL.UP PT, R16, R35, 0x1, RZ ;  /* 0x0420000023107989 */ /* 0x000e2200000e00ff */
[----:B------:R-:W-:-:S06]  /*2a50*/  @!P2 LEA R43, R0, UR4, 0x3 ;  /* 0x00000004002bac11 */ /* 0x000fcc000f8e18ff */
        /* <DEDUP_REMOVED lines=43> */
[----:B------:R-:W-:-:S03]  /*2d10*/  ISETP.NE.AND P1, PT, R0, 0x3, PT ;  /* 0x000000030000780c */ /* 0x000fc60003f25270 */
[----:B------:R-:W-:Y:S01]  /*2d20*/  IMAD.X R43, R19, 0x1, R17, P0 ;  /* 0x00000001132b7824 */ /* 0x000fe200000e0611 */
[----:B------:R-:W-:Y:S02]  /*2d30*/  SEL R36, R17, R36, !P1 ;  /* 0x0000002411247207 */ /* 0x000fe40004800000 */
[----:B------:R-:W1:Y:S01]  /*2d40*/  LDS.128 R16, [UR4+0x50] ;  /* 0x00005004ff107984 */ /* 0x000e620008000c00 */
[----:B------:R-:W-:Y:S02]  /*2d50*/  SEL R40, R39, R40, !P1 ;  /* 0x0000002827287207 */ /* 0x000fe40004800000 */
[C---:B------:R-:W-:Y:S01]  /*2d60*/  ISETP.NE.AND P0, PT, R0.reuse, 0x5, PT ;  /* 0x000000050000780c */ /* 0x040fe20003f05270 */
[----:B------:R-:W2:Y:S01]  /*2d70*/  LDS.64 R38, [UR4+0x60] ;  /* 0x00006004ff267984 */ /* 0x000ea20008000a00 */
[----:B------:R-:W-:Y:S02]  /*2d80*/  ISETP.NE.AND P1, PT, R0, 0x8, PT ;  /* 0x000000080000780c */ /* 0x000fe40003f25270 */
[----:B------:R-:W-:-:S02]  /*2d90*/  SEL R0, R41, R40, !P6 ;  /* 0x0000002829007207 */ /* 0x000fc40007000000 */
[----:B0-----:R-:W-:Y:S02]  /*2da0*/  IADD3 R41, P5, PT, R20, R41, RZ ;  /* 0x0000002914297210 */ /* 0x001fe40007fbe0ff */
[----:B------:R-:W-:Y:S02]  /*2db0*/  SEL R20, R43, R36, !P6 ;  /* 0x000000242b147207 */ /* 0x000fe40007000000 */
[----:B------:R-:W-:Y:S01]  /*2dc0*/  SEL R0, R41, R0, !P0 ;  /* 0x0000000029007207 */ /* 0x000fe20004000000 */
[----:B------:R-:W-:Y:S01]  /*2dd0*/  IMAD.X R45, R21, 0x1, R43, P5 ;  /* 0x00000001152d7824 */ /* 0x000fe200028e062b */
[----:B------:R-:W-:-:S04]  /*2de0*/  IADD3 R21, P5, PT, R22, R41, RZ ;  /* 0x0000002916157210 */ /* 0x000fc80007fbe0ff */
[----:B------:R-:W-:Y:S01]  /*2df0*/  SEL R20, R45, R20, !P0 ;  /* 0x000000142d147207 */ /* 0x000fe20004000000 */
[----:B------:R-:W-:Y:S01]  /*2e00*/  IMAD.X R41, R23, 0x1, R45, P5 ;  /* 0x0000000117297824 */ /* 0x000fe200028e062d */
[----:B-1----:R-:W-:Y:S02]  /*2e10*/  IADD3 R23, P5, PT, R16, R21, RZ ;  /* 0x0000001510177210 */ /* 0x002fe40007fbe0ff */
[----:B------:R-:W-:Y:S02]  /*2e20*/  SEL R16, R21, R0, !P4 ;  /* 0x0000000015107207 */ /* 0x000fe40006000000 */
[----:B------:R-:W-:Y:S01]  /*2e30*/  SEL R20, R41, R20, !P4 ;  /* 0x0000001429147207 */ /* 0x000fe20006000000 */
[----:B------:R-:W-:Y:S01]  /*2e40*/  IMAD.X R17, R17, 0x1, R41, P5 ;  /* 0x0000000111117824 */ /* 0x000fe200028e0629 */
[----:B------:R-:W-:Y:S02]  /*2e50*/  IADD3 R21, P4, PT, R18, R23, RZ ;  /* 0x0000001712157210 */ /* 0x000fe40007f9e0ff */
[----:B------:R-:W-:-:S02]  /*2e60*/  SEL R16, R23, R16, !P3 ;  /* 0x0000001017107207 */ /* 0x000fc40005800000 */
[----:B------:R-:W-:Y:S01]  /*2e70*/  SEL R18, R17, R20, !P3 ;  /* 0x0000001411127207 */ /* 0x000fe20005800000 */
[----:B------:R-:W-:Y:S01]  /*2e80*/  IMAD.X R19, R19, 0x1, R17, P4 ;  /* 0x0000000113137824 */ /* 0x000fe200020e0611 */
[----:B--2---:R-:W-:Y:S02]  /*2e90*/  IADD3 R0, P6, PT, R38, R21, RZ ;  /* 0x0000001526007210 */ /* 0x004fe40007fde0ff */
[----:B------:R-:W-:Y:S02]  /*2ea0*/  IADD3 R17, P3, PT, R26, -R35, RZ ;  /* 0x800000231a117210 */ /* 0x000fe40007f7e0ff */
[----:B------:R-:W-:Y:S01]  /*2eb0*/  ISETP.GE.U32.AND P0, PT, R34, 0x20, PT ;  /* 0x000000202200780c */ /* 0x000fe20003f06070 */
[----:B------:R-:W-:Y:S01]  /*2ec0*/  IMAD.X R38, R39, 0x1, R19, P6 ;  /* 0x0000000127267824 */ /* 0x000fe200030e0613 */
[----:B------:R-:W-:Y:S02]  /*2ed0*/  ISETP.NE.AND P5, PT, R42, RZ, PT ;  /* 0x000000ff2a00720c */ /* 0x000fe40003fa5270 */
[----:B------:R-:W-:Y:S01]  /*2ee0*/  @P2 SEL R0, R21, R16, !P1 ;  /* 0x0000001015002207 */ /* 0x000fe20004800000 */
[----:B------:R-:W-:Y:S01]  /*2ef0*/  IMAD.X R21, R27, 0x1, ~R37, P3 ;  /* 0x000000011b157824 */ /* 0x000fe200018e0e25 */
[----:B------:R-:W-:-:S02]  /*2f00*/  SEL R17, R17, RZ, P5 ;  /* 0x000000ff11117207 */ /* 0x000fc40002800000 */
[----:B------:R-:W-:Y:S02]  /*2f10*/  SEL R0, R0, RZ, P0 ;  /* 0x000000ff00007207 */ /* 0x000fe40000000000 */
[----:B------:R-:W-:Y:S02]  /*2f20*/  @P2 SEL R38, R19, R18, !P1 ;  /* 0x0000001213262207 */ /* 0x000fe40004800000 */
[----:B-----5:R-:W-:Y:S02]  /*2f30*/  IADD3 R17, P1, P2, R0, R17, R24 ;  /* 0x0000001100117210 */ /* 0x020fe40007a3e018 */
[----:B------:R-:W-:Y:S02]  /*2f40*/  SEL R21, R21, RZ, P5 ;  /* 0x000000ff15157207 */ /* 0x000fe40002800000 */
[----:B------:R-:W-:Y:S02]  /*2f50*/  SEL R24, R38, RZ, P0 ;  /* 0x000000ff26187207 */ /* 0x000fe40000000000 */
[----:B------:R-:W-:-:S02]  /*2f60*/  IADD3 R16, P0, PT, R28, R17, RZ ;  /* 0x000000111c107210 */ /* 0x000fc40007f1e0ff */
[----:B------:R-:W-:-:S05]  /*2f70*/  IADD3.X R21, PT, PT, R24, R21, R25, P1, P2 ;  /* 0x0000001518157210 */ /* 0x000fca0000fe4419 */
[----:B------:R-:W-:Y:S01]  /*2f80*/  IMAD.X R29, R29, 0x1, R21, P0 ;  /* 0x000000011d1d7824 */ /* 0x000fe200000e0615 */
[----:B------:R-:W-:Y:S06]  /*2f90*/  BRA `(.L_x_20) ;  /* 0x0000001000b07947 */ /* 0x000fec0003800000 */
.L_x_19:
        /* <DEDUP_REMOVED lines=11> */
[----:B------:R-:W-:-:S03]  /*3050*/  IADD3 R36, P0, P1, R16, R2, R21 ;  /* 0x0000000210247210 */ /* 0x000fc6000791e015 */
[----:B------:R-:W-:Y:S02]  /*3060*/  @!P2 LEA R43, R0, UR4, 0x3 ;  /* 0x00000004002bac11 */ /* 0x000fe4000f8e18ff */
[----:B------:R-:W-:Y:S02]  /*3070*/  IADD3.X R37, PT, PT, R17, R3, R19, P0, P1 ;  /* 0x0000000311257210 */ /* 0x000fe400007e2413 */
[----:B------:R-:W0:Y:S05]  /*3080*/  SHFL.UP PT, R17, R36, 0x1, RZ ;  /* 0x0420000024117989 */ /* 0x000e2a00000e00ff */
[----:B------:R-:W1:Y:S01]  /*3090*/  SHFL.UP P0, R16, R37, 0x1, RZ ;  /* 0x0420000025107989 */ /* 0x000e6200000000ff */
[----:B0-----:R-:W-:-:S04]  /*30a0*/  IADD3 R18, P1, PT, R17, R36, RZ ;  /* 0x0000002411127210 */ /* 0x001fc80007f3e0ff */
[----:B-1----:R-:W-:Y:S01]  /*30b0*/  SEL R19, R18, R17, P0 ;  /* 0x0000001112137207 */ /* 0x002fe20000000000 */
[----:B------:R-:W-:-:S05]  /*30c0*/  IMAD.X R17, R16, 0x1, R37, P1 ;  /* 0x0000000110117824 */ /* 0x000fca00008e0625 */
[----:B------:R-:W-:Y:S02]  /*30d0*/  SEL R22, R17, R16, P0 ;  /* 0x0000001011167207 */ /* 0x000fe40000000000 */
        /* <DEDUP_REMOVED lines=28> */
[----:B-----5:R-:W0:Y:S04]  /*32a0*/  LDS.128 R24, [UR4+0x20] ;  /* 0x00002004ff187984 */ /* 0x020e280008000c00 */
        /* <DEDUP_REMOVED lines=8> */
[----:B------:R-:W-:Y:S01]  /*3330*/  ISETP.NE.AND P1, PT, R0, 0x3, PT ;  /* 0x000000030000780c */ /* 0x000fe20003f25270 */
[----:B------:R-:W0:Y:S01]  /*3340*/  LDS.128 R24, [UR4+0x50] ;  /* 0x00005004ff187984 */ /* 0x000e220008000c00 */
[----:B------:R-:W-:Y:S02]  /*3350*/  IADD3 R39, P0, PT, R18, R41, RZ ;  /* 0x0000002912277210 */ /* 0x000fe40007f1e0ff */
[----:B------:R-:W-:Y:S02]  /*3360*/  SEL R40, R41, R40, !P1 ;  /* 0x0000002829287207 */ /* 0x000fe40004800000 */
[----:B------:R-:W-:Y:S01]  /*3370*/  SEL R38, R17, R16, !P1 ;  /* 0x0000001011267207 */ /* 0x000fe20004800000 */
[----:B------:R-:W-:Y:S01]  /*3380*/  IMAD.X R41, R19, 0x1, R17, P0 ;  /* 0x0000000113297824 */ /* 0x000fe200000e0611 */
[----:B------:R-:W-:Y:S01]  /*3390*/  ISETP.NE.AND P1, PT, R0, 0x4, PT ;  /* 0x000000040000780c */ /* 0x000fe20003f25270 */
[----:B------:R-:W1:Y:S03]  /*33a0*/  LDS.128 R16, [UR4+0x60] ;  /* 0x00006004ff107984 */ /* 0x000e660008000c00 */
[----:B------:R-:W-:-:S02]  /*33b0*/  SEL R40, R39, R40, !P1 ;  /* 0x0000002827287207 */ /* 0x000fc40004800000 */
[----:B--2---:R-:W-:Y:S02]  /*33c0*/  IADD3 R39, P0, PT, R20, R39, RZ ;  /* 0x0000002714277210 */ /* 0x004fe40007f1e0ff */
[----:B------:R-:W2:Y:S01]  /*33d0*/  S2R R20, SR_TID.X ;  /* 0x0000000000147919 */ /* 0x000ea20000002100 */
[----:B------:R-:W-:Y:S02]  /*33e0*/  SEL R38, R41, R38, !P1 ;  /* 0x0000002629267207 */ /* 0x000fe40004800000 */
[----:B------:R-:W-:Y:S01]  /*33f0*/  SEL R40, R39, R40, !P4 ;  /* 0x0000002827287207 */ /* 0x000fe20006000000 */
[----:B------:R-:W-:Y:S01]  /*3400*/  IMAD.X R21, R21, 0x1, R41, P0 ;  /* 0x0000000115157824 */ /* 0x000fe200000e0629 */
[----:B------:R-:W-:Y:S02]  /*3410*/  IADD3 R39, P3, PT, R22, R39, RZ ;  /* 0x0000002716277210 */ /* 0x000fe40007f7e0ff */
[C---:B------:R-:W-:Y:S02]  /*3420*/  ISETP.NE.AND P1, PT, R0.reuse, 0x7, PT ;  /* 0x000000070000780c */ /* 0x040fe40003f25270 */
[----:B------:R-:W-:Y:S01]  /*3430*/  SEL R22, R39, R40, !P5 ;  /* 0x0000002827167207 */ /* 0x000fe20006800000 */
[----:B------:R-:W-:Y:S01]  /*3440*/  IMAD.X R23, R23, 0x1, R21, P3 ;  /* 0x0000000117177824 */ /* 0x000fe200018e0615 */
[----:B------:R-:W-:-:S02]  /*3450*/  ISETP.NE.AND P0, PT, R0, 0x9, PT ;  /* 0x000000090000780c */ /* 0x000fc40003f05270 */
[----:B------:R-:W-:Y:S02]  /*3460*/  SEL R0, R21, R38, !P4 ;  /* 0x0000002615007207 */ /* 0x000fe40006000000 */
[----:B------:R-:W-:Y:S02]  /*3470*/  IADD3 R36, P3, PT, R34, -R36, RZ ;  /* 0x8000002422247210 */ /* 0x000fe40007f7e0ff */
[----:B------:R-:W-:Y:S02]  /*3480*/  SEL R0, R23, R0, !P5 ;  /* 0x0000000017007207 */ /* 0x000fe40006800000 */
[----:B------:R-:W-:Y:S01]  /*3490*/  ISETP.NE.AND P5, PT, R42, RZ, PT ;  /* 0x000000ff2a00720c */ /* 0x000fe20003fa5270 */
[----:B------:R-:W-:Y:S01]  /*34a0*/  IMAD.X R34, R35, 0x1, ~R37, P3 ;  /* 0x0000000123227824 */ /* 0x000fe200018e0e25 */
[----:B0-----:R-:W-:-:S04]  /*34b0*/  IADD3 R39, P6, PT, R24, R39, RZ ;  /* 0x0000002718277210 */ /* 0x001fc80007fde0ff */
[----:B------:R-:W-:Y:S01]  /*34c0*/  SEL R22, R39, R22, !P1 ;  /* 0x0000001627167207 */ /* 0x000fe20004800000 */
[----:B------:R-:W-:Y:S01]  /*34d0*/  IMAD.X R23, R25, 0x1, R23, P6 ;  /* 0x0000000119177824 */ /* 0x000fe200030e0617 */
[----:B------:R-:W-:Y:S02]  /*34e0*/  IADD3 R39, P4, PT, R26, R39, RZ ;  /* 0x000000271a277210 */ /* 0x000fe40007f9e0ff */
[----:B--2---:R-:W-:Y:S02]  /*34f0*/  ISETP.GE.U32.AND P3, PT, R20, 0x20, PT ;  /* 0x000000201400780c */ /* 0x004fe40003f66070 */
[----:B------:R-:W-:Y:S01]  /*3500*/  SEL R22, R39, R22, !P2 ;  /* 0x0000001627167207 */ /* 0x000fe20005000000 */
[----:B------:R-:W-:Y:S01]  /*3510*/  IMAD.X R25, R27, 0x1, R23, P4 ;  /* 0x000000011b197824 */ /* 0x000fe200020e0617 */
[----:B-1----:R-:W-:Y:S02]  /*3520*/  IADD3 R39, P6, PT, R16, R39, RZ ;  /* 0x0000002710277210 */ /* 0x002fe40007fde0ff */
[----:B------:R-:W-:-:S02]  /*3530*/  SEL R16, R23, R0, !P1 ;  /* 0x0000000017107207 */ /* 0x000fc40004800000 */
[----:B------:R-:W-:Y:S02]  /*3540*/  SEL R0, R36, RZ, P5 ;  /* 0x000000ff24007207 */ /* 0x000fe40002800000 */
[----:B------:R-:W-:Y:S01]  /*3550*/  SEL R16, R25, R16, !P2 ;  /* 0x0000001019107207 */ /* 0x000fe20005000000 */
[----:B------:R-:W-:Y:S01]  /*3560*/  IMAD.X R25, R17, 0x1, R25, P6 ;  /* 0x0000000111197824 */ /* 0x000fe200030e0619 */
[----:B------:R-:W-:Y:S02]  /*3570*/  SEL R21, R39, R22, !P0 ;  /* 0x0000001627157207 */ /* 0x000fe40004000000 */
[----:B------:R-:W-:Y:S02]  /*3580*/  ISETP.GT.U32.AND P2, PT, R20, 0x1f, PT ;  /* 0x0000001f1400780c */ /* 0x000fe40003f44070 */
[----:B------:R-:W-:Y:S02]  /*3590*/  IADD3 R17, P1, PT, R0, R21, RZ ;  /* 0x0000001500117210 */ /* 0x000fe40007f3e0ff */
[----:B------:R-:W-:-:S02]  /*35a0*/  SEL R21, R34, RZ, P5 ;  /* 0x000000ff22157207 */ /* 0x000fc40002800000 */
[----:B------:R-:W-:Y:S02]  /*35b0*/  SEL R0, R25, R16, !P0 ;  /* 0x0000001019007207 */ /* 0x000fe40004000000 */
        /* <DEDUP_REMOVED lines=26> */
.L_x_78:
[----:B------:R-:W-:Y:S05]  /*3760*/  @!P0 BRA `(.L_x_23) ;  /* 0x0000000000288947 */ /* 0x000fea0003800000 */
[----:B------:R-:W-:-:S07]  /*3770*/  IMAD.MOV.U32 R22, RZ, RZ, 0x148 ;  /* 0x00000148ff167424 */ /* 0x000fce00078e00ff */
.L_x_25:
        /* <DEDUP_REMOVED lines=8> */
.L_x_81:
[----:B------:R-:W-:Y:S05]  /*3800*/  @P0 BRA `(.L_x_25) ;  /* 0xfffffffc00dc0947 */ /* 0x000fea000383ffff */
.L_x_23:
[----:B------:R-:W-:Y:S01]  /*3810*/  UMOV UR5, 0xffffffff ;  /* 0xffffffff00057882 */ /* 0x000fe20000000000 */
[----:B------:R-:W-:-:S04]  /*3820*/  ISETP.NE.U32.AND P2, PT, R16, 0x65, PT ;  /* 0x000000651000780c */ /* 0x000fc80003f45070 */
[----:B------:R-:W-:Y:S01]  /*3830*/  ISETP.NE.AND.EX P2, PT, R17, RZ, PT, P2 ;  /* 0x000000ff1100720c */ /* 0x000fe20003f45320 */
[----:B------:R-:W-:-:S12]  /*3840*/  BRA.DIV UR5, `(.L_x_26) ;  /* 0x0000002205007947 */ /* 0x000fd8000b800000 */
[----:B------:R-:W0:Y:S01]  /*3850*/  S2R R43, SR_GEMASK ;  /* 0x00000000002b7919 */ /* 0x000e220000003c00 */
[----:B------:R-:W-:-:S04]  /*3860*/  VOTE.ANY R0, PT, !P2 ;  /* 0x0000000000007806 */ /* 0x000fc800050e0100 */
[----:B0-----:R-:W-:-:S05]  /*3870*/  LOP3.LUT R0, R0, 0x80000000, R43, 0xec, !PT ;  /* 0x8000000000007812 */ /* 0x001fca00078eec2b */
[----:B------:R-:W-:-:S05]  /*3880*/  VIADD R21, R0, 0xffffffff ;  /* 0xffffffff00157836 */ /* 0x000fca0000000000 */
[----:B------:R-:W-:Y:S01]  /*3890*/  LOP3.LUT R21, R0, R21, RZ, 0xc, !PT ;  /* 0x0000001500157212 */ /* 0x000fe200078e0cff */
[----:B------:R-:W-:-:S03]  /*38a0*/  VIADD R0, R42, 0x2 ;  /* 0x000000022a007836 */ /* 0x000fc60000000000 */
[----:B------:R-:W0:Y:S02]  /*38b0*/  POPC R23, R21 ;  /* 0x0000001500177309 */ /* 0x000e240000000000 */
[----:B0-----:R-:W0:Y:S01]  /*38c0*/  SHFL.DOWN PT, R34, R18, 0x1, R23 ;  /* 0x0820000012227989 */ /* 0x001e2200000e0017 */
[----:B------:R-:W-:-:S03]  /*38d0*/  ISETP.GE.AND P0, PT, R42, R23, PT ;  /* 0x000000172a00720c */ /* 0x000fc60003f06270 */
[----:B------:R-:W1:Y:S01]  /*38e0*/  SHFL.DOWN PT, R22, R19, 0x1, R23 ;  /* 0x0820000013167989 */ /* 0x000e6200000e0017 */
[----:B0-----:R-:W-:-:S04]  /*38f0*/  SEL R35, R34, RZ, !P0 ;  /* 0x000000ff22237207 */ /* 0x001fc80004000000 */
[----:B------:R-:W-:Y:S02]  /*3900*/  IADD3 R34, P2, PT, R18, R35, RZ ;  /* 0x0000002312227210 */ /* 0x000fe40007f5e0ff */
[----:B-1----:R-:W-:Y:S02]  /*3910*/  SEL R35, R22, RZ, !P0 ;  /* 0x000000ff16237207 */ /* 0x002fe40004000000 */
[----:B------:R-:W-:Y:S01]  /*3920*/  ISETP.GT.AND P0, PT, R0, R23, PT ;  /* 0x000000170000720c */ /* 0x000fe20003f04270 */
[----:B------:R-:W0:Y:S01]  /*3930*/  SHFL.DOWN PT, R22, R34, 0x2, R23 ;  /* 0x0840000022167989 */ /* 0x000e2200000e0017 */
[----:B------:R-:W-:Y:S02]  /*3940*/  VIADD R0, R42, 0x8 ;  /* 0x000000082a007836 */ /* 0x000fe40000000000 */
[----:B------:R-:W-:-:S05]  /*3950*/  IMAD.X R38, R19, 0x1, R35, P2 ;  /* 0x0000000113267824 */ /* 0x000fca00010e0623 */
[----:B------:R-:W1:Y:S01]  /*3960*/  SHFL.DOWN PT, R35, R38, 0x2, R23 ;  /* 0x0840000026237989 */ /* 0x000e6200000e0017 */
[----:B0-----:R-:W-:-:S04]  /*3970*/  SEL R21, R22, RZ, !P0 ;  /* 0x000000ff16157207 */ /* 0x001fc80004000000 */
[----:B------:R-:W-:Y:S01]  /*3980*/  IADD3 R36, P2, PT, R21, R34, RZ ;  /* 0x0000002215247210 */ /* 0x000fe20007f5e0ff */
[----:B------:R-:W-:Y:S01]  /*3990*/  VIADD R34, R42, 0x4 ;  /* 0x000000042a227836 */ /* 0x000fe20000000000 */
        /* <DEDUP_REMOVED lines=10> */
[----:B------:R-:W-:Y:S02]  /*3a40*/  VIADD R0, R42, 0x10 ;  /* 0x000000102a007836 */ /* 0x000fe40000000000 */
        /* <DEDUP_REMOVED lines=10> */
[----:B------:R-:W-:Y:S01]  /*3af0*/  ISETP.GT.AND P2, PT, R0, R23, PT ;  /* 0x000000170000720c */ /* 0x000fe20003f44270 */
[----:B------:R-:W2:Y:S10]  /*3b00*/  SHFL.DOWN PT, R22, R36, 0x10, R23 ;  /* 0x0a00000024167989 */ /* 0x000eb400000e0017 */
[----:B------:R-:W-:-:S02]  /*3b10*/  VOTE.ALL P0, P0 ;  /* 0x0000000000ff7806 */ /* 0x000fc40000000000 */
[----:B0-----:R-:W-:-:S04]  /*3b20*/  SEL R35, R35, RZ, !P2 ;  /* 0x000000ff23237207 */ /* 0x001fc80005000000 */
[----:B------:R-:W-:Y:S02]  /*3b30*/  IADD3 R35, P3, PT, R35, R38, RZ ;  /* 0x0000002623237210 */ /* 0x000fe40007f7e0ff */
[----:B-1----:R-:W-:Y:S02]  /*3b40*/  IADD3 R37, P4, PT, R18, 0x200, RZ ;  /* 0x0000020012257810 */ /* 0x002fe40007f9e0ff */
[----:B--2---:R-:W-:-:S03]  /*3b50*/  SEL R17, R22, RZ, !P2 ;  /* 0x000000ff16117207 */ /* 0x004fc60005000000 */
[----:B------:R-:W-:Y:S02]  /*3b60*/  IMAD.X R38, RZ, RZ, R19, P4 ;  /* 0x000000ffff267224 */ /* 0x000fe400020e0613 */
[----:B------:R-:W-:-:S07]  /*3b70*/  IMAD.X R36, R17, 0x1, R36, P3 ;  /* 0x0000000111247824 */ /* 0x000fce00018e0624 */
.L_x_95:
[----:B------:R-:W-:Y:S05]  /*3b80*/  @!P0 BRA `(.L_x_27) ;  /* 0x0000000400248947 */ /* 0x000fea0003800000 */
.L_x_33:
        /* <DEDUP_REMOVED lines=10> */
.L_x_98:
[----:B------:R-:W-:Y:S05]  /*3c30*/  @!P0 BRA `(.L_x_29) ;  /* 0x0000000000288947 */ /* 0x000fea0003800000 */
[----:B------:R-:W-:-:S07]  /*3c40*/  IMAD.MOV.U32 R22, RZ, RZ, 0x148 ;  /* 0x00000148ff167424 */ /* 0x000fce00078e00ff */
.L_x_31:
        /* <DEDUP_REMOVED lines=8> */
.L_x_101:
[----:B------:R-:W-:Y:S05]  /*3cd0*/  @P0 BRA `(.L_x_31) ;  /* 0xfffffffc00dc0947 */ /* 0x000fea000383ffff */
.L_x_29:
[----:B------:R-:W-:Y:S01]  /*3ce0*/  UMOV UR5, 0xffffffff ;  /* 0xffffffff00057882 */ /* 0x000fe20000000000 */
[----:B------:R-:W-:-:S04]  /*3cf0*/  ISETP.NE.U32.AND P0, PT, R16, 0x65, PT ;  /* 0x000000651000780c */ /* 0x000fc80003f05070 */
[----:B------:R-:W-:Y:S01]  /*3d00*/  ISETP.NE.AND.EX P0, PT, R17, RZ, PT, P0 ;  /* 0x000000ff1100720c */ /* 0x000fe20003f05300 */
[----:B------:R-:W-:-:S12]  /*3d10*/  BRA.DIV UR5, `(.L_x_32) ;  /* 0x0000002205a07947 */ /* 0x000fd8000b800000 */
[----:B------:R-:W-:Y:S01]  /*3d20*/  VOTE.ANY R0, PT, !P0 ;  /* 0x0000000000007806 */ /* 0x000fe200040e0100 */
[----:B------:R-:W-:-:S03]  /*3d30*/  VIADD R24, R24, 0xffffffe0 ;  /* 0xffffffe018187836 */ /* 0x000fc60000000000 */
[----:B------:R-:W-:-:S05]  /*3d40*/  LOP3.LUT R0, R0, 0x80000000, R43, 0xec, !PT ;  /* 0x8000000000007812 */ /* 0x000fca00078eec2b */
[----:B------:R-:W-:-:S05]  /*3d50*/  VIADD R21, R0, 0xffffffff ;  /* 0xffffffff00157836 */ /* 0x000fca0000000000 */
[----:B------:R-:W-:Y:S01]  /*3d60*/  LOP3.LUT R21, R0, R21, RZ, 0xc, !PT ;  /* 0x0000001500157212 */ /* 0x000fe200078e0cff */
[----:B------:R-:W-:-:S03]  /*3d70*/  VIADD R0, R42, 0x2 ;  /* 0x000000022a007836 */ /* 0x000fc60000000000 */
[----:B------:R-:W0:Y:S02]  /*3d80*/  POPC R23, R21 ;  /* 0x0000001500177309 */ /* 0x000e240000000000 */
[----:B0-----:R-:W0:Y:S01]  /*3d90*/  SHFL.DOWN PT, R44, R18, 0x1, R23 ;  /* 0x08200000122c7989 */ /* 0x001e2200000e0017 */
[----:B------:R-:W-:-:S03]  /*3da0*/  ISETP.GE.AND P0, PT, R42, R23, PT ;  /* 0x000000172a00720c */ /* 0x000fc60003f06270 */
[----:B------:R-:W1:Y:S01]  /*3db0*/  SHFL.DOWN PT, R22, R19, 0x1, R23 ;  /* 0x0820000013167989 */ /* 0x000e6200000e0017 */
[----:B0-----:R-:W-:Y:S02]  /*3dc0*/  SEL R45, R44, RZ, !P0 ;  /* 0x000000ff2c2d7207 */ /* 0x001fe40004000000 */
[----:B-1----:R-:W-:Y:S02]  /*3dd0*/  SEL R22, R22, RZ, !P0 ;  /* 0x000000ff16167207 */ /* 0x002fe40004000000 */
[----:B------:R-:W-:-:S05]  /*3de0*/  IADD3 R45, P0, PT, R18, R45, RZ ;  /* 0x0000002d122d7210 */ /* 0x000fca0007f1e0ff */
[----:B------:R-:W-:Y:S01]  /*3df0*/  IMAD.X R44, R19, 0x1, R22, P0 ;  /* 0x00000001132c7824 */ /* 0x000fe200000e0616 */
[----:B------:R-:W-:Y:S01]  /*3e00*/  ISETP.GT.AND P0, PT, R0, R23, PT ;  /* 0x000000170000720c */ /* 0x000fe20003f04270 */
[----:B------:R-:W0:Y:S04]  /*3e10*/  SHFL.DOWN PT, R22, R45, 0x2, R23 ;  /* 0x084000002d167989 */ /* 0x000e2800000e0017 */
        /* <DEDUP_REMOVED lines=11> */
[----:B------:R-:W0:Y:S02]  /*3ed0*/  SHFL.DOWN PT, R22, R44, 0x8, R23 ;  /* 0x090000002c167989 */ /* 0x000e2400000e0017 */
[----:B------:R-:W-:Y:S02]  /*3ee0*/  IMAD.X R45, R0, 0x1, R19, P2 ;  /* 0x00000001002d7824 */ /* 0x000fe400010e0613 */
[----:B------:R-:W-:-:S03]  /*3ef0*/  VIADD R0, R42, 0x8 ;  /* 0x000000082a007836 */ /* 0x000fc60000000000 */
[----:B------:R-:W1:Y:S02]  /*3f00*/  SHFL.DOWN PT, R19, R45, 0x8, R23 ;  /* 0x090000002d137989 */ /* 0x000e6400000e0017 */
[----:B------:R-:W-:-:S04]  /*3f10*/  ISETP.GT.AND P0, PT, R0, R23, PT ;  /* 0x000000170000720c */ /* 0x000fc80003f04270 */
[----:B0-----:R-:W-:-:S04]  /*3f20*/  SEL R21, R22, RZ, !P0 ;  /* 0x000000ff16157207 */ /* 0x001fc80004000000 */
[----:B------:R-:W-:Y:S02]  /*3f30*/  IADD3 R18, P2, PT, R21, R44, RZ ;  /* 0x0000002c15127210 */ /* 0x000fe40007f5e0ff */
[----:B-1----:R-:W-:-:S03]  /*3f40*/  SEL R0, R19, RZ, !P0 ;  /* 0x000000ff13007207 */ /* 0x002fc60004000000 */
[----:B------:R-:W0:Y:S01]  /*3f50*/  SHFL.DOWN PT, R19, R18, 0x10, R23 ;  /* 0x0a00000012137989 */ /* 0x000e2200000e0017 */
[----:B------:R-:W-:Y:S01]  /*3f60*/  ISETP.NE.U32.AND P0, PT, R16, 0x65, PT ;  /* 0x000000651000780c */ /* 0x000fe20003f05070 */
[----:B------:R-:W-:Y:S02]  /*3f70*/  IMAD.X R45, R0, 0x1, R45, P2 ;  /* 0x00000001002d7824 */ /* 0x000fe400010e062d */
[----:B------:R-:W-:Y:S01]  /*3f80*/  VIADD R0, R42, 0x10 ;  /* 0x000000102a007836 */ /* 0x000fe20000000000 */
[----:B------:R-:W-:Y:S02]  /*3f90*/  ISETP.NE.AND.EX P0, PT, R17, RZ, PT, P0 ;  /* 0x000000ff1100720c */ /* 0x000fe40003f05300 */
[----:B------:R-:W1:Y:S02]  /*3fa0*/  SHFL.DOWN PT, R22, R45, 0x10, R23 ;  /* 0x0a0000002d167989 */ /* 0x000e6400000e0017 */
[----:B------:R-:W-:-:S09]  /*3fb0*/  ISETP.GT.AND P2, PT, R0, R23, PT ;  /* 0x000000170000720c */ /* 0x000fd20003f44270 */
[----:B------:R-:W-:Y:S02]  /*3fc0*/  VOTE.ALL P0, P0 ;  /* 0x0000000000ff7806 */ /* 0x000fe40000000000 */
[----:B0-----:R-:W-:-:S04]  /*3fd0*/  SEL R19, R19, RZ, !P2 ;  /* 0x000000ff13137207 */ /* 0x001fc80005000000 */
[----:B------:R-:W-:Y:S02]  /*3fe0*/  IADD3 R35, P3, P4, R19, R18, R35 ;  /* 0x0000001213237210 */ /* 0x000fe40007c7e023 */
[----:B-1----:R-:W-:-:S04]  /*3ff0*/  SEL R22, R22, RZ, !P2 ;  /* 0x000000ff16167207 */ /* 0x002fc80005000000 */
[----:B------:R-:W-:-:S07]  /*4000*/  IADD3.X R36, PT, PT, R22, R45, R36, P3, P4 ;  /* 0x0000002d16247210 */ /* 0x000fce0001fe8424 */
.L_x_115:
[----:B------:R-:W-:Y:S05]  /*4010*/  @P0 BRA `(.L_x_33) ;  /* 0xfffffff800dc0947 */ /* 0x000fea000383ffff */
.L_x_27:
[----:B------:R-:W-:Y:S01]  /*4020*/  ISETP.NE.AND P2, PT, R42, RZ, PT ;  /* 0x000000ff2a00720c */ /* 0x000fe20003f45270 */
[----:B------:R-:W-:Y:S01]  /*4030*/  BSSY.RECONVERGENT B0, `(.L_x_34) ;  /* 0x0000011000007945 */ /* 0x000fe20003800200 */
[----:B------:R-:W-:Y:S02]  /*4040*/  IMAD.MOV.U32 R37, RZ, RZ, R36 ;  /* 0x000000ffff257224 */ /* 0x000fe400078e0024 */
[----:B------:R-:W-:-:S09]  /*4050*/  IMAD.MOV.U32 R36, RZ, RZ, R35 ;  /* 0x000000ffff247224 */ /* 0x000fd200078e0023 */
[----:B------:R-:W0:Y:S01]  /*4060*/  @!P2 S2R R17, SR_CgaCtaId ;  /* 0x000000000011a919 */ /* 0x000e220000008800 */
[----:B------:R-:W-:-:S04]  /*4070*/  @!P2 MOV R0, 0x400 ;  /* 0x000004000000a802 */ /* 0x000fc80000000f00 */
[----:B0-----:R-:W-:Y:S01]  /*4080*/  @!P2 LEA R23, R17, R0, 0x18 ;  /* 0x000000001117a211 */ /* 0x001fe200078ec0ff */
[----:B------:R-:W-:Y:S06]  /*4090*/  @P1 BRA `(.L_x_35) ;  /* 0x0000000000281947 */ /* 0x000fec0003800000 */
[----:B------:R-:W0:Y:S01]  /*40a0*/  S2UR UR7, SR_CgaCtaId ;  /* 0x00000000000779c3 */ /* 0x000e220000008800 */
[----:B------:R-:W-:Y:S01]  /*40b0*/  IADD3 R18, P0, PT, R36, R39, RZ ;  /* 0x0000002724127210 */ /* 0x000fe20007f1e0ff */
[----:B------:R-:W-:Y:S01]  /*40c0*/  UMOV UR5, 0x400 ;  /* 0x0000040000057882 */ /* 0x000fe20000000000 */
[----:B------:R-:W-:Y:S02]  /*40d0*/  IMAD.MOV.U32 R16, RZ, RZ, 0x65 ;  /* 0x00000065ff107424 */ /* 0x000fe400078e00ff */
[----:B------:R-:W-:Y:S02]  /*40e0*/  IMAD.MOV.U32 R17, RZ, RZ, 0x0 ;  /* 0x00000000ff117424 */ /* 0x000fe400078e00ff */
[----:B------:R-:W-:-:S05]  /*40f0*/  IMAD.X R19, R37, 0x1, R25, P0 ;  /* 0x0000000125137824 */ /* 0x000fca00000e0619 */
[----:B------:R1:W-:Y:S01]  /*4100*/  ST.E.128.STRONG.GPU desc[UR10][R26.64+0x200], R16 ;  /* 0x000200101a007985 */ /* 0x0003e2000c10fd0a */
[----:B0-----:R-:W-:-:S09]  /*4110*/  ULEA UR5, UR7, UR5, 0x18 ;  /* 0x0000000507057291 */ /* 0x001fd2000f8ec0ff */
[----:B------:R1:W-:Y:S04]  /*4120*/  STS.64 [UR5+0x10], R18 ;  /* 0x00001012ff007988 */ /* 0x0003e80008000a05 */
[----:B------:R1:W-:Y:S02]  /*4130*/  STS.64 [UR5+0x8], R36 ;  /* 0x00000824ff007988 */ /* 0x0003e40008000a05 */
.L_x_35:
[----:B------:R-:W-:Y:S05]  /*4140*/  BSYNC.RECONVERGENT B0 ;  /* 0x0000000000007941 */ /* 0x000fea0003800200 */
.L_x_34:
[----:B------:R0:W-:Y:S01]  /*4150*/  @!P2 STS.64 [R23+0x80], R36 ;  /* 0x000080241700a388 */ /* 0x0001e20000000a00 */
[----:B-1----:R-:W-:Y:S02]  /*4160*/  IMAD.MOV.U32 R17, RZ, RZ, R41 ;  /* 0x000000ffff117224 */ /* 0x002fe400078e0029 */
[----:B------:R-:W-:Y:S02]  /*4170*/  IMAD.MOV.U32 R21, RZ, RZ, R40 ;  /* 0x000000ffff157224 */ /* 0x000fe400078e0028 */
[----:B------:R-:W-:Y:S02]  /*4180*/  @!P2 IMAD.MOV.U32 R17, RZ, RZ, R36 ;  /* 0x000000ffff11a224 */ /* 0x000fe400078e0024 */
[----:B------:R-:W-:-:S07]  /*4190*/  @!P2 IMAD.MOV.U32 R21, RZ, RZ, R37 ;  /* 0x000000ffff15a224 */ /* 0x000fce00078e0025 */
.L_x_21:
[----:B------:R-:W1:Y:S01]  /*41a0*/  S2R R0, SR_TID.X ;  /* 0x0000000000007919 */ /* 0x000e620000002100 */
[----:B------:R-:W-:Y:S05]  /*41b0*/  WARPSYNC.ALL ;  /* 0x0000000000007948 */ /* 0x000fea0003800000 */
[----:B------:R-:W-:Y:S01]  /*41c0*/  BAR.SYNC.DEFER_BLOCKING 0x0 ;  /* 0x0000000000007b1d */ /* 0x000fe20000010000 */
[----:B-1----:R-:W-:-:S13]  /*41d0*/  ISETP.NE.AND P2, PT, R0, RZ, PT ;  /* 0x000000ff0000720c */ /* 0x002fda0003f45270 */
[----:B------:R-:W1:Y:S01]  /*41e0*/  @P2 S2R R19, SR_CgaCtaId ;  /* 0x0000000000132919 */ /* 0x000e620000008800 */
[----:B------:R-:W-:-:S04]  /*41f0*/  @P2 MOV R0, 0x400 ;  /* 0x0000040000002802 */ /* 0x000fc80000000f00 */
[----:B-1----:R-:W-:-:S06]  /*4200*/  @P2 LEA R19, R19, R0, 0x18 ;  /* 0x0000000013132211 */ /* 0x002fcc00078ec0ff */
[----:B------:R-:W1:Y:S02]  /*4210*/  @P2 LDS.64 R18, [R19+0x80] ;  /* 0x0000800013122984 */ /* 0x000e640000000a00 */
[----:B-1----:R-:W-:-:S04]  /*4220*/  @P2 IADD3 R17, P0, PT, R18, R17, RZ ;  /* 0x0000001112112210 */ /* 0x002fc80007f1e0ff */
[----:B------:R-:W-:Y:S01]  /*4230*/  IADD3 R16, P1, PT, R28, R17, RZ ;  /* 0x000000111c107210 */ /* 0x000fe20007f3e0ff */
[----:B------:R-:W-:-:S04]  /*4240*/  @P2 IMAD.X R21, R19, 0x1, R21, P0 ;  /* 0x0000000113152824 */ /* 0x000fc800000e0615 */
[----:B------:R-:W-:-:S08]  /*4250*/  IMAD.X R29, R29, 0x1, R21, P1 ;  /* 0x000000011d1d7824 */ /* 0x000fd000008e0615 */
.L_x_20:
[----:B------:R-:W1:Y:S01]  /*4260*/  S2R R0, SR_TID.X ;  /* 0x0000000000007919 */ /* 0x000e620000002100 */
[----:B------:R-:W-:Y:S01]  /*4270*/  BAR.SYNC.DEFER_BLOCKING 0x0 ;  /* 0x0000000000007b1d */ /* 0x000fe20000010000 */
[----:B------:R-:W-:-:S07]  /*4280*/  IADD3 R18, P0, PT, R32, R16, RZ ;  /* 0x0000001020127210 */ /* 0x000fce0007f1e0ff */
[----:B------:R-:W2:Y:S01]  /*4290*/  S2UR UR7, SR_CgaCtaId ;  /* 0x00000000000779c3 */ /* 0x000ea20000008800 */
[----:B------:R-:W-:Y:S01]  /*42a0*/  IMAD.X R19, R33, 0x1, R29, P0 ;  /* 0x0000000121137824 */ /* 0x000fe200000e061d */
[----:B------:R-:W3:Y:S01]  /*42b0*/  S2R R27, SR_LANEID ;  /* 0x00000000001b7919 */ /* 0x000ee20000000000 */
[----:B------:R-:W-:Y:S01]  /*42c0*/  IADD3 R22, P0, PT, R30, R18, RZ ;  /* 0x000000121e167210 */ /* 0x000fe20007f1e0ff */
[----:B------:R-:W-:-:S04]  /*42d0*/  UMOV UR5, 0x400 ;  /* 0x0000040000057882 */ /* 0x000fc80000000000 */
[----:B0-----:R-:W-:Y:S01]  /*42e0*/  IMAD.X R23, R31, 0x1, R19, P0 ;  /* 0x000000011f177824 */ /* 0x001fe200000e0613 */
[----:B------:R-:W-:-:S05]  /*42f0*/  IADD3 R24, P0, PT, R14, R22, RZ ;  /* 0x000000160e187210 */ /* 0x000fca0007f1e0ff */
[----:B------:R-:W-:Y:S01]  /*4300*/  IMAD.X R25, R15, 0x1, R23, P0 ;  /* 0x000000010f197824 */ /* 0x000fe200000e0617 */
[----:B------:R-:W-:-:S05]  /*4310*/  IADD3 R12, P0, PT, R12, R24, RZ ;  /* 0x000000180c0c7210 */ /* 0x000fca0007f1e0ff */
[----:B------:R-:W-:Y:S01]  /*4320*/  IMAD.X R13, R13, 0x1, R25, P0 ;  /* 0x000000010d0d7824 */ /* 0x000fe200000e0619 */
[----:B------:R-:W-:Y:S02]  /*4330*/  IADD3 R10, P0, PT, R10, R12, RZ ;  /* 0x0000000c0a0a7210 */ /* 0x000fe40007f1e0ff */
[----:B-1----:R-:W-:Y:S01]  /*4340*/  SHF.R.U32.HI R20, RZ, 0x5, R0 ;  /* 0x00000005ff147819 */ /* 0x002fe20000011600 */
[----:B--2---:R-:W-:Y:S01]  /*4350*/  ULEA UR5, UR7, UR5, 0x18 ;  /* 0x0000000507057291 */ /* 0x004fe2000f8ec0ff */
[----:B------:R-:W-:Y:S01]  /*4360*/  LOP3.LUT R26, R0, 0x1f, RZ, 0xc0, !PT ;  /* 0x0000001f001a7812 */ /* 0x000fe200078ec0ff */
[----:B------:R-:W-:Y:S01]  /*4370*/  IMAD.X R11, R11, 0x1, R13, P0 ;  /* 0x000000010b0b7824 */ /* 0x000fe200000e060d */
[----:B------:R-:W-:-:S05]  /*4380*/  IADD3 R8, P0, PT, R8, R10, RZ ;  /* 0x0000000a08087210 */ /* 0x000fca0007f1e0ff */
[----:B------:R-:W-:Y:S01]  /*4390*/  IMAD.X R9, R9, 0x1, R11, P0 ;  /* 0x0000000109097824 */ /* 0x000fe200000e060b */
[----:B------:R-:W-:Y:S01]  /*43a0*/  IADD3 R6, P0, PT, R6, R8, RZ ;  /* 0x0000000806067210 */ /* 0x000fe20007f1e0ff */
[----:B---3--:R-:W-:-:S04]  /*43b0*/  IMAD R20, R20, 0x160, R27 ;  /* 0x0000016014147824 */ /* 0x008fc800078e021b */
[----:B------:R-:W-:Y:S01]  /*43c0*/  IMAD.X R7, R7, 0x1, R9, P0 ;  /* 0x0000000107077824 */ /* 0x000fe200000e0609 */
[----:B------:R-:W-:Y:S01]  /*43d0*/  LEA R14, R20, UR5, 0x3 ;  /* 0x00000005140e7c11 */ /* 0x000fe2000f8e18ff */
[----:B------:R-:W0:Y:S01]  /*43e0*/  LDCU UR5, c[0x0][0x3b0] ;  /* 0x00007600ff0577ac */ /* 0x000e220008000800 */
[----:B------:R-:W-:Y:S01]  /*43f0*/  IADD3 R4, P0, PT, R4, R6, RZ ;  /* 0x0000000604047210 */ /* 0x000fe20007f1e0ff */
[----:B------:R-:W-:Y:S02]  /*4400*/  IMAD.MOV.U32 R20, RZ, RZ, R17 ;  /* 0x000000ffff147224 */ /* 0x000fe400078e0011 */
[----:B------:R-:W-:Y:S02]  /*4410*/  IMAD R27, R27, 0x50, R14 ;  /* 0x000000501b1b7824 */ /* 0x000fe400078e020e */
[----:B------:R-:W-:Y:S01]  /*4420*/  IMAD.X R5, R5, 0x1, R7, P0 ;  /* 0x0000000105057824 */ /* 0x000fe200000e0607 */
[----:B------:R-:W-:Y:S01]  /*4430*/  IADD3 R2, P0, PT, R2, R4, RZ ;  /* 0x0000000402027210 */ /* 0x000fe20007f1e0ff */
[----:B------:R-:W-:Y:S01]  /*4440*/  IMAD.MOV.U32 R17, RZ, RZ, R29 ;  /* 0x000000ffff117224 */ /* 0x000fe200078e001d */
[----:B------:R-:W-:Y:S03]  /*4450*/  STS.64 [R27], R20 ;  /* 0x000000141b007388 */ /* 0x000fe60000000a00 */
[----:B------:R-:W-:Y:S01]  /*4460*/  IMAD.X R3, R3, 0x1, R5, P0 ;  /* 0x0000000103037824 */ /* 0x000fe200000e0605 */
[----:B------:R-:W-:Y:S01]  /*4470*/  ISETP.NE.AND P0, PT, R0, RZ, PT ;  /* 0x000000ff0000720c */ /* 0x000fe20003f05270 */
[----:B------:R-:W-:Y:S01]  /*4480*/  STS.64 [R27+0x8], R16 ;  /* 0x000008101b007388 */ /* 0x000fe20000000a00 */
[----:B0-----:R-:W-:-:S03]  /*4490*/  UIADD3 UR8, UPT, UPT, -UR12, UR5, URZ ;  /* 0x000000050c087290 */ /* 0x001fc6000fffe1ff */
[----:B------:R-:W-:Y:S01]  /*44a0*/  STS.64 [R27+0x10], R18 ;  /* 0x000010121b007388 */ /* 0x000fe20000000a00 */
[----:B------:R-:W-:Y:S02]  /*44b0*/  UMOV UR5, 0x400 ;  /* 0x0000040000057882 */ /* 0x000fe40000000000 */
[----:B------:R-:W-:Y:S01]  /*44c0*/  ULEA UR5, UR7, UR5, 0x18 ;  /* 0x0000000507057291 */ /* 0x000fe2000f8ec0ff */
[----:B------:R-:W-:Y:S01]  /*44d0*/  IMAD.U32 R29, RZ, RZ, UR8 ;  /* 0x00000008ff1d7e24 */ /* 0x000fe2000f8e00ff */
[----:B------:R-:W-:Y:S04]  /*44e0*/  STS.64 [R27+0x18], R22 ;  /* 0x000018161b007388 */ /* 0x000fe80000000a00 */
[----:B------:R-:W-:Y:S01]  /*44f0*/  STS.64 [R27+0x20], R24 ;  /* 0x000020181b007388 */ /* 0x000fe20000000a00 */
[----:B------:R-:W0:Y:S03]  /*4500*/  LDCU.64 UR8, c[0x0][0x388] ;  /* 0x00007100ff0877ac */ /* 0x000e260008000a00 */
[----:B------:R-:W-:Y:S04]  /*4510*/  STS.64 [R27+0x28], R12 ;  /* 0x0000280c1b007388 */ /* 0x000fe80000000a00 */
[----:B------:R-:W-:Y:S04]  /*4520*/  STS.64 [R27+0x30], R10 ;  /* 0x0000300a1b007388 */ /* 0x000fe80000000a00 */
[----:B------:R-:W-:Y:S04]  /*4530*/  STS.64 [R27+0x38], R8 ;  /* 0x000038081b007388 */ /* 0x000fe80000000a00 */
[----:B------:R-:W-:Y:S04]  /*4540*/  STS.64 [R27+0x40], R6 ;  /* 0x000040061b007388 */ /* 0x000fe80000000a00 */
[----:B------:R-:W-:Y:S04]  /*4550*/  STS.64 [R27+0x48], R4 ;  /* 0x000048041b007388 */ /* 0x000fe80000000a00 */
[----:B------:R1:W-:Y:S01]  /*4560*/  STS.64 [R27+0x50], R2 ;  /* 0x000050021b007388 */ /* 0x0003e20000000a00 */
[----:B------:R-:W-:-:S03]  /*4570*/  NOP ;  /* 0x0000000000007918 */ /* 0x000fc60000000000 */
[----:B------:R-:W-:Y:S04]  /*4580*/  LDS.64 R24, [R14] ;  /* 0x000000000e187984 */ /* 0x000fe80000000a00 */
[----:B------:R-:W-:Y:S01]  /*4590*/  LDS.64 R18, [R14+0x100] ;  /* 0x000100000e127984 */ /* 0x000fe20000000a00 */
[----:B-1----:R-:W-:-:S03]  /*45a0*/  LOP3.LUT R27, R0, 0x3e0, RZ, 0xc0, !PT ;  /* 0x000003e0001b7812 */ /* 0x002fc600078ec0ff */
[----:B------:R-:W-:Y:S02]  /*45b0*/  LDS.64 R20, [R14+0x200] ;  /* 0x000200000e147984 */ /* 0x000fe40000000a00 */
[----:B------:R-:W-:Y:S02]  /*45c0*/  IMAD R28, R27, 0xb, R26 ;  /* 0x0000000b1b1c7824 */ /* 0x000fe400078e021a */
[----:B------:R-:W-:Y:S02]  /*45d0*/  LDS.64 R16, [R14+0x300] ;  /* 0x000300000e107984 */ /* 0x000fe40000000a00 */
[C---:B------:R-:W-:Y:S02]  /*45e0*/  VIADD R30, R28.reuse, 0x40 ;  /* 0x000000401c1e7836 */ /* 0x040fe40000000000 */
[----:B------:R-:W-:Y:S01]  /*45f0*/  LDS.64 R12, [R14+0x400] ;  /* 0x000400000e0c7984 */ /* 0x000fe20000000a00 */
[----:B------:R-:W-:-:S03]  /*4600*/  VIADD R32, R28, 0x60 ;  /* 0x000000601c207836 */ /* 0x000fc60000000000 */
[----:B------:R-:W-:Y:S04]  /*4610*/  LDS.64 R10, [R14+0x500] ;  /* 0x000500000e0a7984 */ /* 0x000fe80000000a00 */
[----:B------:R-:W-:Y:S04]  /*4620*/  LDS.64 R8, [R14+0x600] ;  /* 0x000600000e087984 */ /* 0x000fe80000000a00 */
[----:B------:R-:W-:Y:S04]  /*4630*/  LDS.64 R6, [R14+0x700] ;  /* 0x000700000e067984 */ /* 0x000fe80000000a00 */
[----:B------:R-:W-:Y:S04]  /*4640*/  LDS.64 R4, [R14+0x800] ;  /* 0x000800000e047984 */ /* 0x000fe80000000a00 */
[----:B------:R-:W-:Y:S04]  /*4650*/  LDS.64 R2, [R14+0x900] ;  /* 0x000900000e027984 */ /* 0x000fe80000000a00 */
[----:B------:R1:W-:Y:S04]  /*4660*/  LDS.64 R22, [R14+0xa00] ;  /* 0x000a00000e167984 */ /* 0x0003e80000000a00 */
[----:B------:R-:W-:Y:S01]  /*4670*/  @!P0 STS [UR5+0x6e00], R29 ;  /* 0x006e001dff008988 */ /* 0x000fe20008000805 */
[----:B------:R-:W-:Y:S01]  /*4680*/  BAR.SYNC.DEFER_BLOCKING 0x0 ;  /* 0x0000000000007b1d */ /* 0x000fe20000010000 */
[C---:B------:R-:W-:Y:S01]  /*4690*/  IADD3 R0, P0, PT, R28.reuse, UR12, RZ ;  /* 0x0000000c1c007c10 */ /* 0x040fe2000ff1e0ff */
[----:B-1----:R-:W-:-:S04]  /*46a0*/  VIADD R14, R28, 0x20 ;  /* 0x000000201c0e7836 */ /* 0x002fc80000000000 */
[----:B------:R-:W-:Y:S01]  /*46b0*/  IMAD.X R27, RZ, RZ, UR13, P0 ;  /* 0x0000000dff1b7e24 */ /* 0x000fe200080e06ff */
[----:B0-----:R-:W-:-:S04]  /*46c0*/  LEA R26, P0, R0, UR8, 0x3 ;  /* 0x00000008001a7c11 */ /* 0x001fc8000f8018ff */
[----:B------:R-:W-:Y:S01]  /*46d0*/  LEA.HI.X R27, R0, UR9, R27, 0x3, P0 ;  /* 0x00000009001b7c11 */ /* 0x000fe200080f1c1b */
[C---:B------:R-:W-:Y:S01]  /*46e0*/  VIADD R0, R28.reuse, 0xc0 ;  /* 0x000000c01c007836 */ /* 0x040fe20000000000 */
[----:B------:R-:W0:Y:S02]  /*46f0*/  LDS R15, [UR5+0x6e00] ;  /* 0x006e0005ff0f7984 */ /* 0x000e240008000800 */
[-C--:B0-----:R-:W-:Y:S02]  /*4700*/  ISETP.GE.AND P5, PT, R28, R15.reuse, PT ;  /* 0x0000000f1c00720c */ /* 0x081fe40003fa6270 */
[-C--:B------:R-:W-:Y:S01]  /*4710*/  ISETP.GE.AND P6, PT, R14, R15.reuse, PT ;  /* 0x0000000f0e00720c */ /* 0x080fe20003fc6270 */
[----:B------:R-:W-:Y:S01]  /*4720*/  VIADD R14, R28, 0xa0 ;  /* 0x000000a01c0e7836 */ /* 0x000fe20000000000 */
[-C--:B------:R-:W-:Y:S01]  /*4730*/  ISETP.GE.AND P0, PT, R30, R15.reuse, PT ;  /* 0x0000000f1e00720c */ /* 0x080fe20003f06270 */
[----:B------:R-:W-:Y:S01]  /*4740*/  VIADD R30, R28, 0x80 ;  /* 0x000000801c1e7836 */ /* 0x000fe20000000000 */
[----:B------:R-:W-:-:S02]  /*4750*/  ISETP.GE.AND P1, PT, R32, R15, PT ;  /* 0x0000000f2000720c */ /* 0x000fc40003f26270 */
[-C--:B------:R-:W-:Y:S01]  /*4760*/  ISETP.GE.AND P4, PT, R0, R15.reuse, PT ;  /* 0x0000000f0000720c */ /* 0x080fe20003f86270 */
[----:B------:R-:W-:Y:S01]  /*4770*/  VIADD R0, R28, 0xe0 ;  /* 0x000000e01c007836 */ /* 0x000fe20000000000 */
[-C--:B------:R-:W-:Y:S01]  /*4780*/  ISETP.GE.AND P3, PT, R14, R15.reuse, PT ;  /* 0x0000000f0e00720c */ /* 0x080fe20003f66270 */
[----:B------:R-:W-:Y:S01]  /*4790*/  VIADD R14, R28, 0x100 ;  /* 0x000001001c0e7836 */ /* 0x000fe20000000000 */
[-C--:B------:R-:W-:Y:S01]  /*47a0*/  ISETP.GE.AND P2, PT, R30, R15.reuse, PT ;  /* 0x0000000f1e00720c */ /* 0x080fe20003f46270 */
[----:B------:R0:W-:Y:S01]  /*47b0*/  @!P5 STG.E.64 desc[UR10][R26.64], R24 ;  /* 0x000000181a00d986 */ /* 0x0001e2000c101b0a */
[-C--:B------:R-:W-:Y:S01]  /*47c0*/  ISETP.GE.AND P5, PT, R0, R15.reuse, PT ;  /* 0x0000000f0000720c */ /* 0x080fe20003fa6270 */
[C---:B------:R-:W-:Y:S02]  /*47d0*/  VIADD R0, R28.reuse, 0x120 ;  /* 0x000001201c007836 */ /* 0x040fe40000000000 */
[----:B------:R-:W-:Y:S01]  /*47e0*/  VIADD R28, R28, 0x140 ;  /* 0x000001401c1c7836 */ /* 0x000fe20000000000 */
[----:B------:R0:W-:Y:S01]  /*47f0*/  @!P6 STG.E.64 desc[UR10][R26.64+0x100], R18 ;  /* 0x000100121a00e986 */ /* 0x0001e2000c101b0a */
[----:B------:R-:W-:-:S03]  /*4800*/  ISETP.GE.AND P6, PT, R14, R15, PT ;  /* 0x0000000f0e00720c */ /* 0x000fc60003fc6270 */
[----:B------:R0:W-:Y:S01]  /*4810*/  @!P0 STG.E.64 desc[UR10][R26.64+0x200], R20 ;  /* 0x000200141a008986 */ /* 0x0001e2000c101b0a */
[----:B------:R-:W-:-:S03]  /*4820*/  ISETP.GE.AND P0, PT, R0, R15, PT ;  /* 0x0000000f0000720c */ /* 0x000fc60003f06270 */
[----:B------:R0:W-:Y:S01]  /*4830*/  @!P1 STG.E.64 desc[UR10][R26.64+0x300], R16 ;  /* 0x000300101a009986 */ /* 0x0001e2000c101b0a */
[----:B------:R-:W-:-:S03]  /*4840*/  ISETP.GE.AND P1, PT, R28, R15, PT ;  /* 0x0000000f1c00720c */ /* 0x000fc60003f26270 */
[----:B------:R0:W-:Y:S04]  /*4850*/  @!P2 STG.E.64 desc[UR10][R26.64+0x400], R12 ;  /* 0x0004000c1a00a986 */ /* 0x0001e8000c101b0a */
[----:B------:R0:W-:Y:S04]  /*4860*/  @!P3 STG.E.64 desc[UR10][R26.64+0x500], R10 ;  /* 0x0005000a1a00b986 */ /* 0x0001e8000c101b0a */
[----:B------:R0:W-:Y:S04]  /*4870*/  @!P4 STG.E.64 desc[UR10][R26.64+0x600], R8 ;  /* 0x000600081a00c986 */ /* 0x0001e8000c101b0a */
[----:B------:R0:W-:Y:S04]  /*4880*/  @!P5 STG.E.64 desc[UR10][R26.64+0x700], R6 ;  /* 0x000700061a00d986 */ /* 0x0001e8000c101b0a */
[----:B------:R0:W-:Y:S04]  /*4890*/  @!P6 STG.E.64 desc[UR10][R26.64+0x800], R4 ;  /* 0x000800041a00e986 */ /* 0x0001e8000c101b0a */
[----:B------:R0:W-:Y:S01]  /*48a0*/  @!P0 STG.E.64 desc[UR10][R26.64+0x900], R2 ;  /* 0x000900021a008986 */ /* 0x0001e2000c101b0a */
[----:B------:R-:W-:Y:S05]  /*48b0*/  @P1 EXIT ;  /* 0x000000000000194d */ /* 0x000fea0003800000 */
[----:B------:R-:W-:Y:S01]  /*48c0*/  STG.E.64 desc[UR10][R26.64+0xa00], R22 ;  /* 0x000a00161a007986 */ /* 0x000fe2000c101b0a */
[----:B------:R-:W-:Y:S05]  /*48d0*/  EXIT ;  /* 0x000000000000794d */ /* 0x000fea0003800000 */
.L_x_5:
[----:B------:R-:W-:Y:S01]  /*48e0*/  BSSY B1, `(.L_x_36) ;  /* 0x0000006000017945 */ /* 0x000fe20003800000 */
[----:B------:R-:W-:Y:S01]  /*48f0*/  PLOP3.LUT P0, PT, P0, PT, PT, 0x8, 0x80 ;  /* 0x000000000080781c */ /* 0x000fe2000070e170 */
[----:B------:R-:W-:-:S12]  /*4900*/  IMAD.MOV.U32 R0, RZ, RZ, -0x1 ;  /* 0xffffffffff007424 */ /* 0x000fd800078e00ff */
[----:B------:R-:W-:Y:S05]  /*4910*/  WARPSYNC.COLLECTIVE R0, `(.L_x_37) ;  /* 0x0000000000087348 */ /* 0x000fea0003c00000 */
[----:B------:R-:W-:Y:S01]  /*4920*/  VOTE.ANY P0, P0 ;  /* 0x0000000000ff7806 */ /* 0x000fe20000000100 */
[----:B------:R-:W-:-:S12]  /*4930*/  ENDCOLLECTIVE ;  /* 0x000000000000791b */ /* 0x000fd80003800000 */
.L_x_37:
[----:B------:R-:W-:Y:S05]  /*4940*/  BSYNC B1 ;  /* 0x0000000000017941 */ /* 0x000fea0003800000 */
.L_x_36:
[----:B------:R-:W-:Y:S05]  /*4950*/  BRA `(.L_x_38) ;  /* 0xffffffc8007c7947 */ /* 0x000fea000383ffff */
.L_x_7:
[----:B------:R-:W-:Y:S01]  /*4960*/  BSSY B1, `(.L_x_39) ;  /* 0x0000006000017945 */ /* 0x000fe20003800000 */
[----:B------:R-:W-:Y:S01]  /*4970*/  PLOP3.LUT P0, PT, P0, PT, PT, 0x8, 0x80 ;  /* 0x000000000080781c */ /* 0x000fe2000070e170 */
[----:B------:R-:W-:-:S12]  /*4980*/  IMAD.MOV.U32 R0, RZ, RZ, -0x1 ;  /* 0xffffffffff007424 */ /* 0x000fd800078e00ff */
[----:B------:R-:W-:Y:S05]  /*4990*/  WARPSYNC.COLLECTIVE R0, `(.L_x_40) ;  /* 0x0000000000087348 */ /* 0x000fea0003c00000 */
[----:B------:R-:W-:Y:S01]  /*49a0*/  VOTE.ANY P0, P0 ;  /* 0x0000000000ff7806 */ /* 0x000fe20000000100 */
[----:B------:R-:W-:-:S12]  /*49b0*/  ENDCOLLECTIVE ;  /* 0x000000000000791b */ /* 0x000fd80003800000 */
.L_x_40:
[----:B------:R-:W-:Y:S05]  /*49c0*/  BSYNC B1 ;  /* 0x0000000000017941 */ /* 0x000fea0003800000 */
.L_x_39:
[----:B------:R-:W-:Y:S05]  /*49d0*/  BRA `(.L_x_41) ;  /* 0xffffffc800847947 */ /* 0x000fea000383ffff */
.L_x_9:
[----:B------:R-:W0:Y:S01]  /*49e0*/  S2R R20, SR_GEMASK ;  /* 0x0000000000147919 */ /* 0x000e220000003c00 */
[----:B------:R-:W-:Y:S01]  /*49f0*/  ISETP.NE.U32.AND P0, PT, R12, 0x65, PT ;  /* 0x000000650c00780c */ /* 0x000fe20003f05070 */
[----:B------:R-:W-:Y:S01]  /*4a00*/  BSSY B1, `(.L_x_42) ;  /* 0x0000007000017945 */ /* 0x000fe20003800000 */
[----:B------:R-:W-:Y:S01]  /*4a10*/  PLOP3.LUT P2, PT, P1, PT, PT, 0x8, 0x80 ;  /* 0x000000000080781c */ /* 0x000fe20000f4e170 */
[----:B------:R-:W-:Y:S01]  /*4a20*/  IMAD.MOV.U32 R0, RZ, RZ, -0x1 ;  /* 0xffffffffff007424 */ /* 0x000fe200078e00ff */
[----:B------:R-:W-:-:S13]  /*4a30*/  ISETP.NE.AND.EX P0, PT, R13, RZ, PT, P0 ;  /* 0x000000ff0d00720c */ /* 0x000fda0003f05300 */
[----:B0-----:R-:W-:Y:S05]  /*4a40*/  WARPSYNC.COLLECTIVE R0, `(.L_x_43) ;  /* 0x0000000000087348 */ /* 0x001fea0003c00000 */
[----:B------:R-:W-:Y:S01]  /*4a50*/  VOTE.ANY R0, PT, P2 ;  /* 0x0000000000007806 */ /* 0x000fe200010e0100 */
[----:B0-----:R-:W-:Y:S06]  /*4a60*/  ENDCOLLECTIVE ;  /* 0x000000000000791b */ /* 0x001fec0003800000 */
.L_x_43:
[----:B------:R-:W-:Y:S05]  /*4a70*/  BSYNC B1 ;  /* 0x0000000000017941 */ /* 0x000fea0003800000 */
.L_x_42:
[----:B------:R-:W-:Y:S01]  /*4a80*/  LOP3.LUT R0, R0, 0x80000000, R20, 0xec, !PT ;  /* 0x8000000000007812 */ /* 0x000fe200078eec14 */
[----:B------:R-:W-:Y:S01]  /*4a90*/  IMAD.MOV.U32 R21, RZ, RZ, R14 ;  /* 0x000000ffff157224 */ /* 0x000fe200078e000e */
[----:B------:R-:W0:Y:S01]  /*4aa0*/  S2R R44, SR_LANEID ;  /* 0x00000000002c7919 */ /* 0x000e220000000000 */
[----:B------:R-:W-:Y:S02]  /*4ab0*/  IMAD.MOV.U32 R20, RZ, RZ, 0x1 ;  /* 0x00000001ff147424 */ /* 0x000fe400078e00ff */
[----:B------:R-:W-:-:S05]  /*4ac0*/  VIADD R13, R0, 0xffffffff ;  /* 0xffffffff000d7836 */ /* 0x000fca0000000000 */
[----:B------:R-:W-:Y:S01]  /*4ad0*/  LOP3.LUT R13, R0, R13, RZ, 0xc, !PT ;  /* 0x0000000d000d7212 */ /* 0x000fe200078e0cff */
[----:B------:R-:W-:-:S03]  /*4ae0*/  IMAD.MOV.U32 R0, RZ, RZ, -0x1 ;  /* 0xffffffffff007424 */ /* 0x000fc600078e00ff */
[----:B------:R1:W2:Y:S04]  /*4af0*/  POPC R23, R13 ;  /* 0x0000000d00177309 */ /* 0x0002a80000000000 */
[----:B012---:R-:W-:Y:S05]  /*4b00*/  WARPSYNC.COLLECTIVE R0, `(.L_x_44) ;  /* 0x0000000000087348 */ /* 0x007fea0003c00000 */
[----:B--2---:R2:W3:Y:S02]  /*4b10*/  SHFL.DOWN P2, R22, R21, R20, R23 ;  /* 0x0800001415167389 */ /* 0x0044e40000040017 */
[----:B0123--:R-:W-:Y:S05]  /*4b20*/  ENDCOLLECTIVE ;  /* 0x000000000000791b */ /* 0x00ffea0003800000 */
.L_x_44:
[C---:B------:R-:W-:Y:S01]  /*4b30*/  ISETP.GE.AND P1, PT, R44.reuse, R23, PT ;  /* 0x000000172c00720c */ /* 0x040fe20003f26270 */
[----:B------:R-:W-:Y:S02]  /*4b40*/  VIADD R27, R44, 0x2 ;  /* 0x000000022c1b7836 */ /* 0x000fe40000000000 */
[----:B------:R-:W-:Y:S02]  /*4b50*/  IMAD.MOV.U32 R21, RZ, RZ, R15 ;  /* 0x000000ffff157224 */ /* 0x000fe400078e000f */
[----:B------:R-:W-:-:S08]  /*4b60*/  IMAD.MOV.U32 R25, RZ, RZ, R22 ;  /* 0x000000ffff197224 */ /* 0x000fd000078e0016 */
[----:B------:R-:W-:Y:S05]  /*4b70*/  WARPSYNC.COLLECTIVE R0, `(.L_x_45) ;  /* 0x0000000000087348 */ /* 0x000fea0003c00000 */
[----:B------:R0:W1:Y:S02]  /*4b80*/  SHFL.DOWN P2, R22, R21, R20, R23 ;  /* 0x0800001415167389 */ /* 0x0000640000040017 */
[----:B01----:R-:W-:Y:S05]  /*4b90*/  ENDCOLLECTIVE ;  /* 0x000000000000791b */ /* 0x003fea0003800000 */
.L_x_45:
[----:B------:R-:W-:Y:S01]  /*4ba0*/  SEL R25, R25, RZ, !P1 ;  /* 0x000000ff19197207 */ /* 0x000fe20004800000 */
[----:B------:R-:W-:Y:S01]  /*4bb0*/  IMAD.MOV.U32 R20, RZ, RZ, 0x2 ;  /* 0x00000002ff147424 */ /* 0x000fe200078e00ff */
[----:B------:R-:W-:Y:S02]  /*4bc0*/  SEL R13, R22, RZ, !P1 ;  /* 0x000000ff160d7207 */ /* 0x000fe40004800000 */
[----:B------:R-:W-:-:S05]  /*4bd0*/  IADD3 R26, P1, PT, R14, R25, RZ ;  /* 0x000000190e1a7210 */ /* 0x000fca0007f3e0ff */
[----:B------:R-:W-:Y:S02]  /*4be0*/  IMAD.MOV.U32 R21, RZ, RZ, R26 ;  /* 0x000000ffff157224 */ /* 0x000fe400078e001a */
[----:B------:R-:W-:Y:S01]  /*4bf0*/  IMAD.X R34, R15, 0x1, R13, P1 ;  /* 0x000000010f227824 */ /* 0x000fe200008e060d */
[----:B------:R-:W-:-:S13]  /*4c00*/  ISETP.GT.AND P1, PT, R27, R23, PT ;  /* 0x000000171b00720c */ /* 0x000fda0003f24270 */
[----:B------:R-:W-:Y:S05]  /*4c10*/  WARPSYNC.COLLECTIVE R0, `(.L_x_46) ;  /* 0x0000000000087348 */ /* 0x000fea0003c00000 */
[----:B------:R0:W1:Y:S02]  /*4c20*/  SHFL.DOWN P2, R22, R21, R20, R23 ;  /* 0x0800001415167389 */ /* 0x0000640000040017 */
[----:B01----:R-:W-:Y:S05]  /*4c30*/  ENDCOLLECTIVE ;  /* 0x000000000000791b */ /* 0x003fea0003800000 */
.L_x_46:
[----:B------:R-:W-:Y:S02]  /*4c40*/  IMAD.MOV.U32 R21, RZ, RZ, R34 ;  /* 0x000000ffff157224 */ /* 0x000fe400078e0022 */
[----:B------:R-:W-:-:S07]  /*4c50*/  IMAD.MOV.U32 R25, RZ, RZ, R22 ;  /* 0x000000ffff197224 */ /* 0x000fce00078e0016 */
[----:B------:R-:W-:Y:S05]  /*4c60*/  WARPSYNC.COLLECTIVE R0, `(.L_x_47) ;  /* 0x0000000000087348 */ /* 0x000fea0003c00000 */
[----:B------:R0:W1:Y:S02]  /*4c70*/  SHFL.DOWN P2, R22, R21, R20, R23 ;  /* 0x0800001415167389 */ /* 0x0000640000040017 */
[----:B01----:R-:W-:Y:S05]  /*4c80*/  ENDCOLLECTIVE ;  /* 0x000000000000791b */ /* 0x003fea0003800000 */
.L_x_47:
[----:B------:R-:W-:Y:S01]  /*4c90*/  SEL R25, R25, RZ, !P1 ;  /* 0x000000ff19197207 */ /* 0x000fe20004800000 */
[----:B------:R-:W-:-:S03]  /*4ca0*/  IMAD.MOV.U32 R20, RZ, RZ, 0x4 ;  /* 0x00000004ff147424 */ /* 0x000fc600078e00ff */
[----:B------:R-:W-:Y:S01]  /*4cb0*/  IADD3 R36, P2, PT, R25, R26, RZ ;  /* 0x0000001a19247210 */ /* 0x000fe20007f5e0ff */
[----:B------:R-:W-:Y:S01]  /*4cc0*/  VIADD R26, R44, 0x4 ;  /* 0x000000042c1a7836 */ /* 0x000fe20000000000 */
[----:B------:R-:W-:Y:S01]  /*4cd0*/  SEL R13, R22, RZ, !P1 ;  /* 0x000000ff160d7207 */ /* 0x000fe20004800000 */
[----:B------:R-:W-:Y:S02]  /*4ce0*/  VIADD R25, R44, 0x8 ;  /* 0x000000082c197836 */ /* 0x000fe40000000000 */
[----:B------:R-:W-:Y:S01]  /*4cf0*/  IMAD.MOV.U32 R21, RZ, RZ, R36 ;  /* 0x000000ffff157224 */ /* 0x000fe200078e0024 */
[----:B------:R-:W-:Y:S01]  /*4d00*/  ISETP.GT.AND P1, PT, R26, R23, PT ;  /* 0x000000171a00720c */ /* 0x000fe20003f24270 */
[----:B------:R-:W-:-:S12]  /*4d10*/  IMAD.X R14, R13, 0x1, R34, P2 ;  /* 0x000000010d0e7824 */ /* 0x000fd800010e0622 */
[----:B------:R-:W-:Y:S05]  /*4d20*/  WARPSYNC.COLLECTIVE R0, `(.L_x_48) ;  /* 0x0000000000087348 */ /* 0x000fea0003c00000 */
[----:B------:R0:W1:Y:S02]  /*4d30*/  SHFL.DOWN P2, R22, R21, R20, R23 ;  /* 0x0800001415167389 */ /* 0x0000640000040017 */
[----:B01----:R-:W-:Y:S05]  /*4d40*/  ENDCOLLECTIVE ;  /* 0x000000000000791b */ /* 0x003fea0003800000 */
.L_x_48:
[----:B------:R-:W-:Y:S02]  /*4d50*/  IMAD.MOV.U32 R21, RZ, RZ, R14 ;  /* 0x000000ffff157224 */ /* 0x000fe400078e000e */
[----:B------:R-:W-:-:S07]  /*4d60*/  IMAD.MOV.U32 R15, RZ, RZ, R22 ;  /* 0x000000ffff0f7224 */ /* 0x000fce00078e0016 */
[----:B------:R-:W-:Y:S05]  /*4d70*/  WARPSYNC.COLLECTIVE R0, `(.L_x_49) ;  /* 0x0000000000087348 */ /* 0x000fea0003c00000 */
[----:B------:R0:W1:Y:S02]  /*4d80*/  SHFL.DOWN P2, R22, R21, R20, R23 ;  /* 0x0800001415167389 */ /* 0x0000640000040017 */
[----:B01----:R-:W-:Y:S05]  /*4d90*/  ENDCOLLECTIVE ;  /* 0x000000000000791b */ /* 0x003fea0003800000 */
.L_x_49:
[----:B------:R-:W-:Y:S01]  /*4da0*/  SEL R15, R15, RZ, !P1 ;  /* 0x000000ff0f0f7207 */ /* 0x000fe20004800000 */
[----:B------:R-:W-:-:S03]  /*4db0*/  IMAD.MOV.U32 R20, RZ, RZ, 0x8 ;  /* 0x00000008ff147424 */ /* 0x000fc600078e00ff */
[----:B------:R-:W-:Y:S02]  /*4dc0*/  IADD3 R38, P2, PT, R15, R36, RZ ;  /* 0x000000240f267210 */ /* 0x000fe40007f5e0ff */
[----:B------:R-:W-:Y:S02]  /*4dd0*/  SEL R13, R22, RZ, !P1 ;  /* 0x000000ff160d7207 */ /* 0x000fe40004800000 */
[----:B------:R-:W-:Y:S01]  /*4de0*/  ISETP.GT.AND P1, PT, R25, R23, PT ;  /* 0x000000171900720c */ /* 0x000fe20003f24270 */
[----:B------:R-:W-:Y:S02]  /*4df0*/  IMAD.MOV.U32 R21, RZ, RZ, R38 ;  /* 0x000000ffff157224 */ /* 0x000fe400078e0026 */
[----:B------:R-:W-:-:S10]  /*4e00*/  IMAD.X R34, R13, 0x1, R14, P2 ;  /* 0x000000010d227824 */ /* 0x000fd400010e060e */
[----:B------:R-:W-:Y:S05]  /*4e10*/  WARPSYNC.COLLECTIVE R0, `(.L_x_50) ;  /* 0x0000000000087348 */ /* 0x000fea0003c00000 */
[----:B------:R0:W1:Y:S02]  /*4e20*/  SHFL.DOWN P2, R22, R21, R20, R23 ;  /* 0x0800001415167389 */ /* 0x0000640000040017 */
[----:B01----:R-:W-:Y:S05]  /*4e30*/  ENDCOLLECTIVE ;  /* 0x000000000000791b */ /* 0x003fea0003800000 */
.L_x_50:
[----:B------:R-:W-:Y:S02]  /*4e40*/  IMAD.MOV.U32 R21, RZ, RZ, R34 ;  /* 0x000000ffff157224 */ /* 0x000fe400078e0022 */
[----:B------:R-:W-:-:S07]  /*4e50*/  IMAD.MOV.U32 R15, RZ, RZ, R22 ;  /* 0x000000ffff0f7224 */ /* 0x000fce00078e0016 */
[----:B------:R-:W-:Y:S05]  /*4e60*/  WARPSYNC.COLLECTIVE R0, `(.L_x_51) ;  /* 0x0000000000087348 */ /* 0x000fea0003c00000 */
[----:B------:R0:W1:Y:S02]  /*4e70*/  SHFL.DOWN P2, R22, R21, R20, R23 ;  /* 0x0800001415167389 */ /* 0x0000640000040017 */
[----:B01----:R-:W-:Y:S05]  /*4e80*/  ENDCOLLECTIVE ;  /* 0x000000000000791b */ /* 0x003fea0003800000 */
.L_x_51:
[----:B------:R-:W-:Y:S01]  /*4e90*/  SEL R15, R15, RZ, !P1 ;  /* 0x000000ff0f0f7207 */ /* 0x000fe20004800000 */
[----:B------:R-:W-:-:S03]  /*4ea0*/  IMAD.MOV.U32 R20, RZ, RZ, 0x10 ;  /* 0x00000010ff147424 */ /* 0x000fc600078e00ff */
[----:B------:R-:W-:Y:S02]  /*4eb0*/  IADD3 R35, P2, PT, R15, R38, RZ ;  /* 0x000000260f237210 */ /* 0x000fe40007f5e0ff */
[----:B------:R-:W-:-:S03]  /*4ec0*/  SEL R13, R22, RZ, !P1 ;  /* 0x000000ff160d7207 */ /* 0x000fc60004800000 */
[----:B------:R-:W-:Y:S02]  /*4ed0*/  IMAD.MOV.U32 R21, RZ, RZ, R35 ;  /* 0x000000ffff157224 */ /* 0x000fe400078e0023 */
[----:B------:R-:W-:Y:S02]  /*4ee0*/  IMAD.X R36, R13, 0x1, R34, P2 ;  /* 0x000000010d247824 */ /* 0x000fe400010e0622 */
[----:B------:R-:W-:-:S07]  /*4ef0*/  VIADD R34, R44, 0x10 ;  /* 0x000000102c227836 */ /* 0x000fce0000000000 */
[----:B------:R-:W-:Y:S05]  /*4f00*/  WARPSYNC.COLLECTIVE R0, `(.L_x_52) ;  /* 0x0000000000087348 */ /* 0x000fea0003c00000 */
[----:B------:R0:W1:Y:S02]  /*4f10*/  SHFL.DOWN P2, R22, R21, R20, R23 ;  /* 0x0800001415167389 */ /* 0x0000640000040017 */
[----:B01----:R-:W-:Y:S05]  /*4f20*/  ENDCOLLECTIVE ;  /* 0x000000000000791b */ /* 0x003fea0003800000 */
.L_x_52:
[----:B------:R-:W-:Y:S01]  /*4f30*/  ISETP.GT.AND P1, PT, R34, R23, PT ;  /* 0x000000172200720c */ /* 0x000fe20003f24270 */
[----:B------:R-:W-:Y:S02]  /*4f40*/  IMAD.MOV.U32 R21, RZ, RZ, R36 ;  /* 0x000000ffff157224 */ /* 0x000fe400078e0024 */
[----:B------:R-:W-:-:S10]  /*4f50*/  IMAD.MOV.U32 R37, RZ, RZ, R22 ;  /* 0x000000ffff257224 */ /* 0x000fd400078e0016 */
[----:B------:R-:W-:Y:S05]  /*4f60*/  WARPSYNC.COLLECTIVE R0, `(.L_x_53) ;  /* 0x0000000000087348 */ /* 0x000fea0003c00000 */
[----:B------:R0:W1:Y:S02]  /*4f70*/  SHFL.DOWN P2, R22, R21, R20, R23 ;  /* 0x0800001415167389 */ /* 0x0000640000040017 */
[----:B01----:R-:W-:Y:S05]  /*4f80*/  ENDCOLLECTIVE ;  /* 0x000000000000791b */ /* 0x003fea0003800000 */
.L_x_53:
[----:B------:R-:W-:Y:S05]  /*4f90*/  WARPSYNC.COLLECTIVE R0, `(.L_x_54) ;  /* 0x0000000000087348 */ /* 0x000fea0003c00000 */
[----:B------:R-:W-:Y:S01]  /*4fa0*/  VOTE.ALL P0, P0 ;  /* 0x0000000000ff7806 */ /* 0x000fe20000000000 */
[----:B------:R-:W-:-:S12]  /*4fb0*/  ENDCOLLECTIVE ;  /* 0x000000000000791b */ /* 0x000fd80003800000 */
.L_x_54:
[----:B------:R-:W-:-:S04]  /*4fc0*/  SEL R12, R37, RZ, !P1 ;  /* 0x000000ff250c7207 */ /* 0x000fc80004800000 */
[----:B------:R-:W-:Y:S02]  /*4fd0*/  IADD3 R35, P2, PT, R12, R35, RZ ;  /* 0x000000230c237210 */ /* 0x000fe40007f5e0ff */
[----:B------:R-:W-:-:S05]  /*4fe0*/  SEL R13, R22, RZ, !P1 ;  /* 0x000000ff160d7207 */ /* 0x000fca0004800000 */
[----:B------:R-:W-:Y:S02]  /*4ff0*/  IMAD.X R36, R13, 0x1, R36, P2 ;  /* 0x000000010d247824 */ /* 0x000fe400010e0624 */
[----:B------:R-:W0:Y:S02]  /*5000*/  LDC.64 R12, c[0x0][0x390] ;  /* 0x0000e400ff0c7b82 */ /* 0x000e240000000a00 */
[----:B0-----:R-:W-:-:S05]  /*5010*/  IADD3 R37, P1, PT, R12, 0x200, RZ ;  /* 0x000002000c257810 */ /* 0x001fca0007f3e0ff */
[----:B------:R-:W-:Y:S01]  /*5020*/  IMAD.X R38, RZ, RZ, R13, P1 ;  /* 0x000000ffff267224 */ /* 0x000fe200008e060d */
[----:B------:R-:W-:Y:S07]  /*5030*/  BRA `(.L_x_55) ;  /* 0xffffffc400d07947 */ /* 0x000fee000383ffff */
.L_x_11:
[----:B------:R-:W-:Y:S01]  /*5040*/  BSSY B1, `(.L_x_56) ;  /* 0x0000006000017945 */ /* 0x000fe20003800000 */
[----:B------:R-:W-:Y:S01]  /*5050*/  PLOP3.LUT P0, PT, P0, PT, PT, 0x8, 0x80 ;  /* 0x000000000080781c */ /* 0x000fe2000070e170 */
[----:B------:R-:W-:-:S12]  /*5060*/  IMAD.MOV.U32 R0, RZ, RZ, -0x1 ;  /* 0xffffffffff007424 */ /* 0x000fd800078e00ff */
[----:B------:R-:W-:Y:S05]  /*5070*/  WARPSYNC.COLLECTIVE R0, `(.L_x_57) ;  /* 0x0000000000087348 */ /* 0x000fea0003c00000 */
[----:B------:R-:W-:Y:S01]  /*5080*/  VOTE.ANY P0, P0 ;  /* 0x0000000000ff7806 */ /* 0x000fe20000000100 */
[----:B------:R-:W-:-:S12]  /*5090*/  ENDCOLLECTIVE ;  /* 0x000000000000791b */ /* 0x000fd80003800000 */
.L_x_57:
[----:B------:R-:W-:Y:S05]  /*50a0*/  BSYNC B1 ;  /* 0x0000000000017941 */ /* 0x000fea0003800000 */
.L_x_56:
[----:B------:R-:W-:Y:S05]  /*50b0*/  BRA `(.L_x_58) ;  /* 0xffffffc400dc7947 */ /* 0x000fea000383ffff */
.L_x_13:
[----:B------:R-:W-:Y:S01]  /*50c0*/  BSSY B1, `(.L_x_59) ;  /* 0x0000006000017945 */ /* 0x000fe20003800000 */
[----:B------:R-:W-:Y:S01]  /*50d0*/  PLOP3.LUT P0, PT, P0, PT, PT, 0x8, 0x80 ;  /* 0x000000000080781c */ /* 0x000fe2000070e170 */
[----:B------:R-:W-:-:S12]  /*50e0*/  IMAD.MOV.U32 R0, RZ, RZ, -0x1 ;  /* 0xffffffffff007424 */ /* 0x000fd800078e00ff */
[----:B------:R-:W-:Y:S05]  /*50f0*/  WARPSYNC.COLLECTIVE R0, `(.L_x_60) ;  /* 0x0000000000087348 */ /* 0x000fea0003c00000 */
[----:B------:R-:W-:Y:S01]  /*5100*/  VOTE.ANY P0, P0 ;  /* 0x0000000000ff7806 */ /* 0x000fe20000000100 */
[----:B------:R-:W-:-:S12]  /*5110*/  ENDCOLLECTIVE ;  /* 0x000000000000791b */ /* 0x000fd80003800000 */
.L_x_60:
[----:B------:R-:W-:Y:S05]  /*5120*/  BSYNC B1 ;  /* 0x0000000000017941 */ /* 0x000fea0003800000 */
.L_x_59:
[----:B------:R-:W-:Y:S05]  /*5130*/  BRA `(.L_x_61) ;  /* 0xffffffc400e47947 */ /* 0x000fea000383ffff */
.L_x_15:
[----:B------:R-:W-:Y:S01]  /*5140*/  BSSY B1, `(.L_x_62) ;  /* 0x0000006000017945 */ /* 0x000fe20003800000 */
[----:B------:R-:W-:Y:S01]  /*5150*/  PLOP3.LUT P2, PT, P1, PT, PT, 0x8, 0x80 ;  /* 0x000000000080781c */ /* 0x000fe20000f4e170 */
[----:B------:R-:W-:-:S12]  /*5160*/  IMAD.MOV.U32 R0, RZ, RZ, -0x1 ;  /* 0xffffffffff007424 */ /* 0x000fd800078e00ff */
[----:B------:R-:W-:Y:S05]  /*5170*/  WARPSYNC.COLLECTIVE R0, `(.L_x_63) ;  /* 0x0000000000087348 */ /* 0x000fea0003c00000 */
[----:B------:R-:W-:Y:S01]  /*5180*/  VOTE.ANY R0, PT, P2 ;  /* 0x0000000000007806 */ /* 0x000fe200010e0100 */
[----:B------:R-:W-:Y:S06]  /*5190*/  ENDCOLLECTIVE ;  /* 0x000000000000791b */ /* 0x000fec0003800000 */
.L_x_63:
[----:B------:R-:W-:Y:S05]  /*51a0*/  BSYNC B1 ;  /* 0x0000000000017941 */ /* 0x000fea0003800000 */
.L_x_62:
[----:B------:R-:W0:Y:S01]  /*51b0*/  S2R R20, SR_GEMASK ;  /* 0x0000000000147919 */ /* 0x000e220000003c00 */
[----:B------:R-:W-:Y:S01]  /*51c0*/  VIADD R24, R24, 0xffffffe0 ;  /* 0xffffffe018187836 */ /* 0x000fe20000000000 */
[----:B0-----:R-:W-:Y:S01]  /*51d0*/  LOP3.LUT R0, R0, 0x80000000, R20, 0xec, !PT ;  /* 0x8000000000007812 */ /* 0x001fe200078eec14 */
[----:B------:R-:W-:-:S04]  /*51e0*/  IMAD.MOV.U32 R20, RZ, RZ, 0x1 ;  /* 0x00000001ff147424 */ /* 0x000fc800078e00ff */
[----:B------:R-:W-:-:S05]  /*51f0*/  VIADD R21, R0, 0xffffffff ;  /* 0xffffffff00157836 */ /* 0x000fca0000000000 */
[----:B------:R-:W-:Y:S01]  /*5200*/  LOP3.LUT R22, R0, R21, RZ, 0xc, !PT ;  /* 0x0000001500167212 */ /* 0x000fe200078e0cff */
[----:B------:R-:W-:Y:S02]  /*5210*/  IMAD.MOV.U32 R21, RZ, RZ, R14 ;  /* 0x000000ffff157224 */ /* 0x000fe400078e000e */
[----:B------:R-:W-:Y:S01]  /*5220*/  IMAD.MOV.U32 R0, RZ, RZ, -0x1 ;  /* 0xffffffffff007424 */ /* 0x000fe200078e00ff */
[----:B------:R0:W1:Y:S06]  /*5230*/  POPC R23, R22 ;  /* 0x0000001600177309 */ /* 0x00006c0000000000 */
[----:B01----:R-:W-:Y:S05]  /*5240*/  WARPSYNC.COLLECTIVE R0, `(.L_x_64) ;  /* 0x0000000000087348 */ /* 0x003fea0003c00000 */
[----:B01----:R0:W1:Y:S02]  /*5250*/  SHFL.DOWN P2, R22, R21, R20, R23 ;  /* 0x0800001415167389 */ /* 0x0030640000040017 */
[----:B01----:R-:W-:Y:S05]  /*5260*/  ENDCOLLECTIVE ;  /* 0x000000000000791b */ /* 0x003fea0003800000 */
.L_x_64:
[----:B------:R-:W-:Y:S02]  /*5270*/  IMAD.MOV.U32 R21, RZ, RZ, R15 ;  /* 0x000000ffff157224 */ /* 0x000fe400078e000f */
[----:B------:R-:W-:-:S07]  /*5280*/  IMAD.MOV.U32 R44, RZ, RZ, R22 ;  /* 0x000000ffff2c7224 */ /* 0x000fce00078e0016 */
[----:B------:R-:W-:Y:S05]  /*5290*/  WARPSYNC.COLLECTIVE R0, `(.L_x_65) ;  /* 0x0000000000087348 */ /* 0x000fea0003c00000 */
[----:B------:R0:W1:Y:S02]  /*52a0*/  SHFL.DOWN P2, R22, R21, R20, R23 ;  /* 0x0800001415167389 */ /* 0x0000640000040017 */
[----:B01----:R-:W-:Y:S05]  /*52b0*/  ENDCOLLECTIVE ;  /* 0x000000000000791b */ /* 0x003fea0003800000 */
.L_x_65:
[----:B------:R-:W0:Y:S01]  /*52c0*/  S2R R0, SR_LANEID ;  /* 0x0000000000007919 */ /* 0x000e220000000000 */
[----:B------:R-:W-:Y:S01]  /*52d0*/  IMAD.MOV.U32 R20, RZ, RZ, 0x2 ;  /* 0x00000002ff147424 */ /* 0x000fe200078e00ff */
[----:B0-----:R-:W-:Y:S01]  /*52e0*/  ISETP.GE.AND P0, PT, R0, R23, PT ;  /* 0x000000170000720c */ /* 0x001fe20003f06270 */
[----:B------:R-:W-:-:S03]  /*52f0*/  IMAD.MOV.U32 R0, RZ, RZ, -0x1 ;  /* 0xffffffffff007424 */ /* 0x000fc600078e00ff */
[----:B------:R-:W-:Y:S02]  /*5300*/  SEL R44, R44, RZ, !P0 ;  /* 0x000000ff2c2c7207 */ /* 0x000fe40004000000 */
        /* <DEDUP_REMOVED lines=8> */
.L_x_66:
[----:B------:R-:W-:Y:S02]  /*5390*/  IMAD.MOV.U32 R21, RZ, RZ, R15 ;  /* 0x000000ffff157224 */ /* 0x000fe400078e000f */
[----:B------:R-:W-:-:S07]  /*53a0*/  IMAD.MOV.U32 R44, RZ, RZ, R22 ;  /* 0x000000ffff2c7224 */ /* 0x000fce00078e0016 */
[----:B------:R-:W-:Y:S05]  /*53b0*/  WARPSYNC.COLLECTIVE R0, `(.L_x_67) ;  /* 0x0000000000087348 */ /* 0x000fea0003c00000 */
[----:B------:R0:W1:Y:S02]  /*53c0*/  SHFL.DOWN P2, R22, R21, R20, R23 ;  /* 0x0800001415167389 */ /* 0x0000640000040017 */
[----:B01----:R-:W-:Y:S05]  /*53d0*/  ENDCOLLECTIVE ;  /* 0x000000000000791b */ /* 0x003fea0003800000 */
.L_x_67:
[----:B------:R-:W-:-:S04]  /*53e0*/  SEL R44, R44, RZ, !P0 ;  /* 0x000000ff2c2c7207 */ /* 0x000fc80004000000 */
[----:B------:R-:W-:-:S05]  /*53f0*/  IADD3 R14, P1, PT, R44, R14, RZ ;  /* 0x0000000e2c0e7210 */ /* 0x000fca0007f3e0ff */
[----:B------:R-:W-:Y:S02]  /*5400*/  IMAD.MOV.U32 R21, RZ, RZ, R14 ;  /* 0x000000ffff157224 */ /* 0x000fe400078e000e */
[----:B------:R-:W-:Y:S01]  /*5410*/  IMAD.MOV.U32 R20, RZ, RZ, 0x4 ;  /* 0x00000004ff147424 */ /* 0x000fe200078e00ff */
[----:B------:R-:W-:Y:S02]  /*5420*/  SEL R22, R22, RZ, !P0 ;  /* 0x000000ff16167207 */ /* 0x000fe40004000000 */
[----:B------:R-:W-:-:S03]  /*5430*/  ISETP.GT.AND P0, PT, R26, R23, PT ;  /* 0x000000171a00720c */ /* 0x000fc60003f04270 */
[----:B------:R-:W-:-:S10]  /*5440*/  IMAD.X R15, R22, 0x1, R15, P1 ;  /* 0x00000001160f7824 */ /* 0x000fd400008e060f */
[----:B------:R-:W-:Y:S05]  /*5450*/  WARPSYNC.COLLECTIVE R0, `(.L_x_68) ;  /* 0x0000000000087348 */ /* 0x000fea0003c00000 */
[----:B------:R0:W1:Y:S02]  /*5460*/  SHFL.DOWN P2, R22, R21, R20, R23 ;  /* 0x0800001415167389 */ /* 0x0000640000040017 */
[----:B01----:R-:W-:Y:S05]  /*5470*/  ENDCOLLECTIVE ;  /* 0x000000000000791b */ /* 0x003fea0003800000 */
.L_x_68:
[----:B------:R-:W-:Y:S02]  /*5480*/  IMAD.MOV.U32 R21, RZ, RZ, R15 ;  /* 0x000000ffff157224 */ /* 0x000fe400078e000f */
[----:B------:R-:W-:-:S07]  /*5490*/  IMAD.MOV.U32 R44, RZ, RZ, R22 ;  /* 0x000000ffff2c7224 */ /* 0x000fce00078e0016 */
[----:B------:R-:W-:Y:S05]  /*54a0*/  WARPSYNC.COLLECTIVE R0, `(.L_x_69) ;  /* 0x0000000000087348 */ /* 0x000fea0003c00000 */
[----:B------:R0:W1:Y:S02]  /*54b0*/  SHFL.DOWN P2, R22, R21, R20, R23 ;  /* 0x0800001415167389 */ /* 0x0000640000040017 */
[----:B01----:R-:W-:Y:S05]  /*54c0*/  ENDCOLLECTIVE ;  /* 0x000000000000791b */ /* 0x003fea0003800000 */
.L_x_69:
        /* <DEDUP_REMOVED lines=10> */
.L_x_70:
[----:B------:R-:W-:Y:S02]  /*5570*/  IMAD.MOV.U32 R21, RZ, RZ, R15 ;  /* 0x000000ffff157224 */ /* 0x000fe400078e000f */
[----:B------:R-:W-:-:S07]  /*5580*/  IMAD.MOV.U32 R44, RZ, RZ, R22 ;  /* 0x000000ffff2c7224 */ /* 0x000fce00078e0016 */
[----:B------:R-:W-:Y:S05]  /*5590*/  WARPSYNC.COLLECTIVE R0, `(.L_x_71) ;  /* 0x0000000000087348 */ /* 0x000fea0003c00000 */
[----:B------:R0:W1:Y:S02]  /*55a0*/  SHFL.DOWN P2, R22, R21, R20, R23 ;  /* 0x0800001415167389 */ /* 0x0000640000040017 */
[----:B01----:R-:W-:Y:S05]  /*55b0*/  ENDCOLLECTIVE ;  /* 0x000000000000791b */ /* 0x003fea0003800000 */
.L_x_71:
        /* <DEDUP_REMOVED lines=10> */
.L_x_72:
[----:B------:R-:W-:Y:S02]  /*5660*/  IMAD.MOV.U32 R21, RZ, RZ, R15 ;  /* 0x000000ffff157224 */ /* 0x000fe400078e000f */
[----:B------:R-:W-:-:S07]  /*5670*/  IMAD.MOV.U32 R44, RZ, RZ, R22 ;  /* 0x000000ffff2c7224 */ /* 0x000fce00078e0016 */
[----:B------:R-:W-:Y:S05]  /*5680*/  WARPSYNC.COLLECTIVE R0, `(.L_x_73) ;  /* 0x0000000000087348 */ /* 0x000fea0003c00000 */
[----:B------:R0:W1:Y:S02]  /*5690*/  SHFL.DOWN P2, R22, R21, R20, R23 ;  /* 0x0800001415167389 */ /* 0x0000640000040017 */
[----:B01----:R-:W-:Y:S05]  /*56a0*/  ENDCOLLECTIVE ;  /* 0x000000000000791b */ /* 0x003fea0003800000 */
.L_x_73:
[----:B------:R-:W-:Y:S02]  /*56b0*/  SEL R44, R44, RZ, !P0 ;  /* 0x000000ff2c2c7207 */ /* 0x000fe40004000000 */
[----:B------:R-:W-:Y:S02]  /*56c0*/  SEL R22, R22, RZ, !P0 ;  /* 0x000000ff16167207 */ /* 0x000fe40004000000 */
[----:B------:R-:W-:Y:S02]  /*56d0*/  ISETP.NE.U32.AND P0, PT, R12, 0x65, PT ;  /* 0x000000650c00780c */ /* 0x000fe40003f05070 */
[----:B------:R-:W-:Y:S02]  /*56e0*/  IADD3 R35, P2, P1, R44, R14, R35 ;  /* 0x0000000e2c237210 */ /* 0x000fe4000795e023 */
[----:B------:R-:W-:Y:S02]  /*56f0*/  ISETP.NE.AND.EX P0, PT, R13, RZ, PT, P0 ;  /* 0x000000ff0d00720c */ /* 0x000fe40003f05300 */
[----:B------:R-:W-:-:S11]  /*5700*/  IADD3.X R36, PT, PT, R22, R15, R36, P2, P1 ;  /* 0x0000000f16247210 */ /* 0x000fd600017e2424 */
[----:B------:R-:W-:Y:S05]  /*5710*/  WARPSYNC.COLLECTIVE R0, `(.L_x_74) ;  /* 0x0000000000087348 */ /* 0x000fea0003c00000 */
[----:B------:R-:W-:Y:S01]  /*5720*/  VOTE.ALL P0, P0 ;  /* 0x0000000000ff7806 */ /* 0x000fe20000000000 */
[----:B------:R-:W-:-:S12]  /*5730*/  ENDCOLLECTIVE ;  /* 0x000000000000791b */ /* 0x000fd80003800000 */
.L_x_74:
[----:B------:R-:W-:Y:S05]  /*5740*/  BRA `(.L_x_75) ;  /* 0xffffffc4002c7947 */ /* 0x000fea000383ffff */
.L_x_22:
[----:B------:R-:W-:Y:S01]  /*5750*/  BSSY B0, `(.L_x_76) ;  /* 0x0000006000007945 */ /* 0x000fe20003800000 */
[----:B------:R-:W-:Y:S01]  /*5760*/  PLOP3.LUT P0, PT, P0, PT, PT, 0x8, 0x80 ;  /* 0x000000000080781c */ /* 0x000fe2000070e170 */
[----:B------:R-:W-:-:S12]  /*5770*/  IMAD.MOV.U32 R0, RZ, RZ, -0x1 ;  /* 0xffffffffff007424 */ /* 0x000fd800078e00ff */
[----:B------:R-:W-:Y:S05]  /*5780*/  WARPSYNC.COLLECTIVE R0, `(.L_x_77) ;  /* 0x0000000000087348 */ /* 0x000fea0003c00000 */
[----:B------:R-:W-:Y:S01]  /*5790*/  VOTE.ANY P0, P0 ;  /* 0x0000000000ff7806 */ /* 0x000fe20000000100 */
[----:B------:R-:W-:-:S12]  /*57a0*/  ENDCOLLECTIVE ;  /* 0x000000000000791b */ /* 0x000fd80003800000 */
.L_x_77:
[----:B------:R-:W-:Y:S05]  /*57b0*/  BSYNC B0 ;  /* 0x0000000000007941 */ /* 0x000fea0003800000 */
.L_x_76:
[----:B------:R-:W-:Y:S05]  /*57c0*/  BRA `(.L_x_78) ;  /* 0xffffffdc00e47947 */ /* 0x000fea000383ffff */
.L_x_24:
[----:B------:R-:W-:Y:S01]  /*57d0*/  BSSY B0, `(.L_x_79) ;  /* 0x0000006000007945 */ /* 0x000fe20003800000 */
[----:B------:R-:W-:Y:S01]  /*57e0*/  PLOP3.LUT P0, PT, P0, PT, PT, 0x8, 0x80 ;  /* 0x000000000080781c */ /* 0x000fe2000070e170 */
[----:B------:R-:W-:-:S12]  /*57f0*/  IMAD.MOV.U32 R0, RZ, RZ, -0x1 ;  /* 0xffffffffff007424 */ /* 0x000fd800078e00ff */
[----:B------:R-:W-:Y:S05]  /*5800*/  WARPSYNC.COLLECTIVE R0, `(.L_x_80) ;  /* 0x0000000000087348 */ /* 0x000fea0003c00000 */
[----:B------:R-:W-:Y:S01]  /*5810*/  VOTE.ANY P0, P0 ;  /* 0x0000000000ff7806 */ /* 0x000fe20000000100 */
[----:B------:R-:W-:-:S12]  /*5820*/  ENDCOLLECTIVE ;  /* 0x000000000000791b */ /* 0x000fd80003800000 */
.L_x_80:
[----:B------:R-:W-:Y:S05]  /*5830*/  BSYNC B0 ;  /* 0x0000000000007941 */ /* 0x000fea0003800000 */
.L_x_79:
[----:B------:R-:W-:Y:S05]  /*5840*/  BRA `(.L_x_81) ;  /* 0xffffffdc00ec7947 */ /* 0x000fea000383ffff */
.L_x_26:
        /* <DEDUP_REMOVED lines=9> */
.L_x_83:
[----:B------:R-:W-:Y:S05]  /*58e0*/  BSYNC B0 ;  /* 0x0000000000007941 */ /* 0x000fea0003800000 */
.L_x_82:
[----:B------:R-:W-:Y:S01]  /*58f0*/  LOP3.LUT R0, R0, 0x80000000, R43, 0xec, !PT ;  /* 0x8000000000007812 */ /* 0x000fe200078eec2b */
[----:B------:R-:W-:Y:S02]  /*5900*/  IMAD.MOV.U32 R21, RZ, RZ, R18 ;  /* 0x000000ffff157224 */ /* 0x000fe400078e0012 */
[----:B------:R-:W-:Y:S02]  /*5910*/  IMAD.MOV.U32 R20, RZ, RZ, 0x1 ;  /* 0x00000001ff147424 */ /* 0x000fe400078e00ff */
[----:B------:R-:W-:Y:S02]  /*5920*/  VIADD R17, R0, 0xffffffff ;  /* 0xffffffff00117836 */ /* 0x000fe40000000000 */
[----:B------:R-:W-:-:S03]  /*5930*/  VIADD R16, R42, 0x2 ;  /* 0x000000022a107836 */ /* 0x000fc60000000000 */
[----:B------:R-:W-:Y:S01]  /*5940*/  LOP3.LUT R17, R0, R17, RZ, 0xc, !PT ;  /* 0x0000001100117212 */ /* 0x000fe200078e0cff */
[----:B------:R-:W-:-:S03]  /*5950*/  IMAD.MOV.U32 R0, RZ, RZ, -0x1 ;  /* 0xffffffffff007424 */ /* 0x000fc600078e00ff */
[----:B------:R0:W1:Y:S04]  /*5960*/  POPC R23, R17 ;  /* 0x0000001100177309 */ /* 0x0000680000000000 */
[----:B01----:R-:W-:Y:S05]  /*5970*/  WARPSYNC.COLLECTIVE R0, `(.L_x_84) ;  /* 0x0000000000087348 */ /* 0x003fea0003c00000 */
[----:B-1----:R1:W2:Y:S02]  /*5980*/  SHFL.DOWN P2, R22, R21, R20, R23 ;  /* 0x0800001415167389 */ /* 0x0022a40000040017 */
[----:B012---:R-:W-:Y:S05]  /*5990*/  ENDCOLLECTIVE ;  /* 0x000000000000791b */ /* 0x007fea0003800000 */
.L_x_84:
[----:B------:R-:W-:Y:S01]  /*59a0*/  ISETP.GT.AND P3, PT, R16, R23, PT ;  /* 0x000000171000720c */ /* 0x000fe20003f64270 */
[----:B------:R-:W-:Y:S02]  /*59b0*/  VIADD R16, R42, 0x8 ;  /* 0x000000082a107836 */ /* 0x000fe40000000000 */
[----:B------:R-:W-:Y:S02]  /*59c0*/  IMAD.MOV.U32 R21, RZ, RZ, R19 ;  /* 0x000000ffff157224 */ /* 0x000fe400078e0013 */
[----:B------:R-:W-:-:S08]  /*59d0*/  IMAD.MOV.U32 R34, RZ, RZ, R22 ;  /* 0x000000ffff227224 */ /* 0x000fd000078e0016 */
[----:B------:R-:W-:Y:S05]  /*59e0*/  WARPSYNC.COLLECTIVE R0, `(.L_x_85) ;  /* 0x0000000000087348 */ /* 0x000fea0003c00000 */
[----:B------:R0:W1:Y:S02]  /*59f0*/  SHFL.DOWN P2, R22, R21, R20, R23 ;  /* 0x0800001415167389 */ /* 0x0000640000040017 */
[----:B01----:R-:W-:Y:S05]  /*5a00*/  ENDCOLLECTIVE ;  /* 0x000000000000791b */ /* 0x003fea0003800000 */
.L_x_85:
[----:B------:R-:W-:Y:S01]  /*5a10*/  IMAD.MOV.U32 R20, RZ, RZ, 0x2 ;  /* 0x00000002ff147424 */ /* 0x000fe200078e00ff */
[----:B------:R-:W-:-:S04]  /*5a20*/  ISETP.GE.AND P2, PT, R42, R23, PT ;  /* 0x000000172a00720c */ /* 0x000fc80003f46270 */
[----:B------:R-:W-:Y:S02]  /*5a30*/  SEL R17, R34, RZ, !P2 ;  /* 0x000000ff22117207 */ /* 0x000fe40005000000 */
[----:B------:R-:W-:Y:S02]  /*5a40*/  SEL R35, R22, RZ, !P2 ;  /* 0x000000ff16237207 */ /* 0x000fe40005000000 */
[----:B------:R-:W-:-:S05]  /*5a50*/  IADD3 R34, P2, PT, R18, R17, RZ ;  /* 0x0000001112227210 */ /* 0x000fca0007f5e0ff */
[----:B------:R-:W-:Y:S02]  /*5a60*/  IMAD.MOV.U32 R21, RZ, RZ, R34 ;  /* 0x000000ffff157224 */ /* 0x000fe400078e0022 */
[----:B------:R-:W-:-:S07]  /*5a70*/  IMAD.X R38, R19, 0x1, R35, P2 ;  /* 0x0000000113267824 */ /* 0x000fce00010e0623 */
[----:B------:R-:W-:Y:S05]  /*5a80*/  WARPSYNC.COLLECTIVE R0, `(.L_x_86) ;  /* 0x0000000000087348 */ /* 0x000fea0003c00000 */
[----:B------:R0:W1:Y:S02]  /*5a90*/  SHFL.DOWN P2, R22, R21, R20, R23 ;  /* 0x0800001415167389 */ /* 0x0000640000040017 */
[----:B01----:R-:W-:Y:S05]  /*5aa0*/  ENDCOLLECTIVE ;  /* 0x000000000000791b */ /* 0x003fea0003800000 */
.L_x_86:
[----:B------:R-:W-:Y:S01]  /*5ab0*/  IMAD.MOV.U32 R21, RZ, RZ, R38 ;  /* 0x000000ffff157224 */ /* 0x000fe200078e0026 */
[----:B------:R-:W-:-:S07]  /*5ac0*/  SEL R17, R22, RZ, !P3 ;  /* 0x000000ff16117207 */ /* 0x000fce0005800000 */
[----:B------:R-:W-:Y:S05]  /*5ad0*/  WARPSYNC.COLLECTIVE R0, `(.L_x_87) ;  /* 0x0000000000087348 */ /* 0x000fea0003c00000 */
[----:B------:R0:W1:Y:S02]  /*5ae0*/  SHFL.DOWN P2, R22, R21, R20, R23 ;  /* 0x0800001415167389 */ /* 0x0000640000040017 */
[----:B01----:R-:W-:Y:S05]  /*5af0*/  ENDCOLLECTIVE ;  /* 0x000000000000791b */ /* 0x003fea0003800000 */
.L_x_87:
[----:B------:R-:W-:Y:S01]  /*5b00*/  IADD3 R36, P4, PT, R17, R34, RZ ;  /* 0x0000002211247210 */ /* 0x000fe20007f9e0ff */
[----:B------:R-:W-:-:S04]  /*5b10*/  VIADD R34, R42, 0x4 ;  /* 0x000000042a227836 */ /* 0x000fc80000000000 */
[----:B------:R-:W-:Y:S02]  /*5b20*/  IMAD.MOV.U32 R21, RZ, RZ, R36 ;  /* 0x000000ffff157224 */ /* 0x000fe400078e0024 */
[----:B------:R-:W-:Y:S02]  /*5b30*/  IMAD.MOV.U32 R20, RZ, RZ, 0x4 ;  /* 0x00000004ff147424 */ /* 0x000fe400078e00ff */
[----:B------:R-:W-:-:S07]  /*5b40*/  IMAD.MOV.U32 R35, RZ, RZ, R22 ;  /* 0x000000ffff237224 */ /* 0x000fce00078e0016 */
[----:B------:R-:W-:Y:S05]  /*5b50*/  WARPSYNC.COLLECTIVE R0, `(.L_x_88) ;  /* 0x0000000000087348 */ /* 0x000fea0003c00000 */
[----:B------:R0:W1:Y:S02]  /*5b60*/  SHFL.DOWN P2, R22, R21, R20, R23 ;  /* 0x0800001415167389 */ /* 0x0000640000040017 */
[----:B01----:R-:W-:Y:S05]  /*5b70*/  ENDCOLLECTIVE ;  /* 0x000000000000791b */ /* 0x003fea0003800000 */
.L_x_88:
[----:B------:R-:W-:-:S05]  /*5b80*/  SEL R35, R35, RZ, !P3 ;  /* 0x000000ff23237207 */ /* 0x000fca0005800000 */
[----:B------:R-:W-:-:S04]  /*5b90*/  IMAD.X R18, R35, 0x1, R38, P4 ;  /* 0x0000000123127824 */ /* 0x000fc800020e0626 */
[----:B------:R-:W-:Y:S02]  /*5ba0*/  IMAD.MOV.U32 R21, RZ, RZ, R18 ;  /* 0x000000ffff157224 */ /* 0x000fe400078e0012 */
[----:B------:R-:W-:-:S07]  /*5bb0*/  IMAD.MOV.U32 R19, RZ, RZ, R22 ;  /* 0x000000ffff137224 */ /* 0x000fce00078e0016 */
[----:B------:R-:W-:Y:S05]  /*5bc0*/  WARPSYNC.COLLECTIVE R0, `(.L_x_89) ;  /* 0x0000000000087348 */ /* 0x000fea0003c00000 */
[----:B------:R0:W1:Y:S02]  /*5bd0*/  SHFL.DOWN P2, R22, R21, R20, R23 ;  /* 0x0800001415167389 */ /* 0x0000640000040017 */
[----:B01----:R-:W-:Y:S05]  /*5be0*/  ENDCOLLECTIVE ;  /* 0x000000000000791b */ /* 0x003fea0003800000 */
.L_x_89:
[----:B------:R-:W-:Y:S01]  /*5bf0*/  IMAD.MOV.U32 R20, RZ, RZ, 0x8 ;  /* 0x00000008ff147424 */ /* 0x000fe200078e00ff */
[----:B------:R-:W-:-:S04]  /*5c00*/  ISETP.GT.AND P2, PT, R34, R23, PT ;  /* 0x000000172200720c */ /* 0x000fc80003f44270 */
[----:B------:R-:W-:Y:S02]  /*5c10*/  SEL R19, R19, RZ, !P2 ;  /* 0x000000ff13137207 */ /* 0x000fe40005000000 */
[----:B------:R-:W-:Y:S02]  /*5c20*/  SEL R17, R22, RZ, !P2 ;  /* 0x000000ff16117207 */ /* 0x000fe40005000000 */
[----:B------:R-:W-:-:S05]  /*5c30*/  IADD3 R37, P3, PT, R19, R36, RZ ;  /* 0x0000002413257210 */ /* 0x000fca0007f7e0ff */
[----:B------:R-:W-:Y:S02]  /*5c40*/  IMAD.MOV.U32 R21, RZ, RZ, R37 ;  /* 0x000000ffff157224 */ /* 0x000fe400078e0025 */
[----:B------:R-:W-:Y:S01]  /*5c50*/  IMAD.X R44, R17, 0x1, R18, P3 ;  /* 0x00000001112c7824 */ /* 0x000fe200018e0612 */
[----:B------:R-:W-:Y:S01]  /*5c60*/  ISETP.GT.AND P3, PT, R16, R23, PT ;  /* 0x000000171000720c */ /* 0x000fe20003f64270 */
[----:B------:R-:W-:-:S12]  /*5c70*/  VIADD R16, R42, 0x10 ;  /* 0x000000102a107836 */ /* 0x000fd80000000000 */
[----:B------:R-:W-:Y:S05]  /*5c80*/  WARPSYNC.COLLECTIVE R0, `(.L_x_90) ;  /* 0x0000000000087348 */ /* 0x000fea0003c00000 */
[----:B------:R0:W1:Y:S02]  /*5c90*/  SHFL.DOWN P2, R22, R21, R20, R23 ;  /* 0x0800001415167389 */ /* 0x0000640000040017 */
[----:B01----:R-:W-:Y:S05]  /*5ca0*/  ENDCOLLECTIVE ;  /* 0x000000000000791b */ /* 0x003fea0003800000 */
.L_x_90:
[----:B------:R-:W-:Y:S01]  /*5cb0*/  IMAD.MOV.U32 R21, RZ, RZ, R44 ;  /* 0x000000ffff157224 */ /* 0x000fe200078e002c */
[----:B------:R-:W-:-:S04]  /*5cc0*/  SEL R22, R22, RZ, !P3 ;  /* 0x000000ff16167207 */ /* 0x000fc80005800000 */
[----:B------:R-:W-:-:S13]  /*5cd0*/  IADD3 R38, P4, PT, R22, R37, RZ ;  /* 0x0000002516267210 */ /* 0x000fda0007f9e0ff */
[----:B------:R-:W-:Y:S05]  /*5ce0*/  WARPSYNC.COLLECTIVE R0, `(.L_x_91) ;  /* 0x0000000000087348 */ /* 0x000fea0003c00000 */
[----:B------:R0:W1:Y:S02]  /*5cf0*/  SHFL.DOWN P2, R22, R21, R20, R23 ;  /* 0x0800001415167389 */ /* 0x0000640000040017 */
[----:B01----:R-:W-:Y:S05]  /*5d00*/  ENDCOLLECTIVE ;  /* 0x000000000000791b */ /* 0x003fea0003800000 */
.L_x_91:
[----:B------:R-:W-:Y:S02]  /*5d10*/  IMAD.MOV.U32 R21, RZ, RZ, R38 ;  /* 0x000000ffff157224 */ /* 0x000fe400078e0026 */
[----:B------:R-:W-:Y:S02]  /*5d20*/  IMAD.MOV.U32 R20, RZ, RZ, 0x10 ;  /* 0x00000010ff147424 */ /* 0x000fe400078e00ff */
[----:B------:R-:W-:-:S07]  /*5d30*/  IMAD.MOV.U32 R19, RZ, RZ, R22 ;  /* 0x000000ffff137224 */ /* 0x000fce00078e0016 */
[----:B------:R-:W-:Y:S05]  /*5d40*/  WARPSYNC.COLLECTIVE R0, `(.L_x_92) ;  /* 0x0000000000087348 */ /* 0x000fea0003c00000 */
[----:B------:R0:W1:Y:S02]  /*5d50*/  SHFL.DOWN P2, R22, R21, R20, R23 ;  /* 0x0800001415167389 */ /* 0x0000640000040017 */
[----:B01----:R-:W-:Y:S05]  /*5d60*/  ENDCOLLECTIVE ;  /* 0x000000000000791b */ /* 0x003fea0003800000 */
.L_x_92:
[----:B------:R-:W-:-:S05]  /*5d70*/  SEL R19, R19, RZ, !P3 ;  /* 0x000000ff13137207 */ /* 0x000fca0005800000 */
[----:B------:R-:W-:-:S04]  /*5d80*/  IMAD.X R36, R19, 0x1, R44, P4 ;  /* 0x0000000113247824 */ /* 0x000fc800020e062c */
[----:B------:R-:W-:Y:S02]  /*5d90*/  IMAD.MOV.U32 R21, RZ, RZ, R36 ;  /* 0x000000ffff157224 */ /* 0x000fe400078e0024 */
[----:B------:R-:W-:-:S07]  /*5da0*/  IMAD.MOV.U32 R35, RZ, RZ, R22 ;  /* 0x000000ffff237224 */ /* 0x000fce00078e0016 */
[----:B------:R-:W-:Y:S05]  /*5db0*/  WARPSYNC.COLLECTIVE R0, `(.L_x_93) ;  /* 0x0000000000087348 */ /* 0x000fea0003c00000 */
[----:B------:R0:W1:Y:S02]  /*5dc0*/  SHFL.DOWN P2, R22, R21, R20, R23 ;  /* 0x0800001415167389 */ /* 0x0000640000040017 */
[----:B01----:R-:W-:Y:S05]  /*5dd0*/  ENDCOLLECTIVE ;  /* 0x000000000000791b */ /* 0x003fea0003800000 */
.L_x_93:
[----:B------:R-:W-:Y:S05]  /*5de0*/  WARPSYNC.COLLECTIVE R0, `(.L_x_94) ;  /* 0x0000000000087348 */ /* 0x000fea0003c00000 */
[----:B------:R-:W-:Y:S01]  /*5df0*/  VOTE.ALL P0, P0 ;  /* 0x0000000000ff7806 */ /* 0x000fe20000000000 */
[----:B------:R-:W-:-:S12]  /*5e00*/  ENDCOLLECTIVE ;  /* 0x000000000000791b */ /* 0x000fd80003800000 */
.L_x_94:
[----:B------:R-:W-:-:S04]  /*5e10*/  ISETP.GT.AND P2, PT, R16, R23, PT ;  /* 0x000000171000720c */ /* 0x000fc80003f44270 */
[----:B------:R-:W-:Y:S02]  /*5e20*/  SEL R35, R35, RZ, !P2 ;  /* 0x000000ff23237207 */ /* 0x000fe40005000000 */
[----:B------:R-:W-:Y:S02]  /*5e30*/  SEL R17, R22, RZ, !P2 ;  /* 0x000000ff16117207 */ /* 0x000fe40005000000 */
[----:B------:R-:W-:-:S05]  /*5e40*/  IADD3 R35, P3, PT, R35, R38, RZ ;  /* 0x0000002623237210 */ /* 0x000fca0007f7e0ff */
[----:B------:R-:W-:Y:S02]  /*5e50*/  IMAD.X R36, R17, 0x1, R36, P3 ;  /* 0x0000000111247824 */ /* 0x000fe400018e0624 */
[----:B------:R-:W0:Y:S02]  /*5e60*/  LDC.64 R16, c[0x0][0x390] ;  /* 0x0000e400ff107b82 */ /* 0x000e240000000a00 */
[----:B0-----:R-:W-:-:S05]  /*5e70*/  IADD3 R37, P2, PT, R16, 0x200, RZ ;  /* 0x0000020010257810 */ /* 0x001fca0007f5e0ff */
[----:B------:R-:W-:Y:S01]  /*5e80*/  IMAD.X R38, RZ, RZ, R17, P2 ;  /* 0x000000ffff267224 */ /* 0x000fe200010e0611 */
[----:B------:R-:W-:Y:S07]  /*5e90*/  BRA `(.L_x_95) ;  /* 0xffffffdc00387947 */ /* 0x000fee000383ffff */
.L_x_28:
[----:B------:R-:W-:Y:S01]  /*5ea0*/  BSSY B0, `(.L_x_96) ;  /* 0x0000006000007945 */ /* 0x000fe20003800000 */
[----:B------:R-:W-:Y:S01]  /*5eb0*/  PLOP3.LUT P0, PT, P0, PT, PT, 0x8, 0x80 ;  /* 0x000000000080781c */ /* 0x000fe2000070e170 */
[----:B------:R-:W-:-:S12]  /*5ec0*/  IMAD.MOV.U32 R0, RZ, RZ, -0x1 ;  /* 0xffffffffff007424 */ /* 0x000fd800078e00ff */
[----:B------:R-:W-:Y:S05]  /*5ed0*/  WARPSYNC.COLLECTIVE R0, `(.L_x_97) ;  /* 0x0000000000087348 */ /* 0x000fea0003c00000 */
[----:B------:R-:W-:Y:S01]  /*5ee0*/  VOTE.ANY P0, P0 ;  /* 0x0000000000ff7806 */ /* 0x000fe20000000100 */
[----:B------:R-:W-:-:S12]  /*5ef0*/  ENDCOLLECTIVE ;  /* 0x000000000000791b */ /* 0x000fd80003800000 */
.L_x_97:
[----:B------:R-:W-:Y:S05]  /*5f00*/  BSYNC B0 ;  /* 0x0000000000007941 */ /* 0x000fea0003800000 */
.L_x_96:
[----:B------:R-:W-:Y:S05]  /*5f10*/  BRA `(.L_x_98) ;  /* 0xffffffdc00447947 */ /* 0x000fea000383ffff */
.L_x_30:
[----:B------:R-:W-:Y:S01]  /*5f20*/  BSSY B0, `(.L_x_99) ;  /* 0x0000006000007945 */ /* 0x000fe20003800000 */
[----:B------:R-:W-:Y:S01]  /*5f30*/  PLOP3.LUT P0, PT, P0, PT, PT, 0x8, 0x80 ;  /* 0x000000000080781c */ /* 0x000fe2000070e170 */
[----:B------:R-:W-:-:S12]  /*5f40*/  IMAD.MOV.U32 R0, RZ, RZ, -0x1 ;  /* 0xffffffffff007424 */ /* 0x000fd800078e00ff */
[----:B------:R-:W-:Y:S05]  /*5f50*/  WARPSYNC.COLLECTIVE R0, `(.L_x_100) ;  /* 0x0000000000087348 */ /* 0x000fea0003c00000 */
[----:B------:R-:W-:Y:S01]  /*5f60*/  VOTE.ANY P0, P0 ;  /* 0x0000000000ff7806 */ /* 0x000fe20000000100 */
[----:B------:R-:W-:-:S12]  /*5f70*/  ENDCOLLECTIVE ;  /* 0x000000000000791b */ /* 0x000fd80003800000 */
.L_x_100:
[----:B------:R-:W-:Y:S05]  /*5f80*/  BSYNC B0 ;  /* 0x0000000000007941 */ /* 0x000fea0003800000 */
.L_x_99:
[----:B------:R-:W-:Y:S05]  /*5f90*/  BRA `(.L_x_101) ;  /* 0xffffffdc004c7947 */ /* 0x000fea000383ffff */
.L_x_32:
[----:B------:R-:W-:Y:S01]  /*5fa0*/  BSSY B0, `(.L_x_102) ;  /* 0x0000006000007945 */ /* 0x000fe20003800000 */
[----:B------:R-:W-:Y:S01]  /*5fb0*/  PLOP3.LUT P2, PT, P0, PT, PT, 0x8, 0x80 ;  /* 0x000000000080781c */ /* 0x000fe2000074e170 */
[----:B------:R-:W-:-:S12]  /*5fc0*/  IMAD.MOV.U32 R0, RZ, RZ, -0x1 ;  /* 0xffffffffff007424 */ /* 0x000fd800078e00ff */
[----:B------:R-:W-:Y:S05]  /*5fd0*/  WARPSYNC.COLLECTIVE R0, `(.L_x_103) ;  /* 0x0000000000087348 */ /* 0x000fea0003c00000 */
[----:B------:R-:W-:Y:S01]  /*5fe0*/  VOTE.ANY R0, PT, P2 ;  /* 0x0000000000007806 */ /* 0x000fe200010e0100 */
[----:B------:R-:W-:Y:S06]  /*5ff0*/  ENDCOLLECTIVE ;  /* 0x000000000000791b */ /* 0x000fec0003800000 */
.L_x_103:
[----:B------:R-:W-:Y:S05]  /*6000*/  BSYNC B0 ;  /* 0x0000000000007941 */ /* 0x000fea0003800000 */
.L_x_102:
[----:B------:R-:W-:Y:S01]  /*6010*/  LOP3.LUT R0, R0, 0x80000000, R43, 0xec, !PT ;  /* 0x8000000000007812 */ /* 0x000fe200078eec2b */
[----:B------:R-:W-:Y:S02]  /*6020*/  IMAD.MOV.U32 R20, RZ, RZ, 0x1 ;  /* 0x00000001ff147424 */ /* 0x000fe400078e00ff */
[----:B------:R-:W-:Y:S02]  /*6030*/  VIADD R24, R24, 0xffffffe0 ;  /* 0xffffffe018187836 */ /* 0x000fe40000000000 */
[----:B------:R-:W-:-:S05]  /*6040*/  VIADD R21, R0, 0xffffffff ;  /* 0xffffffff00157836 */ /* 0x000fca0000000000 */
[----:B------:R-:W-:Y:S01]  /*6050*/  LOP3.LUT R45, R0, R21, RZ, 0xc, !PT ;  /* 0x00000015002d7212 */ /* 0x000fe200078e0cff */
[----:B------:R-:W-:Y:S02]  /*6060*/  IMAD.MOV.U32 R21, RZ, RZ, R18 ;  /* 0x000000ffff157224 */ /* 0x000fe400078e0012 */
[----:B------:R-:W-:Y:S01]  /*6070*/  IMAD.MOV.U32 R0, RZ, RZ, -0x1 ;  /* 0xffffffffff007424 */ /* 0x000fe200078e00ff */
[----:B------:R0:W1:Y:S06]  /*6080*/  POPC R23, R45 ;  /* 0x0000002d00177309 */ /* 0x00006c0000000000 */
[----:B01----:R-:W-:Y:S05]  /*6090*/  WARPSYNC.COLLECTIVE R0, `(.L_x_104) ;  /* 0x0000000000087348 */ /* 0x003fea0003c00000 */
[----:B-1----:R1:W2:Y:S02]  /*60a0*/  SHFL.DOWN P2, R22, R21, R20, R23 ;  /* 0x0800001415167389 */ /* 0x0022a40000040017 */
[----:B012---:R-:W-:Y:S05]  /*60b0*/  ENDCOLLECTIVE ;  /* 0x000000000000791b */ /* 0x007fea0003800000 */
.L_x_104:
[----:B------:R-:W-:Y:S01]  /*60c0*/  ISETP.GE.AND P0, PT, R42, R23, PT ;  /* 0x000000172a00720c */ /* 0x000fe20003f06270 */
[----:B------:R-:W-:Y:S02]  /*60d0*/  IMAD.MOV.U32 R21, RZ, RZ, R19 ;  /* 0x000000ffff157224 */ /* 0x000fe400078e0013 */
[----:B------:R-:W-:-:S10]  /*60e0*/  IMAD.MOV.U32 R44, RZ, RZ, R22 ;  /* 0x000000ffff2c7224 */ /* 0x000fd400078e0016 */
[----:B------:R-:W-:Y:S05]  /*60f0*/  WARPSYNC.COLLECTIVE R0, `(.L_x_105) ;  /* 0x0000000000087348 */ /* 0x000fea0003c00000 */
[----:B------:R0:W1:Y:S02]  /*6100*/  SHFL.DOWN P2, R22, R21, R20, R23 ;  /* 0x0800001415167389 */ /* 0x0000640000040017 */
[----:B01----:R-:W-:Y:S05]  /*6110*/  ENDCOLLECTIVE ;  /* 0x000000000000791b */ /* 0x003fea0003800000 */
.L_x_105:
[----:B------:R-:W-:Y:S01]  /*6120*/  SEL R45, R44, RZ, !P0 ;  /* 0x000000ff2c2d7207 */ /* 0x000fe20004000000 */
[----:B------:R-:W-:Y:S01]  /*6130*/  IMAD.MOV.U32 R20, RZ, RZ, 0x2 ;  /* 0x00000002ff147424 */ /* 0x000fe200078e00ff */
[----:B------:R-:W-:Y:S02]  /*6140*/  SEL R22, R22, RZ, !P0 ;  /* 0x000000ff16167207 */ /* 0x000fe40004000000 */
[----:B------:R-:W-:Y:S01]  /*6150*/  IADD3 R45, P0, PT, R18, R45, RZ ;  /* 0x0000002d122d7210 */ /* 0x000fe20007f1e0ff */
[----:B------:R-:W-:-:S04]  /*6160*/  VIADD R18, R42, 0x2 ;  /* 0x000000022a127836 */ /* 0x000fc80000000000 */
[----:B------:R-:W-:Y:S02]  /*6170*/  IMAD.MOV.U32 R21, RZ, RZ, R45 ;  /* 0x000000ffff157224 */ /* 0x000fe400078e002d */
[----:B------:R-:W-:Y:S01]  /*6180*/  IMAD.X R44, R19, 0x1, R22, P0 ;  /* 0x00000001132c7824 */ /* 0x000fe200000e0616 */
[----:B------:R-:W-:-:S13]  /*6190*/  ISETP.GT.AND P0, PT, R18, R23, PT ;  /* 0x000000171200720c */ /* 0x000fda0003f04270 */
[----:B------:R-:W-:Y:S05]  /*61a0*/  WARPSYNC.COLLECTIVE R0, `(.L_x_106) ;  /* 0x0000000000087348 */ /* 0x000fea0003c00000 */
[----:B------:R0:W1:Y:S02]  /*61b0*/  SHFL.DOWN P2, R22, R21, R20, R23 ;  /* 0x0800001415167389 */ /* 0x0000640000040017 */
[----:B01----:R-:W-:Y:S05]  /*61c0*/  ENDCOLLECTIVE ;  /* 0x000000000000791b */ /* 0x003fea0003800000 */
.L_x_106:
[----:B------:R-:W-:Y:S01]  /*61d0*/  IMAD.MOV.U32 R21, RZ, RZ, R44 ;  /* 0x000000ffff157224 */ /* 0x000fe200078e002c */
[----:B------:R-:W-:-:S07]  /*61e0*/  SEL R18, R22, RZ, !P0 ;  /* 0x000000ff16127207 */ /* 0x000fce0004000000 */
[----:B------:R-:W-:Y:S05]  /*61f0*/  WARPSYNC.COLLECTIVE R0, `(.L_x_107) ;  /* 0x0000000000087348 */ /* 0x000fea0003c00000 */
[----:B------:R0:W1:Y:S02]  /*6200*/  SHFL.DOWN P2, R22, R21, R20, R23 ;  /* 0x0800001415167389 */ /* 0x0000640000040017 */
[----:B01----:R-:W-:Y:S05]  /*6210*/  ENDCOLLECTIVE ;  /* 0x000000000000791b */ /* 0x003fea0003800000 */
.L_x_107:
[----:B------:R-:W-:-:S05]  /*6220*/  IADD3 R18, P3, PT, R18, R45, RZ ;  /* 0x0000002d12127210 */ /* 0x000fca0007f7e0ff */
[----:B------:R-:W-:Y:S02]  /*6230*/  IMAD.MOV.U32 R21, RZ, RZ, R18 ;  /* 0x000000ffff157224 */ /* 0x000fe400078e0012 */
[----:B------:R-:W-:Y:S02]  /*6240*/  IMAD.MOV.U32 R20, RZ, RZ, 0x4 ;  /* 0x00000004ff147424 */ /* 0x000fe400078e00ff */
[----:B------:R-:W-:-:S07]  /*6250*/  IMAD.MOV.U32 R19, RZ, RZ, R22 ;  /* 0x000000ffff137224 */ /* 0x000fce00078e0016 */
[----:B------:R-:W-:Y:S05]  /*6260*/  WARPSYNC.COLLECTIVE R0, `(.L_x_108) ;  /* 0x0000000000087348 */ /* 0x000fea0003c00000 */
[----:B------:R0:W1:Y:S02]  /*6270*/  SHFL.DOWN P2, R22, R21, R20, R23 ;  /* 0x0800001415167389 */ /* 0x0000640000040017 */
[----:B01----:R-:W-:Y:S05]  /*6280*/  ENDCOLLECTIVE ;  /* 0x000000000000791b */ /* 0x003fea0003800000 */
.L_x_108:
[----:B------:R-:W-:Y:S02]  /*6290*/  SEL R19, R19, RZ, !P0 ;  /* 0x000000ff13137207 */ /* 0x000fe40004000000 */
[----:B------:R-:W-:-:S03]  /*62a0*/  ISETP.GT.AND P0, PT, R34, R23, PT ;  /* 0x000000172200720c */ /* 0x000fc60003f04270 */
[----:B------:R-:W-:-:S04]  /*62b0*/  IMAD.X R19, R19, 0x1, R44, P3 ;  /* 0x0000000113137824 */ /* 0x000fc800018e062c */
[----:B------:R-:W-:Y:S01]  /*62c0*/  IMAD.MOV.U32 R21, RZ, RZ, R19 ;  /* 0x000000ffff157224 */ /* 0x000fe200078e0013 */
[----:B------:R-:W-:-:S07]  /*62d0*/  SEL R45, R22, RZ, !P0 ;  /* 0x000000ff162d7207 */ /* 0x000fce0004000000 */
[----:B------:R-:W-:Y:S05]  /*62e0*/  WARPSYNC.COLLECTIVE R0, `(.L_x_109) ;  /* 0x0000000000087348 */ /* 0x000fea0003c00000 */
[----:B------:R0:W1:Y:S02]  /*62f0*/  SHFL.DOWN P2, R22, R21, R20, R23 ;  /* 0x0800001415167389 */ /* 0x0000640000040017 */
[----:B01----:R-:W-:Y:S05]  /*6300*/  ENDCOLLECTIVE ;  /* 0x000000000000791b */ /* 0x003fea0003800000 */
.L_x_109:
[----:B------:R-:W-:-:S05]  /*6310*/  IADD3 R44, P3, PT, R45, R18, RZ ;  /* 0x000000122d2c7210 */ /* 0x000fca0007f7e0ff */
[----:B------:R-:W-:Y:S02]  /*6320*/  IMAD.MOV.U32 R21, RZ, RZ, R44 ;  /* 0x000000ffff157224 */ /* 0x000fe400078e002c */
[----:B------:R-:W-:Y:S02]  /*6330*/  IMAD.MOV.U32 R20, RZ, RZ, 0x8 ;  /* 0x00000008ff147424 */ /* 0x000fe400078e00ff */
[----:B------:R-:W-:-:S07]  /*6340*/  IMAD.MOV.U32 R45, RZ, RZ, R22 ;  /* 0x000000ffff2d7224 */ /* 0x000fce00078e0016 */
[----:B------:R-:W-:Y:S05]  /*6350*/  WARPSYNC.COLLECTIVE R0, `(.L_x_110) ;  /* 0x0000000000087348 */ /* 0x000fea0003c00000 */
[----:B------:R0:W1:Y:S02]  /*6360*/  SHFL.DOWN P2, R22, R21, R20, R23 ;  /* 0x0800001415167389 */ /* 0x0000640000040017 */
[----:B01----:R-:W-:Y:S05]  /*6370*/  ENDCOLLECTIVE ;  /* 0x000000000000791b */ /* 0x003fea0003800000 */
.L_x_110:
[----:B------:R-:W-:-:S05]  /*6380*/  SEL R18, R45, RZ, !P0 ;  /* 0x000000ff2d127207 */ /* 0x000fca0004000000 */
[----:B------:R-:W-:Y:S02]  /*6390*/  IMAD.X R45, R18, 0x1, R19, P3 ;  /* 0x00000001122d7824 */ /* 0x000fe400018e0613 */
[----:B------:R-:W-:Y:S02]  /*63a0*/  VIADD R18, R42, 0x8 ;  /* 0x000000082a127836 */ /* 0x000fe40000000000 */
[----:B------:R-:W-:-:S03]  /*63b0*/  IMAD.MOV.U32 R21, RZ, RZ, R45 ;  /* 0x000000ffff157224 */ /* 0x000fc600078e002d */
[----:B------:R-:W-:-:S04]  /*63c0*/  ISETP.GT.AND P0, PT, R18, R23, PT ;  /* 0x000000171200720c */ /* 0x000fc80003f04270 */
[----:B------:R-:W-:-:S09]  /*63d0*/  SEL R19, R22, RZ, !P0 ;  /* 0x000000ff16137207 */ /* 0x000fd20004000000 */
[----:B------:R-:W-:Y:S05]  /*63e0*/  WARPSYNC.COLLECTIVE R0, `(.L_x_111) ;  /* 0x0000000000087348 */ /* 0x000fea0003c00000 */
[----:B------:R0:W1:Y:S02]  /*63f0*/  SHFL.DOWN P2, R22, R21, R20, R23 ;  /* 0x0800001415167389 */ /* 0x0000640000040017 */
[----:B01----:R-:W-:Y:S05]  /*6400*/  ENDCOLLECTIVE ;  /* 0x000000000000791b */ /* 0x003fea0003800000 */
.L_x_111:
[----:B------:R-:W-:Y:S01]  /*6410*/  IADD3 R18, P3, PT, R19, R44, RZ ;  /* 0x0000002c13127210 */ /* 0x000fe20007f7e0ff */
[----:B------:R-:W-:-:S04]  /*6420*/  VIADD R44, R42, 0x10 ;  /* 0x000000102a2c7836 */ /* 0x000fc80000000000 */
[----:B------:R-:W-:Y:S02]  /*6430*/  IMAD.MOV.U32 R21, RZ, RZ, R18 ;  /* 0x000000ffff157224 */ /* 0x000fe400078e0012 */
[----:B------:R-:W-:Y:S02]  /*6440*/  IMAD.MOV.U32 R20, RZ, RZ, 0x10 ;  /* 0x00000010ff147424 */ /* 0x000fe400078e00ff */
[----:B------:R-:W-:-:S05]  /*6450*/  IMAD.MOV.U32 R19, RZ, RZ, R22 ;  /* 0x000000ffff137224 */ /* 0x000fca00078e0016 */
[----:B------:R-:W-:Y:S02]  /*6460*/  SEL R22, R19, RZ, !P0 ;  /* 0x000000ff13167207 */ /* 0x000fe40004000000 */
[----:B------:R-:W-:-:S03]  /*6470*/  ISETP.GT.AND P0, PT, R44, R23, PT ;  /* 0x000000172c00720c */ /* 0x000fc60003f04270 */
[----:B------:R-:W-:-:S10]  /*6480*/  IMAD.X R45, R22, 0x1, R45, P3 ;  /* 0x00000001162d7824 */ /* 0x000fd400018e062d */
[----:B------:R-:W-:Y:S05]  /*6490*/  WARPSYNC.COLLECTIVE R0, `(.L_x_112) ;  /* 0x0000000000087348 */ /* 0x000fea0003c00000 */
[----:B------:R0:W1:Y:S02]  /*64a0*/  SHFL.DOWN P2, R22, R21, R20, R23 ;  /* 0x0800001415167389 */ /* 0x0000640000040017 */
[----:B01----:R-:W-:Y:S05]  /*64b0*/  ENDCOLLECTIVE ;  /* 0x000000000000791b */ /* 0x003fea0003800000 */
.L_x_112:
[----:B------:R-:W-:Y:S02]  /*64c0*/  IMAD.MOV.U32 R21, RZ, RZ, R45 ;  /* 0x000000ffff157224 */ /* 0x000fe400078e002d */
[----:B------:R-:W-:-:S07]  /*64d0*/  IMAD.MOV.U32 R19, RZ, RZ, R22 ;  /* 0x000000ffff137224 */ /* 0x000fce00078e0016 */
[----:B------:R-:W-:Y:S05]  /*64e0*/  WARPSYNC.COLLECTIVE R0, `(.L_x_113) ;  /* 0x0000000000087348 */ /* 0x000fea0003c00000 */
[----:B------:R0:W1:Y:S02]  /*64f0*/  SHFL.DOWN P2, R22, R21, R20, R23 ;  /* 0x0800001415167389 */ /* 0x0000640000040017 */
[----:B01----:R-:W-:Y:S05]  /*6500*/  ENDCOLLECTIVE ;  /* 0x000000000000791b */ /* 0x003fea0003800000 */
.L_x_113:
        /* <DEDUP_REMOVED lines=9> */
.L_x_114:
[----:B------:R-:W-:Y:S05]  /*65a0*/  BRA `(.L_x_115) ;  /* 0xffffffd800987947 */ /* 0x000fea000383ffff */
.L_x_116:
[----:B------:R-:W-:-:S00]  /*65b0*/  BRA `(.L_x_116) ;  /* 0xfffffffc00fc7947 */ /* 0x000fc0000383ffff */
[----:B------:R-:W-:-:S00]  /*65c0*/  NOP ;  /* 0x0000000000007918 */ /* 0x000fc00000000000 */
        /* <DEDUP_REMOVED lines=11> */
.L_x_254:


//--------------------- .text._ZN3cub18CUB_300001_SM_10006detail4scan16DeviceScanKernelINS2_10policy_hubIyyyjN4cuda3std3__44plusIvEEE10Policy1000EN6thrust24THRUST_300001_SM_1000_NS10device_ptrIyEESF_NS0_13ScanTileStateIyLb1EEES9_NS1_10InputValueIyPyEEjyLb0EyEEvT0_T1_T2_iT3_T4_T5_ --------------------------
	.section	.text._ZN3cub18CUB_300001_SM_10006detail4scan16DeviceScanKernelINS2_10policy_hubIyyyjN4cuda3std3__44plusIvEEE10Policy1000EN6thrust24THRUST_300001_SM_1000_NS10device_ptrIyEESF_NS0_13ScanTileStateIyLb1EEES9_NS1_10InputValueIyPyEEjyLb0EyEEvT0_T1_T2_iT3_T4_T5_,"ax",@progbits
	.align	128
        .global         _ZN3cub18CUB_300001_SM_10006detail4scan16DeviceScanKernelINS2_10policy_hubIyyyjN4cuda3std3__44plusIvEEE10Policy1000EN6thrust24THRUST_300001_SM_1000_NS10device_ptrIyEESF_NS0_13ScanTileStateIyLb1EEES9_NS1_10InputValueIyPyEEjyLb0EyEEvT0_T1_T2_iT3_T4_T5_
        .type           _ZN3cub18CUB_300001_SM_10006detail4scan16DeviceScanKernelINS2_10policy_hubIyyyjN4cuda3std3__44plusIvEEE10Policy1000EN6thrust24THRUST_300001_SM_1000_NS10device_ptrIyEESF_NS0_13ScanTileStateIyLb1EEES9_NS1_10InputValueIyPyEEjyLb0EyEEvT0_T1_T2_iT3_T4_T5_,@function
        .size           _ZN3cub18CUB_300001_SM_10006detail4scan16DeviceScanKernelINS2_10policy_hubIyyyjN4cuda3std3__44plusIvEEE10Policy1000EN6thrust24THRUST_300001_SM_1000_NS10device_ptrIyEESF_NS0_13ScanTileStateIyLb1EEES9_NS1_10InputValueIyPyEEjyLb0EyEEvT0_T1_T2_iT3_T4_T5_,(.L_x_255 - _ZN3cub18CUB_300001_SM_10006detail4scan16DeviceScanKernelINS2_10policy_hubIyyyjN4cuda3std3__44plusIvEEE10Policy1000EN6thrust24THRUST_300001_SM_1000_NS10device_ptrIyEESF_NS0_13ScanTileStateIyLb1EEES9_NS1_10InputValueIyPyEEjyLb0EyEEvT0_T1_T2_iT3_T4_T5_)
        .other          _ZN3cub18CUB_300001_SM_10006detail4scan16DeviceScanKernelINS2_10policy_hubIyyyjN4cuda3std3__44plusIvEEE10Policy1000EN6thrust24THRUST_300001_SM_1000_NS10device_ptrIyEESF_NS0_13ScanTileStateIyLb1EEES9_NS1_10InputValueIyPyEEjyLb0EyEEvT0_T1_T2_iT3_T4_T5_,@"STO_CUDA_ENTRY STV_DEFAULT"
_ZN3cub18CUB_300001_SM_10006detail4scan16DeviceScanKernelINS2_10policy_hubIyyyjN4cuda3std3__44plusIvEEE10Policy1000EN6thrust24THRUST_300001_SM_1000_NS10device_ptrIyEESF_NS0_13ScanTileStateIyLb1EEES9_NS1_10InputValueIyPyEEjyLb0EyEEvT0_T1_T2_iT3_T4_T5_:
.text._ZN3cub18CUB_300001_SM_10006detail4scan16DeviceScanKernelINS2_10policy_hubIyyyjN4cuda3std3__44plusIvEEE10Policy1000EN6thrust24THRUST_300001_SM_1000_NS10device_ptrIyEESF_NS0_13ScanTileStateIyLb1EEES9_NS1_10InputValueIyPyEEjyLb0EyEEvT0_T1_T2_iT3_T4_T5_:
[----:B------:R-:W-:Y:S01]  /*0000*/  LDC R1, c[0x0][0x37c] ;  /* 0x0000df00ff017b82 */ /* 0x000fe20000000800 */
[----:B------:R-:W0:Y:S07]  /*0010*/  LDCU UR4, c[0x0][0x3a0] ;  /* 0x00007400ff0477ac */ /* 0x000e2e0008000800 */
[----:B------:R-:W1:Y:S01]  /*0020*/  S2UR UR10, SR_CTAID.X ;  /* 0x00000000000a79c3 */ /* 0x000e620000002500 */
[----:B------:R-:W2:Y:S01]  /*0030*/  LDCU.64 UR6, c[0x0][0x3a8] ;  /* 0x00007500ff0677ac */ /* 0x000ea20008000a00 */
[----:B------:R-:W3:Y:S06]  /*0040*/  LDCU.64 UR8, c[0x0][0x358] ;  /* 0x00006b00ff0877ac */ /* 0x000eec0008000a00 */
[----:B------:R-:W1:Y:S01]  /*0050*/  LDC R44, c[0x0][0x398] ;  /* 0x0000e600ff2c7b82 */ /* 0x000e620000000800 */
[----:B0-----:R-:W-:Y:S01]  /*0060*/  UPRMT UR4, UR4, 0x7770, URZ ;  /* 0x0000777004047896 */ /* 0x001fe200080000ff */
[----:B--2---:R-:W-:-:S05]  /*0070*/  IMAD.U32 R26, RZ, RZ, UR6 ;  /* 0x00000006ff1a7e24 */ /* 0x004fca000f8e00ff */
[----:B------:R-:W-:Y:S01]  /*0080*/  ISETP.NE.AND P0, PT, RZ, UR4, PT ;  /* 0x00000004ff007c0c */ /* 0x000fe2000bf05270 */
[----:B------:R-:W-:-:S04]  /*0090*/  IMAD.U32 R27, RZ, RZ, UR7 ;  /* 0x00000007ff1b7e24 */ /* 0x000fc8000f8e00ff */
[----:B------:R-:W0:Y:S01]  /*00a0*/  LDCU UR4, c[0x0][0x3b0] ;  /* 0x00007600ff0477ac */ /* 0x000e220008000800 */
[----:B-1----:R-:W-:-:S04]  /*00b0*/  VIADD R2, R44, UR10 ;  /* 0x0000000a2c027c36 */ /* 0x002fc80008000000 */
[----:B------:R-:W-:-:S03]  /*00c0*/  IMAD R3, R2, 0x11e0, RZ ;  /* 0x000011e002037824 */ /* 0x000fc600078e02ff */
[----:B---3--:R-:W5:Y:S02]  /*00d0*/  @P0 LDG.E.64 R26, desc[UR8][R26.64] ;  /* 0x000000081a1a0981 */ /* 0x008f64000c1e1b00 */
[----:B0-----:R-:W-:-:S04]  /*00e0*/  IADD3 R0, PT, PT, -R3, UR4, RZ ;  /* 0x0000000403007c10 */ /* 0x001fc8000fffe1ff */
[----:B------:R-:W-:-:S13]  /*00f0*/  ISETP.GE.U32.AND P0, PT, R0, 0x11e1, PT ;  /* 0x000011e10000780c */ /* 0x000fda0003f06070 */
[----:B------:R-:W-:Y:S05]  /*0100*/  @!P0 BRA `(.L_x_117) ;  /* 0x0000002400b08947 */ /* 0x000fea0003800000 */
[----:B------:R-:W0:Y:S01]  /*0110*/  S2R R37, SR_TID.X ;  /* 0x0000000000257919 */ /* 0x000e220000002100 */
[----:B------:R-:W1:Y:S01]  /*0120*/  LDCU.64 UR4, c[0x0][0x380] ;  /* 0x00007000ff0477ac */ /* 0x000e620008000a00 */
[C---:B0-----:R-:W-:Y:S02]  /*0130*/  LOP3.LUT R0, R37.reuse, 0x1f, RZ, 0xc0, !PT ;  /* 0x0000001f25007812 */ /* 0x041fe400078ec0ff */
[----:B------:R-:W-:-:S05]  /*0140*/  LOP3.LUT R5, R37, 0x3e0, RZ, 0xc0, !PT ;  /* 0x000003e025057812 */ /* 0x000fca00078ec0ff */
[----:B------:R-:W-:-:S05]  /*0150*/  IMAD R0, R5, 0xb, R0 ;  /* 0x0000000b05007824 */ /* 0x000fca00078e0200 */
[----:B------:R-:W-:-:S05]  /*0160*/  IADD3 R0, P0, PT, R3, R0, RZ ;  /* 0x0000000003007210 */ /* 0x000fca0007f1e0ff */
[----:B------:R-:W-:Y:S01]  /*0170*/  IMAD.X R3, RZ, RZ, RZ, P0 ;  /* 0x000000ffff037224 */ /* 0x000fe200000e06ff */
[----:B-1----:R-:W-:-:S04]  /*0180*/  LEA R4, P0, R0, UR4, 0x3 ;  /* 0x0000000400047c11 */ /* 0x002fc8000f8018ff */
[----:B------:R-:W-:-:S05]  /*0190*/  LEA.HI.X R5, R0, UR5, R3, 0x3, P0 ;  /* 0x0000000500057c11 */ /* 0x000fca00080f1c03 */
        /* <DEDUP_REMOVED lines=15> */
[----:B------:R-:W-:Y:S01]  /*0290*/  ISETP.NE.AND P0, PT, R2, RZ, PT ;  /* 0x000000ff0200720c */ /* 0x000fe20003f05270 */
        /* <DEDUP_REMOVED lines=29> */
[----:B-1----:R-:W-:Y:S05]  /*0470*/  @P0 BRA `(.L_x_119) ;  /* 0x0000000400f80947 */ /* 0x002fea0003800000 */
        /* <DEDUP_REMOVED lines=8> */
[----:B------:R-:W-:-:S04]  /*0500*/  IADD3 R35, P0, P1, R16, R14, R35 ;  /* 0x0000000e10237210 */ /* 0x000fc8000791e023 */
[----:B------:R-:W-:Y:S02]  /*0510*/  IADD3.X R3, PT, PT, R17, R15, R3, P0, P1 ;  /* 0x0000000f11037210 */ /* 0x000fe400007e2403 */
[----:B------:R-:W-:-:S04]  /*0520*/  IADD3 R35, P0, P1, R8, R18, R35 ;  /* 0x0000001208237210 */ /* 0x000fc8000791e023 */
[----:B------:R-:W-:Y:S01]  /*0530*/  IADD3.X R34, PT, PT, R9, R19, R3, P0, P1 ;  /* 0x0000001309227210 */ /* 0x000fe200007e2403 */
[----:B------:R-:W0:Y:S07]  /*0540*/  SHFL.UP PT, R2, R35, 0x1, RZ ;  /* 0x0420000023027989 */ /* 0x000e2e00000e00ff */
        /* <DEDUP_REMOVED lines=29> */
[----:B------:R-:W-:Y:S02]  /*0720*/  SEL R2, R9, R2, P0 ;  /* 0x0000000209027207 */ /* 0x000fe40000000000 */
[----:B------:R-:W-:Y:S02]  /*0730*/  ISETP.NE.AND P2, PT, R36, 0x9, PT ;  /* 0x000000092400780c */ /* 0x000fe40003f45270 */
        /* <DEDUP_REMOVED lines=8> */
[----:B------:R-:W-:-:S05]  /*07c0*/  IMAD.X R42, R9, 0x1, R11, P1 ;  /* 0x00000001092a7824 */ /* 0x000fca00008e060b */
[----:B------:R-:W-:Y:S02]  /*07d0*/  SEL R40, R42, R9, !P0 ;  /* 0x000000092a287207 */ /* 0x000fe40004000000 */
[----:B------:R-:W0:Y:S01]  /*07e0*/  LDS.128 R8, [UR4+0x40] ;  /* 0x00004004ff087984 */ /* 0x000e220008000c00 */
[----:B-1----:R-:W-:-:S04]  /*07f0*/  IADD3 R43, P0, PT, R20, R39, RZ ;  /* 0x00000027142b7210 */ /* 0x002fc80007f1e0ff */
[----:B------:R-:W-:Y:S01]  /*0800*/  IADD3 R39, P1, PT, R22, R43, RZ ;  /* 0x0000002b16277210 */ /* 0x000fe20007f3e0ff */
[----:B------:R-:W-:Y:S01]  /*0810*/  IMAD.X R21, R21, 0x1, R42, P0 ;  /* 0x0000000115157824 */ /* 0x000fe200000e062a */
[----:B------:R-:W-:-:S03]  /*0820*/  ISETP.NE.AND P0, PT, R36, 0x3, PT ;  /* 0x000000032400780c */ /* 0x000fc60003f05270 */
[----:B------:R-:W-:Y:S01]  /*0830*/  IMAD.X R41, R23, 0x1, R21, P1 ;  /* 0x0000000117297824 */ /* 0x000fe200008e0615 */
[----:B------:R-:W-:Y:S02]  /*0840*/  SEL R42, R21, R40, !P0 ;  /* 0x00000028152a7207 */ /* 0x000fe40004000000 */
[----:B------:R-:W1:Y:S01]  /*0850*/  LDS.128 R20, [UR4+0x50] ;  /* 0x00005004ff147984 */ /* 0x000e620008000c00 */
[----:B------:R-:W-:Y:S02]  /*0860*/  SEL R38, R43, R38, !P0 ;  /* 0x000000262b267207 */ /* 0x000fe40004000000 */
[----:B------:R-:W-:-:S04]  /*0870*/  ISETP.NE.AND P0, PT, R36, 0x4, PT ;  /* 0x000000042400780c */ /* 0x000fc80003f05270 */
[----:B------:R-:W-:Y:S02]  /*0880*/  SEL R40, R39, R38, !P0 ;  /* 0x0000002627287207 */ /* 0x000fe40004000000 */
[----:B------:R-:W-:Y:S02]  /*0890*/  SEL R38, R41, R42, !P0 ;  /* 0x0000002a29267207 */ /* 0x000fe40004000000 */
[----:B------:R-:W-:Y:S02]  /*08a0*/  ISETP.NE.AND P0, PT, R36, 0x5, PT ;  /* 0x000000052400780c */ /* 0x000fe40003f05270 */
[----:B0-----:R-:W-:-:S04]  /*08b0*/  IADD3 R43, P1, PT, R8, R39, RZ ;  /* 0x00000027082b7210 */ /* 0x001fc80007f3e0ff */
[----:B------:R-:W-:Y:S01]  /*08c0*/  SEL R40, R43, R40, !P0 ;  /* 0x000000282b287207 */ /* 0x000fe20004000000 */
[----:B------:R-:W-:Y:S01]  /*08d0*/  IMAD.X R9, R9, 0x1, R41, P1 ;  /* 0x0000000109097824 */ /* 0x000fe200008e0629 */
[----:B------:R-:W-:-:S04]  /*08e0*/  IADD3 R39, P1, PT, R10, R43, RZ ;  /* 0x0000002b0a277210 */ /* 0x000fc80007f3e0ff */
[----:B------:R-:W-:Y:S01]  /*08f0*/  SEL R38, R9, R38, !P0 ;  /* 0x0000002609267207 */ /* 0x000fe20004000000 */
[----:B------:R-:W-:Y:S01]  /*0900*/  IMAD.X R41, R11, 0x1, R9, P1 ;  /* 0x000000010b297824 */ /* 0x000fe200008e0609 */
[----:B------:R-:W-:Y:S01]  /*0910*/  ISETP.NE.AND P0, PT, R36, 0x6, PT ;  /* 0x000000062400780c */ /* 0x000fe20003f05270 */
[----:B------:R-:W0:Y:S03]  /*0920*/  LDS.128 R8, [UR4+0x60] ;  /* 0x00006004ff087984 */ /* 0x000e260008000c00 */
[----:B------:R-:W-:Y:S02]  /*0930*/  SEL R40, R39, R40, !P0 ;  /* 0x0000002827287207 */ /* 0x000fe40004000000 */
[----:B-1----:R-:W-:Y:S02]  /*0940*/  IADD3 R39, P1, PT, R20, R39, RZ ;  /* 0x0000002714277210 */ /* 0x002fe40007f3e0ff */
[----:B------:R-:W-:-:S02]  /*0950*/  SEL R38, R41, R38, !P0 ;  /* 0x0000002629267207 */ /* 0x000fc40004000000 */
[----:B------:R-:W-:Y:S01]  /*0960*/  ISETP.NE.AND P0, PT, R36, 0x7, PT ;  /* 0x000000072400780c */ /* 0x000fe20003f05270 */
[----:B------:R-:W-:Y:S01]  /*0970*/  IMAD.X R21, R21, 0x1, R41, P1 ;  /* 0x0000000115157824 */ /* 0x000fe200008e0629 */
[----:B------:R-:W-:Y:S02]  /*0980*/  IADD3 R43, P1, PT, R22, R39, RZ ;  /* 0x00000027162b7210 */ /* 0x000fe40007f3e0ff */
[----:B------:R-:W-:Y:S02]  /*0990*/  SEL R40, R39, R40, !P0 ;  /* 0x0000002827287207 */ /* 0x000fe40004000000 */
[----:B------:R-:W-:Y:S01]  /*09a0*/  SEL R38, R21, R38, !P0 ;  /* 0x0000002615267207 */ /* 0x000fe20004000000 */
[----:B------:R-:W-:Y:S01]  /*09b0*/  IMAD.X R41, R23, 0x1, R21, P1 ;  /* 0x0000000117297824 */ /* 0x000fe200008e0615 */
[C---:B------:R-:W-:Y:S01]  /*09c0*/  ISETP.NE.AND P1, PT, R36.reuse, 0x8, PT ;  /* 0x000000082400780c */ /* 0x040fe20003f25270 */
[----:B------:R-:W1:Y:S01]  /*09d0*/  LDS.128 R20, [UR4+0x70] ;  /* 0x00007004ff147984 */ /* 0x000e620008000c00 */
[----:B------:R-:W-:-:S02]  /*09e0*/  ISETP.NE.AND P0, PT, R36, 0xc, PT ;  /* 0x0000000c2400780c */ /* 0x000fc40003f05270 */
[----:B------:R-:W-:Y:S02]  /*09f0*/  SEL R39, R43, R40, !P1 ;  /* 0x000000282b277207 */ /* 0x000fe40004800000 */
[----:B------:R-:W-:Y:S02]  /*0a00*/  SEL R38, R41, R38, !P1 ;  /* 0x0000002629267207 */ /* 0x000fe40004800000 */
[----:B------:R-:W-:Y:S02]  /*0a10*/  ISETP.NE.AND P1, PT, R45, RZ, PT ;  /* 0x000000ff2d00720c */ /* 0x000fe40003f25270 */
[----:B0-----:R-:W-:-:S04]  /*0a20*/  IADD3 R40, P4, PT, R8, R43, RZ ;  /* 0x0000002b08287210 */ /* 0x001fc80007f9e0ff */
[----:B------:R-:W-:Y:S01]  /*0a30*/  SEL R36, R40, R39, !P2 ;  /* 0x0000002728247207 */ /* 0x000fe20005000000 */
[----:B------:R-:W-:Y:S01]  /*0a40*/  IMAD.X R43, R9, 0x1, R41, P4 ;  /* 0x00000001092b7824 */ /* 0x000fe200020e0629 */
[----:B------:R-:W-:Y:S01]  /*0a50*/  IADD3 R41, P4, PT, R10, R40, RZ ;  /* 0x000000280a297210 */ /* 0x000fe20007f9e0ff */
[----:B------:R-:W0:Y:S03]  /*0a60*/  LDS.64 R8, [UR4+0x80] ;  /* 0x00008004ff087984 */ /* 0x000e260008000a00 */
[----:B------:R-:W-:Y:S01]  /*0a70*/  SEL R10, R41, R36, !P5 ;  /* 0x00000024290a7207 */ /* 0x000fe20006800000 */
[----:B------:R-:W-:Y:S01]  /*0a80*/  IMAD.X R39, R11, 0x1, R43, P4 ;  /* 0x000000010b277824 */ /* 0x000fe200020e062b */
[----:B------:R-:W-:Y:S02]  /*0a90*/  SEL R38, R43, R38, !P2 ;  /* 0x000000262b267207 */ /* 0x000fe40005000000 */
[----:B------:R-:W-:-:S02]  /*0aa0*/  IADD3 R35, P2, PT, R2, -R35, RZ ;  /* 0x8000002302237210 */ /* 0x000fc40007f5e0ff */
[----:B-1----:R-:W-:-:S03]  /*0ab0*/  IADD3 R11, P6, PT, R20, R41, RZ ;  /* 0x00000029140b7210 */ /* 0x002fc60007fde0ff */
[----:B------:R-:W-:Y:S01]  /*0ac0*/  IMAD.X R3, R3, 0x1, ~R34, P2 ;  /* 0x0000000103037824 */ /* 0x000fe200010e0e22 */
[----:B------:R-:W-:Y:S02]  /*0ad0*/  SEL R2, R11, R10, !P3 ;  /* 0x0000000a0b027207 */ /* 0x000fe40005800000 */
[----:B------:R-:W-:Y:S02]  /*0ae0*/  IADD3 R11, P4, PT, R22, R11, RZ ;  /* 0x0000000b160b7210 */ /* 0x000fe40007f9e0ff */
[----:B------:R-:W-:Y:S01]  /*0af0*/  SEL R10, R39, R38, !P5 ;  /* 0x00000026270a7207 */ /* 0x000fe20006800000 */
[----:B------:R-:W-:Y:S01]  /*0b00*/  IMAD.X R39, R21, 0x1, R39, P6 ;  /* 0x0000000115277824 */ /* 0x000fe200030e0627 */
[----:B------:R-:W-:Y:S02]  /*0b10*/  SEL R2, R11, R2, !P0 ;  /* 0x000000020b027207 */ /* 0x000fe40004000000 */
[----:B------:R-:W-:Y:S01]  /*0b20*/  ISETP.GE.U32.AND P5, PT, R37, 0x20, PT ;  /* 0x000000202500780c */ /* 0x000fe20003fa6070 */
[----:B------:R-:W-:Y:S01]  /*0b30*/  IMAD.X R23, R23, 0x1, R39, P4 ;  /* 0x0000000117177824 */ /* 0x000fe200020e0627 */
[----:B------:R-:W-:-:S02]  /*0b40*/  SEL R10, R39, R10, !P3 ;  /* 0x0000000a270a7207 */ /* 0x000fc40005800000 */
[----:B------:R-:W-:Y:S02]  /*0b50*/  SEL R21, R35, RZ, P1 ;  /* 0x000000ff23157207 */ /* 0x000fe40000800000 */
[----:B------:R-:W-:Y:S02]  /*0b60*/  SEL R10, R23, R10, !P0 ;  /* 0x0000000a170a7207 */ /* 0x000fe40004000000 */
[----:B------:R-:W-:Y:S02]  /*0b70*/  ISETP.NE.AND P0, PT, R37, RZ, PT ;  /* 0x000000ff2500720c */ /* 0x000fe40003f05270 */
[----:B------:R-:W-:Y:S02]  /*0b80*/  SEL R2, R2, RZ, P5 ;  /* 0x000000ff02027207 */ /* 0x000fe40002800000 */
[----:B------:R-:W-:Y:S02]  /*0b90*/  SEL R3, R3, RZ, P1 ;  /* 0x000000ff03037207 */ /* 0x000fe40000800000 */
[----:B-----5:R-:W-:-:S02]  /*0ba0*/  IADD3 R2, P2, P3, R2, R21, R26 ;  /* 0x0000001502027210 */ /* 0x020fc40007b5e01a */
[----:B0-----:R-:W-:Y:S02]  /*0bb0*/  IADD3 R22, P4, P6, R11, R8, R26 ;  /* 0x000000080b167210 */ /* 0x001fe40007e9e01a */
[----:B------:R-:W-:Y:S02]  /*0bc0*/  SEL R26, R10, RZ, P5 ;  /* 0x000000ff0a1a7207 */ /* 0x000fe40002800000 */
[--C-:B------:R-:W-:Y:S02]  /*0bd0*/  IADD3.X R11, PT, PT, R23, R9, R27.reuse, P4, P6 ;  /* 0x00000009170b7210 */ /* 0x100fe400027ec41b */
[----:B------:R-:W-:Y:S01]  /*0be0*/  IADD3.X R3, PT, PT, R26, R3, R27, P2, P3 ;  /* 0x000000031a037210 */ /* 0x000fe200017e641b */
[----:B------:R-:W-:Y:S06]  /*0bf0*/  @P0 BRA `(.L_x_120) ;  /* 0x0000001400d80947 */ /* 0x000fec0003800000 */
[----:B------:R-:W0:Y:S01]  /*0c00*/  LDC.64 R20, c[0x0][0x390] ;  /* 0x0000e400ff147b82 */ /* 0x000e220000000a00 */
[----:B------:R-:W-:Y:S02]  /*0c10*/  IMAD.MOV.U32 R8, RZ, RZ, 0x65 ;  /* 0x00000065ff087424 */ /* 0x000fe400078e00ff */
[----:B------:R-:W-:Y:S02]  /*0c20*/  IMAD.MOV.U32 R9, RZ, RZ, 0x0 ;  /* 0x00000000ff097424 */ /* 0x000fe400078e00ff */
[----:B------:R-:W-:-:S05]  /*0c30*/  IMAD.MOV.U32 R10, RZ, RZ, R22 ;  /* 0x000000ffff0a7224 */ /* 0x000fca00078e0016 */
[----:B0-----:R0:W-:Y:S01]  /*0c40*/  ST.E.128.STRONG.GPU desc[UR8][R20.64+0x200], R8 ;  /* 0x0002000814007985 */ /* 0x0011e2000c10fd08 */
[----:B------:R-:W-:Y:S05]  /*0c50*/  BRA `(.L_x_120) ;  /* 0x0000001400c07947 */ /* 0x000fea0003800000 */
.L_x_119:
        /* <DEDUP_REMOVED lines=37> */
[----:B-----5:R-:W0:Y:S01]  /*0eb0*/  SHFL.UP PT, R26, R21, 0x10, RZ ;  /* 0x06000000151a7989 */ /* 0x020e2200000e00ff */
        /* <DEDUP_REMOVED lines=18> */
[----:B------:R-:W0:Y:S01]  /*0fe0*/  LDS.128 R8, [UR4+0x40] ;  /* 0x00004004ff087984 */ /* 0x000e220008000c00 */
[----:B------:R-:W-:Y:S02]  /*0ff0*/  ISETP.NE.AND P1, PT, R36, 0x3, PT ;  /* 0x000000032400780c */ /* 0x000fe40003f25270 */
[----:B------:R-:W-:Y:S02]  /*1000*/  IADD3 R35, P0, PT, R22, R39, RZ ;  /* 0x0000002716237210 */ /* 0x000fe40007f1e0ff */
[----:B------:R-:W-:Y:S02]  /*1010*/  SEL R38, R39, R38, !P1 ;  /* 0x0000002627267207 */ /* 0x000fe40004800000 */
[----:B------:R-:W-:Y:S01]  /*1020*/  SEL R40, R21, R40, !P1 ;  /* 0x0000002815287207 */ /* 0x000fe20004800000 */
[----:B------:R-:W-:Y:S01]  /*1030*/  IMAD.X R39, R23, 0x1, R21, P0 ;  /* 0x0000000117277824 */ /* 0x000fe200000e0615 */
[----:B------:R-:W-:Y:S01]  /*1040*/  ISETP.NE.AND P1, PT, R36, 0x4, PT ;  /* 0x000000042400780c */ /* 0x000fe20003f25270 */
[----:B------:R-:W1:Y:S03]  /*1050*/  LDS.128 R20, [UR4+0x50] ;  /* 0x00005004ff147984 */ /* 0x000e660008000c00 */
[----:B------:R-:W-:-:S02]  /*1060*/  SEL R38, R35, R38, !P1 ;  /* 0x0000002623267207 */ /* 0x000fc40004800000 */
        /* <DEDUP_REMOVED lines=19> */
[----:B------:R-:W-:Y:S01]  /*11a0*/  SEL R38, R41, R38, !P5 ;  /* 0x0000002629267207 */ /* 0x000fe20006800000 */
[----:B------:R-:W1:Y:S01]  /*11b0*/  LDS.128 R20, [UR4+0x70] ;  /* 0x00007004ff147984 */ /* 0x000e620008000c00 */
[----:B------:R-:W-:-:S02]  /*11c0*/  ISETP.NE.AND P0, PT, R36, 0xa, PT ;  /* 0x0000000a2400780c */ /* 0x000fc40003f05270 */
[----:B------:R-:W-:Y:S02]  /*11d0*/  ISETP.NE.AND P1, PT, R36, 0xb, PT ;  /* 0x0000000b2400780c */ /* 0x000fe40003f25270 */
[----:B------:R-:W-:Y:S02]  /*11e0*/  SEL R36, R39, R35, !P5 ;  /* 0x0000002327247207 */ /* 0x000fe40006800000 */
[----:B0-----:R-:W-:-:S04]  /*11f0*/  IADD3 R41, P4, PT, R8, R41, RZ ;  /* 0x0000002908297210 */ /* 0x001fc80007f9e0ff */
[----:B------:R-:W-:Y:S01]  /*1200*/  SEL R38, R41, R38, !P3 ;  /* 0x0000002629267207 */ /* 0x000fe20005800000 */
[----:B------:R-:W-:Y:S01]  /*1210*/  IMAD.X R43, R9, 0x1, R39, P4 ;  /* 0x00000001092b7824 */ /* 0x000fe200020e0627 */
[----:B------:R-:W-:Y:S01]  /*1220*/  IADD3 R41, P5, PT, R10, R41, RZ ;  /* 0x000000290a297210 */ /* 0x000fe20007fbe0ff */
[----:B------:R-:W0:Y:S01]  /*1230*/  LDS.64 R8, [UR4+0x80] ;  /* 0x00008004ff087984 */ /* 0x000e220008000a00 */
[----:B------:R-:W-:Y:S02]  /*1240*/  IADD3 R34, P4, PT, R26, -R34, RZ ;  /* 0x800000221a227210 */ /* 0x000fe40007f9e0ff */
[----:B------:R-:W-:Y:S01]  /*1250*/  SEL R10, R41, R38, !P0 ;  /* 0x00000026290a7207 */ /* 0x000fe20004000000 */
[----:B------:R-:W-:Y:S02]  /*1260*/  IMAD.X R11, R11, 0x1, R43, P5 ;  /* 0x000000010b0b7824 */ /* 0x000fe400028e062b */
[----:B------:R-:W-:Y:S01]  /*1270*/  IMAD.X R27, R27, 0x1, ~R3, P4 ;  /* 0x000000011b1b7824 */ /* 0x000fe200020e0e03 */
[----:B-1----:R-:W-:-:S02]  /*1280*/  IADD3 R41, P5, PT, R20, R41, RZ ;  /* 0x0000002914297210 */ /* 0x002fc40007fbe0ff */
[----:B------:R-:W-:Y:S02]  /*1290*/  SEL R20, R43, R36, !P3 ;  /* 0x000000242b147207 */ /* 0x000fe40005800000 */
[----:B------:R-:W-:Y:S01]  /*12a0*/  SEL R10, R41, R10, !P1 ;  /* 0x0000000a290a7207 */ /* 0x000fe20004800000 */
[----:B------:R-:W-:Y:S01]  /*12b0*/  IMAD.X R21, R21, 0x1, R11, P5 ;  /* 0x0000000115157824 */ /* 0x000fe200028e060b */
[----:B------:R-:W-:Y:S02]  /*12c0*/  IADD3 R41, P6, PT, R22, R41, RZ ;  /* 0x0000002916297210 */ /* 0x000fe40007fde0ff */
[----:B------:R-:W-:Y:S02]  /*12d0*/  ISETP.NE.AND P3, PT, R45, RZ, PT ;  /* 0x000000ff2d00720c */ /* 0x000fe40003f65270 */
[----:B------:R-:W-:Y:S01]  /*12e0*/  SEL R20, R11, R20, !P0 ;  /* 0x000000140b147207 */ /* 0x000fe20004000000 */
[----:B------:R-:W-:Y:S01]  /*12f0*/  IMAD.X R23, R23, 0x1, R21, P6 ;  /* 0x0000000117177824 */ /* 0x000fe200030e0615 */
[----:B------:R-:W-:-:S02]  /*1300*/  SEL R11, R34, RZ, P3 ;  /* 0x000000ff220b7207 */ /* 0x000fc40001800000 */
[----:B------:R-:W-:Y:S02]  /*1310*/  SEL R10, R41, R10, !P2 ;  /* 0x0000000a290a7207 */ /* 0x000fe40005000000 */
[----:B------:R-:W-:Y:S02]  /*1320*/  ISETP.GT.U32.AND P0, PT, R37, 0x1f, PT ;  /* 0x0000001f2500780c */ /* 0x000fe40003f04070 */
[----:B------:R-:W-:Y:S02]  /*1330*/  SEL R20, R21, R20, !P1 ;  /* 0x0000001415147207 */ /* 0x000fe40004800000 */
[----:B------:R-:W-:Y:S02]  /*1340*/  IADD3 R11, P4, PT, R11, R10, RZ ;  /* 0x0000000a0b0b7210 */ /* 0x000fe40007f9e0ff */
[----:B------:R-:W-:Y:S02]  /*1350*/  SEL R3, R27, RZ, P3 ;  /* 0x000000ff1b037207 */ /* 0x000fe40001800000 */
[----:B------:R-:W-:-:S02]  /*1360*/  SEL R10, R23, R20, !P2 ;  /* 0x00000014170a7207 */ /* 0x000fc40005000000 */
[----:B------:R-:W-:Y:S02]  /*1370*/  ISETP.GE.U32.AND P5, PT, R37, 0x20, PT ;  /* 0x000000202500780c */ /* 0x000fe40003fa6070 */
[----:B0-----:R-:W-:Y:S01]  /*1380*/  IADD3 R41, P1, PT, R8, R41, RZ ;  /* 0x0000002908297210 */ /* 0x001fe20007f3e0ff */
[----:B------:R-:W-:Y:S01]  /*1390*/  IMAD.X R8, R3, 0x1, R10, P4 ;  /* 0x0000000103087824 */ /* 0x000fe200020e060a */
[----:B------:R-:W-:-:S03]  /*13a0*/  SEL R43, R34, R11, !P5 ;  /* 0x0000000b222b7207 */ /* 0x000fc60006800000 */
[----:B------:R-:W-:Y:S01]  /*13b0*/  IMAD.X R40, R9, 0x1, R23, P1 ;  /* 0x0000000109287824 */ /* 0x000fe200008e0617 */
[----:B------:R-:W-:Y:S01]  /*13c0*/  SEL R42, R27, R8, !P5 ;  /* 0x000000081b2a7207 */ /* 0x000fe20006800000 */
[----:B------:R-:W-:Y:S06]  /*13d0*/  @P0 BRA `(.L_x_121) ;  /* 0x0000000c00b40947 */ /* 0x000fec0003800000 */
[----:B------:R-:W0:Y:S01]  /*13e0*/  LDC.64 R22, c[0x0][0x390] ;  /* 0x0000e400ff167b82 */ /* 0x000e220000000a00 */
[----:B------:R-:W-:Y:S02]  /*13f0*/  ISETP.NE.AND P0, PT, R37, RZ, PT ;  /* 0x000000ff2500720c */ /* 0x000fe40003f05270 */
[----:B------:R-:W-:-:S05]  /*1400*/  LOP3.LUT R37, RZ, R37, RZ, 0x33, !PT ;  /* 0x00000025ff257212 */ /* 0x000fca00078e33ff */
[----:B------:R-:W-:-:S06]  /*1410*/  IMAD.IADD R21, R2, 0x1, R37 ;  /* 0x0000000102157824 */ /* 0x000fcc00078e0225 */
        /* <DEDUP_REMOVED lines=15> */
.L_x_155:
[----:B------:R-:W-:Y:S05]  /*1510*/  @!P0 BRA `(.L_x_123) ;  /* 0x0000000000888947 */ /* 0x000fea0003800000 */
[----:B------:R-:W-:Y:S01]  /*1520*/  IADD3 R21, PT, PT, R37, UR10, R44 ;  /* 0x0000000a25157c10 */ /* 0x000fe2000fffe02c */
[----:B------:R-:W-:-:S04]  /*1530*/  IMAD.MOV.U32 R27, RZ, RZ, 0x182 ;  /* 0x00000182ff1b7424 */ /* 0x000fc800078e00ff */
[----:B------:R-:W-:-:S07]  /*1540*/  IMAD.WIDE R20, R21, 0x10, R22 ;  /* 0x0000001015147825 */ /* 0x000fce00078e0216 */
.L_x_125:
[----:B------:R-:W-:Y:S01]  /*1550*/  SHF.R.U32.HI R22, RZ, 0x1, R27 ;  /* 0x00000001ff167819 */ /* 0x000fe2000001161b */
[----:B------:R-:W-:Y:S02]  /*1560*/  IMAD R8, R2, 0x41a7, RZ ;  /* 0x000041a702087824 */ /* 0x000fe400078e02ff */
[----:B------:R-:W-:Y:S01]  /*1570*/  IMAD.MOV.U32 R2, RZ, RZ, RZ ;  /* 0x000000ffff027224 */ /* 0x000fe200078e00ff */
[----:B------:R-:W-:-:S04]  /*1580*/  IADD3 R9, PT, PT, R27, 0x1, -R22 ;  /* 0x000000011b097810 */ /* 0x000fc80007ffe816 */
[----:B------:R-:W0:Y:S01]  /*1590*/  I2F.U32.RP R10, R9 ;  /* 0x00000009000a7306 */ /* 0x000e220000209000 */
[----:B------:R-:W-:Y:S01]  /*15a0*/  IMAD.MOV R11, RZ, RZ, -R9 ;  /* 0x000000ffff0b7224 */ /* 0x000fe200078e0a09 */
[----:B------:R-:W-:-:S06]  /*15b0*/  ISETP.NE.U32.AND P1, PT, R9, RZ, PT ;  /* 0x000000ff0900720c */ /* 0x000fcc0003f25070 */
[----:B0-----:R-:W0:Y:S02]  /*15c0*/  MUFU.RCP R10, R10 ;  /* 0x0000000a000a7308 */ /* 0x001e240000001000 */
[----:B0-----:R-:W-:-:S06]  /*15d0*/  VIADD R3, R10, 0xffffffe ;  /* 0x0ffffffe0a037836 */ /* 0x001fcc0000000000 */
[----:B------:R-:W0:Y:S02]  /*15e0*/  F2I.FTZ.U32.TRUNC.NTZ R3, R3 ;  /* 0x0000000300037305 */ /* 0x000e24000021f000 */
[----:B0-----:R-:W-:-:S04]  /*15f0*/  IMAD R11, R11, R3, RZ ;  /* 0x000000030b0b7224 */ /* 0x001fc800078e02ff */
[----:B------:R-:W-:Y:S01]  /*1600*/  IMAD.HI.U32 R11, R3, R11, R2 ;  /* 0x0000000b030b7227 */ /* 0x000fe200078e0002 */
[----:B------:R-:W-:-:S05]  /*1610*/  LOP3.LUT R2, R8, 0x7fffffff, RZ, 0xc0, !PT ;  /* 0x7fffffff08027812 */ /* 0x000fca00078ec0ff */
[----:B------:R-:W-:-:S04]  /*1620*/  IMAD.HI.U32 R11, R11, R2, RZ ;  /* 0x000000020b0b7227 */ /* 0x000fc800078e00ff */
[----:B------:R-:W-:-:S04]  /*1630*/  IMAD.MOV R11, RZ, RZ, -R11 ;  /* 0x000000ffff0b7224 */ /* 0x000fc800078e0a0b */
[----:B------:R-:W-:-:S05]  /*1640*/  IMAD R8, R9, R11, R2 ;  /* 0x0000000b09087224 */ /* 0x000fca00078e0202 */
[----:B------:R-:W-:-:S13]  /*1650*/  ISETP.GE.U32.AND P0, PT, R8, R9, PT ;  /* 0x000000090800720c */ /* 0x000fda0003f06070 */
[----:B------:R-:W-:-:S05]  /*1660*/  @P0 IMAD.IADD R8, R8, 0x1, -R9 ;  /* 0x0000000108080824 */ /* 0x000fca00078e0a09 */
[----:B------:R-:W-:-:S13]  /*1670*/  ISETP.GE.U32.AND P0, PT, R8, R9, PT ;  /* 0x000000090800720c */ /* 0x000fda0003f06070 */
[----:B------:R-:W-:Y:S01]  /*1680*/  @P0 IMAD.IADD R8, R8, 0x1, -R9 ;  /* 0x0000000108080824 */ /* 0x000fe200078e0a09 */
[----:B------:R-:W-:-:S05]  /*1690*/  @!P1 LOP3.LUT R8, RZ, R9, RZ, 0x33, !PT ;  /* 0x00000009ff089212 */ /* 0x000fca00078e33ff */
[----:B------:R-:W-:-:S04]  /*16a0*/  IMAD.IADD R8, R22, 0x1, R8 ;  /* 0x0000000116087824 */ /* 0x000fc800078e0208 */
[----:B------:R-:W-:Y:S05]  /*16b0*/  NANOSLEEP R8 ;  /* 0x000000080000735d */ /* 0x000fea0003800000 */
[----:B------:R-:W2:Y:S01]  /*16c0*/  LD.E.128.STRONG.GPU R8, desc[UR8][R20.64+0x200] ;  /* 0x0002000814087980 */ /* 0x000ea2000c10fd00 */
[----:B------:R-:W-:Y:S01]  /*16d0*/  UMOV UR5, 0xffffffff ;  /* 0xffffffff00057882 */ /* 0x000fe20000000000 */
[----:B------:R-:W-:Y:S01]  /*16e0*/  IMAD.MOV.U32 R27, RZ, RZ, R22 ;  /* 0x000000ffff1b7224 */ /* 0x000fe200078e0016 */
[----:B--2---:R-:W-:-:S04]  /*16f0*/  ISETP.NE.U32.AND P0, PT, R8, 0x63, PT ;  /* 0x000000630800780c */ /* 0x004fc80003f05070 */
[----:B------:R-:W-:Y:S01]  /*1700*/  ISETP.NE.AND.EX P0, PT, R9, RZ, PT, P0 ;  /* 0x000000ff0900720c */ /* 0x000fe20003f05300 */
[----:B------:R-:W-:-:S12]  /*1710*/  BRA.DIV UR5, `(.L_x_124) ;  /* 0x0000003a05e07947 */ /* 0x000fd8000b800000 */
[----:B------:R-:W-:-:S13]  /*1720*/  VOTE.ANY P0, !P0 ;  /* 0x0000000000ff7806 */ /* 0x000fda0004000100 */
.L_x_158:
[----:B------:R-:W-:Y:S05]  /*1730*/  @P0 BRA `(.L_x_125) ;  /* 0xfffffffc00840947 */ /* 0x000fea000383ffff */
.L_x_123:
[----:B------:R-:W-:Y:S01]  /*1740*/  UMOV UR5, 0xffffffff ;  /* 0xffffffff00057882 */ /* 0x000fe20000000000 */
[----:B------:R-:W-:Y:S02]  /*1750*/  ISETP.NE.U32.AND P0, PT, R8, 0x65, PT ;  /* 0x000000650800780c */ /* 0x000fe40003f05070 */
[----:B------:R-:W-:Y:S02]  /*1760*/  IADD3 R36, PT, PT, R37, UR10, R44 ;  /* 0x0000000a25247c10 */ /* 0x000fe4000fffe02c */
[----:B------:R-:W-:Y:S01]  /*1770*/  ISETP.NE.AND.EX P0, PT, R9, RZ, PT, P0 ;  /* 0x000000ff0900720c */ /* 0x000fe20003f05300 */
[----:B------:R-:W-:-:S12]  /*1780*/  BRA.DIV UR5, `(.L_x_126) ;  /* 0x0000003a05e47947 */ /* 0x000fd8000b800000 */
[----:B------:R-:W0:Y:S01]  /*1790*/  S2R R20, SR_GEMASK ;  /* 0x0000000000147919 */ /* 0x000e220000003c00 */
[----:B------:R-:W-:Y:S01]  /*17a0*/  VOTE.ANY R3, PT, !P0 ;  /* 0x0000000000037806 */ /* 0x000fe200040e0100 */
[----:B------:R-:W1:Y:S02]  /*17b0*/  LDCU.64 UR6, c[0x0][0x390] ;  /* 0x00007200ff0677ac */ /* 0x000e640008000a00 */
[----:B-1----:R-:W-:-:S04]  /*17c0*/  UIADD3 UR5, UP0, UPT, UR6, 0x200, URZ ;  /* 0x0000020006057890 */ /* 0x002fc8000ff1e0ff */
[----:B------:R-:W-:Y:S01]  /*17d0*/  UIADD3.X UR6, UPT, UPT, URZ, UR7, URZ, UP0, !UPT ;  /* 0x00000007ff067290 */ /* 0x000fe200087fe4ff */
        /* <DEDUP_REMOVED lines=22> */
[----:B------:R-:W-:Y:S02]  /*1940*/  IMAD.X R11, R26, 0x1, R35, P1 ;  /* 0x000000011a0b7824 */ /* 0x000fe400008e0623 */
[----:B------:R-:W-:-:S03]  /*1950*/  IMAD.U32 R26, RZ, RZ, UR5 ;  /* 0x00000005ff1a7e24 */ /* 0x000fc6000f8e00ff */
        /* <DEDUP_REMOVED lines=16> */
[----:B------:R-:W-:Y:S01]  /*1a60*/  IMAD.U32 R27, RZ, RZ, UR6 ;  /* 0x00000006ff1b7e24 */ /* 0x000fe2000f8e00ff */
[----:B------:R-:W-:Y:S01]  /*1a70*/  ISETP.GT.AND P1, PT, R3, R22, PT ;  /* 0x000000160300720c */ /* 0x000fe20003f24270 */
[----:B------:R-:W1:Y:S10]  /*1a80*/  SHFL.DOWN PT, R23, R37, 0x10, R22 ;  /* 0x0a00000025177989 */ /* 0x000e7400000e0016 */
[----:B------:R-:W-:-:S02]  /*1a90*/  VOTE.ALL P0, P0 ;  /* 0x0000000000ff7806 */ /* 0x000fc40000000000 */
[----:B0-----:R-:W-:-:S04]  /*1aa0*/  SEL R10, R10, RZ, !P1 ;  /* 0x000000ff0a0a7207 */ /* 0x001fc80004800000 */
[----:B------:R-:W-:Y:S02]  /*1ab0*/  IADD3 R35, P2, PT, R10, R11, RZ ;  /* 0x0000000b0a237210 */ /* 0x000fe40007f5e0ff */
[----:B-1----:R-:W-:-:S05]  /*1ac0*/  SEL R34, R23, RZ, !P1 ;  /* 0x000000ff17227207 */ /* 0x002fca0004800000 */
[----:B------:R-:W-:-:S07]  /*1ad0*/  IMAD.X R34, R34, 0x1, R37, P2 ;  /* 0x0000000122227824 */ /* 0x000fce00010e0625 */
.L_x_172:
[----:B------:R-:W-:Y:S05]  /*1ae0*/  @!P0 BRA `(.L_x_127) ;  /* 0x0000000400848947 */ /* 0x000fea0003800000 */
[----:B------:R-:W-:-:S07]  /*1af0*/  IMAD.MOV.U32 R37, RZ, RZ, 0x182 ;  /* 0x00000182ff257424 */ /* 0x000fce00078e00ff */
.L_x_133:
[----:B------:R-:W-:-:S05]  /*1b00*/  IMAD.WIDE R20, R36, 0x10, R26 ;  /* 0x0000001024147825 */ /* 0x000fca00078e021a */
[----:B------:R-:W2:Y:S01]  /*1b10*/  LD.E.128.STRONG.GPU R8, desc[UR8][R20.64+-0x200] ;  /* 0xfffe000814087980 */ /* 0x000ea2000c10fd00 */
[----:B------:R-:W-:Y:S05]  /*1b20*/  YIELD ;  /* 0x0000000000007946 */ /* 0x000fea0003800000 */
[----:B------:R-:W-:Y:S01]  /*1b30*/  UMOV UR5, 0xffffffff ;  /* 0xffffffff00057882 */ /* 0x000fe20000000000 */
[----:B------:R-:W-:Y:S02]  /*1b40*/  SHF.R.U32.HI R37, RZ, 0x1, R37 ;  /* 0x00000001ff257819 */ /* 0x000fe40000011625 */
[----:B--2---:R-:W-:-:S04]  /*1b50*/  ISETP.NE.U32.AND P0, PT, R8, 0x63, PT ;  /* 0x000000630800780c */ /* 0x004fc80003f05070 */
[----:B------:R-:W-:Y:S01]  /*1b60*/  ISETP.NE.AND.EX P0, PT, R9, RZ, PT, P0 ;  /* 0x000000ff0900720c */ /* 0x000fe20003f05300 */
[----:B------:R-:W-:-:S12]  /*1b70*/  BRA.DIV UR5, `(.L_x_128) ;  /* 0x0000003e05847947 */ /* 0x000fd8000b800000 */
[----:B------:R-:W-:-:S13]  /*1b80*/  VOTE.ANY P0, !P0 ;  /* 0x0000000000ff7806 */ /* 0x000fda0004000100 */
.L_x_175:
[----:B------:R-:W-:Y:S05]  /*1b90*/  @!P0 BRA `(.L_x_129) ;  /* 0x0000000000808947 */ /* 0x000fea0003800000 */
[----:B------:R-:W-:-:S07]  /*1ba0*/  IMAD.MOV.U32 R22, RZ, RZ, R37 ;  /* 0x000000ffff167224 */ /* 0x000fce00078e0025 */
.L_x_131:
[----:B------:R-:W-:Y:S01]  /*1bb0*/  SHF.R.U32.HI R3, RZ, 0x1, R22 ;  /* 0x00000001ff037819 */ /* 0x000fe20000011616 */
[----:B------:R-:W-:-:S03]  /*1bc0*/  IMAD R2, R2, 0x41a7, RZ ;  /* 0x000041a702027824 */ /* 0x000fc600078e02ff */
[----:B------:R-:W-:Y:S02]  /*1bd0*/  IADD3 R11, PT, PT, R22, 0x1, -R3 ;  /* 0x00000001160b7810 */ /* 0x000fe40007ffe803 */
[----:B------:R-:W-:Y:S02]  /*1be0*/  LOP3.LUT R2, R2, 0x7fffffff, RZ, 0xc0, !PT ;  /* 0x7fffffff02027812 */ /* 0x000fe400078ec0ff */
[----:B------:R-:W0:Y:S01]  /*1bf0*/  I2F.U32.RP R10, R11 ;  /* 0x0000000b000a7306 */ /* 0x000e220000209000 */
[----:B------:R-:W-:Y:S01]  /*1c00*/  IMAD.MOV R23, RZ, RZ, -R11 ;  /* 0x000000ffff177224 */ /* 0x000fe200078e0a0b */
[----:B------:R-:W-:-:S06]  /*1c10*/  ISETP.NE.U32.AND P1, PT, R11, RZ, PT ;  /* 0x000000ff0b00720c */ /* 0x000fcc0003f25070 */
[----:B0-----:R-:W0:Y:S02]  /*1c20*/  MUFU.RCP R10, R10 ;  /* 0x0000000a000a7308 */ /* 0x001e240000001000 */
[----:B0-----:R-:W-:-:S06]  /*1c30*/  VIADD R8, R10, 0xffffffe ;  /* 0x0ffffffe0a087836 */ /* 0x001fcc0000000000 */
[----:B------:R0:W1:Y:S02]  /*1c40*/  F2I.FTZ.U32.TRUNC.NTZ R9, R8 ;  /* 0x0000000800097305 */ /* 0x000064000021f000 */
[----:B0-----:R-:W-:Y:S02]  /*1c50*/  IMAD.MOV.U32 R8, RZ, RZ, RZ ;  /* 0x000000ffff087224 */ /* 0x001fe400078e00ff */
[----:B-1----:R-:W-:-:S04]  /*1c60*/  IMAD R23, R23, R9, RZ ;  /* 0x0000000917177224 */ /* 0x002fc800078e02ff */
[----:B------:R-:W-:-:S06]  /*1c70*/  IMAD.HI.U32 R9, R9, R23, R8 ;  /* 0x0000001709097227 */ /* 0x000fcc00078e0008 */
        /* <DEDUP_REMOVED lines=17> */
.L_x_178:
[----:B------:R-:W-:Y:S05]  /*1d90*/  @P0 BRA `(.L_x_131) ;  /* 0xfffffffc00840947 */ /* 0x000fea000383ffff */
.L_x_129:
[----:B------:R-:W-:Y:S01]  /*1da0*/  UMOV UR5, 0xffffffff ;  /* 0xffffffff00057882 */ /* 0x000fe20000000000 */
[----:B------:R-:W-:-:S04]  /*1db0*/  ISETP.NE.U32.AND P0, PT, R8, 0x65, PT ;  /* 0x000000650800780c */ /* 0x000fc80003f05070 */
[----:B------:R-:W-:Y:S01]  /*1dc0*/  ISETP.NE.AND.EX P0, PT, R9, RZ, PT, P0 ;  /* 0x000000ff0900720c */ /* 0x000fe20003f05300 */
[----:B------:R-:W-:-:S12]  /*1dd0*/  BRA.DIV UR5, `(.L_x_132) ;  /* 0x0000003e052c7947 */ /* 0x000fd8000b800000 */
[----:B------:R-:W0:Y:S01]  /*1de0*/  S2R R20, SR_GEMASK ;  /* 0x0000000000147919 */ /* 0x000e220000003c00 */
[----:B------:R-:W-:Y:S01]  /*1df0*/  VOTE.ANY R3, PT, !P0 ;  /* 0x0000000000037806 */ /* 0x000fe200040e0100 */
[----:B------:R-:W-:-:S03]  /*1e00*/  VIADD R36, R36, 0xffffffe0 ;  /* 0xffffffe024247836 */ /* 0x000fc60000000000 */
[----:B0-----:R-:W-:-:S05]  /*1e10*/  LOP3.LUT R3, R3, 0x80000000, R20, 0xec, !PT ;  /* 0x8000000003037812 */ /* 0x001fca00078eec14 */
[----:B------:R-:W-:-:S05]  /*1e20*/  VIADD R20, R3, 0xffffffff ;  /* 0xffffffff03147836 */ /* 0x000fca0000000000 */
[----:B------:R-:W-:-:S04]  /*1e30*/  LOP3.LUT R20, R3, R20, RZ, 0xc, !PT ;  /* 0x0000001403147212 */ /* 0x000fc800078e0cff */
[----:B------:R-:W0:Y:S02]  /*1e40*/  POPC R22, R20 ;  /* 0x0000001400167309 */ /* 0x000e240000000000 */
[----:B0-----:R-:W0:Y:S01]  /*1e50*/  SHFL.DOWN PT, R44, R10, 0x1, R22 ;  /* 0x082000000a2c7989 */ /* 0x001e2200000e0016 */
[----:B------:R-:W-:-:S03]  /*1e60*/  ISETP.GE.AND P0, PT, R45, R22, PT ;  /* 0x000000162d00720c */ /* 0x000fc60003f06270 */
[----:B------:R-:W1:Y:S01]  /*1e70*/  SHFL.DOWN PT, R23, R11, 0x1, R22 ;  /* 0x082000000b177989 */ /* 0x000e6200000e0016 */
[----:B0-----:R-:W-:Y:S02]  /*1e80*/  SEL R3, R44, RZ, !P0 ;  /* 0x000000ff2c037207 */ /* 0x001fe40004000000 */
[----:B-1----:R-:W-:Y:S02]  /*1e90*/  SEL R23, R23, RZ, !P0 ;  /* 0x000000ff17177207 */ /* 0x002fe40004000000 */
[----:B------:R-:W-:Y:S01]  /*1ea0*/  IADD3 R10, P0, PT, R10, R3, RZ ;  /* 0x000000030a0a7210 */ /* 0x000fe20007f1e0ff */
[----:B------:R-:W-:-:S04]  /*1eb0*/  VIADD R3, R45, 0x2 ;  /* 0x000000022d037836 */ /* 0x000fc80000000000 */
[----:B------:R-:W-:Y:S01]  /*1ec0*/  IMAD.X R11, R11, 0x1, R23, P0 ;  /* 0x000000010b0b7824 */ /* 0x000fe200000e0617 */
[----:B------:R-:W-:Y:S01]  /*1ed0*/  ISETP.GT.AND P0, PT, R3, R22, PT ;  /* 0x000000160300720c */ /* 0x000fe20003f04270 */
[----:B------:R-:W0:Y:S01]  /*1ee0*/  SHFL.DOWN PT, R23, R10, 0x2, R22 ;  /* 0x084000000a177989 */ /* 0x000e2200000e0016 */
[----:B------:R-:W-:-:S03]  /*1ef0*/  VIADD R3, R45, 0x4 ;  /* 0x000000042d037836 */ /* 0x000fc60000000000 */
        /* <DEDUP_REMOVED lines=11> */
[----:B-1----:R-:W-:Y:S02]  /*1fb0*/  SEL R44, R44, RZ, !P0 ;  /* 0x000000ff2c2c7207 */ /* 0x002fe40004000000 */
[----:B------:R-:W-:-:S03]  /*1fc0*/  ISETP.GT.AND P0, PT, R3, R22, PT ;  /* 0x000000160300720c */ /* 0x000fc60003f04270 */
[----:B------:R-:W-:Y:S02]  /*1fd0*/  IMAD.X R11, R44, 0x1, R11, P1 ;  /* 0x000000012c0b7824 */ /* 0x000fe400008e060b */
[----:B------:R-:W0:Y:S04]  /*1fe0*/  SHFL.DOWN PT, R44, R10, 0x8, R22 ;  /* 0x090000000a2c7989 */ /* 0x000e2800000e0016 */
[----:B------:R-:W1:Y:S01]  /*1ff0*/  SHFL.DOWN PT, R23, R11, 0x8, R22 ;  /* 0x090000000b177989 */ /* 0x000e6200000e0016 */
[----:B0-----:R-:W-:-:S04]  /*2000*/  SEL R3, R44, RZ, !P0 ;  /* 0x000000ff2c037207 */ /* 0x001fc80004000000 */
[----:B------:R-:W-:Y:S01]  /*2010*/  IADD3 R10, P1, PT, R3, R10, RZ ;  /* 0x0000000a030a7210 */ /* 0x000fe20007f3e0ff */
[----:B------:R-:W-:Y:S01]  /*2020*/  VIADD R3, R45, 0x10 ;  /* 0x000000102d037836 */ /* 0x000fe20000000000 */
[----:B-1----:R-:W-:Y:S02]  /*2030*/  SEL R20, R23, RZ, !P0 ;  /* 0x000000ff17147207 */ /* 0x002fe40004000000 */
[----:B------:R-:W-:Y:S01]  /*2040*/  ISETP.NE.U32.AND P0, PT, R8, 0x65, PT ;  /* 0x000000650800780c */ /* 0x000fe20003f05070 */
[----:B------:R-:W0:Y:S02]  /*2050*/  SHFL.DOWN PT, R44, R10, 0x10, R22 ;  /* 0x0a0000000a2c7989 */ /* 0x000e2400000e0016 */
[----:B------:R-:W-:Y:S01]  /*2060*/  IMAD.X R11, R20, 0x1, R11, P1 ;  /* 0x00000001140b7824 */ /* 0x000fe200008e060b */
[----:B------:R-:W-:Y:S02]  /*2070*/  ISETP.NE.AND.EX P0, PT, R9, RZ, PT, P0 ;  /* 0x000000ff0900720c */ /* 0x000fe40003f05300 */
[----:B------:R-:W-:-:S02]  /*2080*/  ISETP.GT.AND P1, PT, R3, R22, PT ;  /* 0x000000160300720c */ /* 0x000fc40003f24270 */
[----:B------:R-:W1:Y:S09]  /*2090*/  SHFL.DOWN PT, R23, R11, 0x10, R22 ;  /* 0x0a0000000b177989 */ /* 0x000e7200000e0016 */
[----:B------:R-:W-:Y:S02]  /*20a0*/  VOTE.ALL P0, P0 ;  /* 0x0000000000ff7806 */ /* 0x000fe40000000000 */
[----:B0-----:R-:W-:-:S04]  /*20b0*/  SEL R44, R44, RZ, !P1 ;  /* 0x000000ff2c2c7207 */ /* 0x001fc80004800000 */
[----:B------:R-:W-:Y:S02]  /*20c0*/  IADD3 R35, P2, P3, R44, R10, R35 ;  /* 0x0000000a2c237210 */ /* 0x000fe40007b5e023 */
[----:B-1----:R-:W-:-:S04]  /*20d0*/  SEL R23, R23, RZ, !P1 ;  /* 0x000000ff17177207 */ /* 0x002fc80004800000 */
[----:B------:R-:W-:-:S07]  /*20e0*/  IADD3.X R34, PT, PT, R23, R11, R34, P2, P3 ;  /* 0x0000000b17227210 */ /* 0x000fce00017e6422 */
.L_x_192:
[----:B------:R-:W-:Y:S05]  /*20f0*/  @P0 BRA `(.L_x_133) ;  /* 0xfffffff800800947 */ /* 0x000fea000383ffff */
.L_x_127:
[----:B------:R-:W0:Y:S01]  /*2100*/  S2R R37, SR_TID.X ;  /* 0x0000000000257919 */ /* 0x000e220000002100 */
[----:B------:R-:W-:Y:S01]  /*2110*/  ISETP.NE.AND P0, PT, R45, RZ, PT ;  /* 0x000000ff2d00720c */ /* 0x000fe20003f05270 */
[----:B------:R-:W-:Y:S01]  /*2120*/  BSSY.RECONVERGENT B1, `(.L_x_134) ;  /* 0x0000013000017945 */ /* 0x000fe20003800200 */
[----:B------:R-:W-:-:S04]  /*2130*/  LOP3.LUT R35, R35, R34, RZ, 0x3c, !PT ;  /* 0x0000002223237212 */ /* 0x000fc800078e3cff */
[----:B------:R-:W-:-:S04]  /*2140*/  LOP3.LUT R34, R35, R34, RZ, 0x3c, !PT ;  /* 0x0000002223227212 */ /* 0x000fc800078e3cff */
[----:B------:R-:W-:-:S03]  /*2150*/  LOP3.LUT R35, R35, R34, RZ, 0x3c, !PT ;  /* 0x0000002223237212 */ /* 0x000fc600078e3cff */
[----:B------:R-:W1:Y:S01]  /*2160*/  @!P0 S2R R3, SR_CgaCtaId ;  /* 0x0000000000038919 */ /* 0x000e620000008800 */
[----:B------:R-:W-:Y:S02]  /*2170*/  @!P0 MOV R2, 0x400 ;  /* 0x0000040000028802 */ /* 0x000fe40000000f00 */
[----:B0-----:R-:W-:Y:S02]  /*2180*/  ISETP.NE.AND P1, PT, R37, RZ, PT ;  /* 0x000000ff2500720c */ /* 0x001fe40003f25270 */
[----:B-1----:R-:W-:-:S11]  /*2190*/  @!P0 LEA R3, R3, R2, 0x18 ;  /* 0x0000000203038211 */ /* 0x002fd600078ec0ff */
[----:B------:R-:W-:Y:S05]  /*21a0*/  @P1 BRA `(.L_x_135) ;  /* 0x0000000000281947 */ /* 0x000fea0003800000 */
        /* <DEDUP_REMOVED lines=10> */
.L_x_135:
[----:B------:R-:W-:Y:S05]  /*2250*/  BSYNC.RECONVERGENT B1 ;  /* 0x0000000000017941 */ /* 0x000fea0003800200 */
.L_x_134:
[----:B------:R0:W-:Y:S01]  /*2260*/  @!P0 STS.64 [R3+0x98], R34 ;  /* 0x0000982203008388 */ /* 0x0001e20000000a00 */
[----:B-1----:R-:W-:Y:S02]  /*2270*/  IMAD.MOV.U32 R11, RZ, RZ, R43 ;  /* 0x000000ffff0b7224 */ /* 0x002fe400078e002b */
[----:B------:R-:W-:Y:S02]  /*2280*/  IMAD.MOV.U32 R8, RZ, RZ, R42 ;  /* 0x000000ffff087224 */ /* 0x000fe400078e002a */
[----:B------:R-:W-:Y:S02]  /*2290*/  @!P0 IMAD.MOV.U32 R11, RZ, RZ, R34 ;  /* 0x000000ffff0b8224 */ /* 0x000fe400078e0022 */
[----:B------:R-:W-:-:S07]  /*22a0*/  @!P0 IMAD.MOV.U32 R8, RZ, RZ, R35 ;  /* 0x000000ffff088224 */ /* 0x000fce00078e0023 */
.L_x_121:
[----:B------:R-:W-:Y:S05]  /*22b0*/  WARPSYNC.ALL ;  /* 0x0000000000007948 */ /* 0x000fea0003800000 */
[----:B------:R-:W1:Y:S08]  /*22c0*/  S2UR UR6, SR_CgaCtaId ;  /* 0x00000000000679c3 */ /* 0x000e700000008800 */
[----:B------:R-:W-:Y:S01]  /*22d0*/  BAR.SYNC.DEFER_BLOCKING 0x0 ;  /* 0x0000000000007b1d */ /* 0x000fe20000010000 */
[----:B------:R-:W-:-:S05]  /*22e0*/  ISETP.NE.AND P0, PT, R37, RZ, PT ;  /* 0x000000ff2500720c */ /* 0x000fca0003f05270 */
[----:B------:R-:W-:Y:S02]  /*22f0*/  UMOV UR5, 0x400 ;  /* 0x0000040000057882 */ /* 0x000fe40000000000 */
[----:B-1----:R-:W-:-:S09]  /*2300*/  ULEA UR5, UR6, UR5, 0x18 ;  /* 0x0000000506057291 */ /* 0x002fd2000f8ec0ff */
[----:B0-----:R-:W0:Y:S02]  /*2310*/  LDS.64 R2, [UR5+0x98] ;  /* 0x00009805ff027984 */ /* 0x001e240008000a00 */
[----:B0-----:R-:W-:Y:S02]  /*2320*/  SEL R2, R2, RZ, P0 ;  /* 0x000000ff02027207 */ /* 0x001fe40000000000 */
[----:B------:R-:W-:Y:S02]  /*2330*/  SEL R3, R3, RZ, P0 ;  /* 0x000000ff03037207 */ /* 0x000fe40000000000 */
[----:B------:R-:W-:-:S05]  /*2340*/  IADD3 R2, P1, PT, R11, R2, RZ ;  /* 0x000000020b027210 */ /* 0x000fca0007f3e0ff */
[----:B------:R-:W-:-:S08]  /*2350*/  IMAD.X R3, R8, 0x1, R3, P1 ;  /* 0x0000000108037824 */ /* 0x000fd000008e0603 */
.L_x_120:
[----:B------:R-:W-:Y:S05]  /*2360*/  BSYNC.RECONVERGENT B0 ;  /* 0x0000000000007941 */ /* 0x000fea0003800200 */
.L_x_118:
[----:B------:R-:W-:Y:S01]  /*2370*/  BAR.SYNC.DEFER_BLOCKING 0x0 ;  /* 0x0000000000007b1d */ /* 0x000fe20000010000 */
[----:B0-----:R-:W-:-:S05]  /*2380*/  IADD3 R8, P0, PT, R32, R2, RZ ;  /* 0x0000000220087210 */ /* 0x001fca0007f1e0ff */
[----:B------:R-:W-:Y:S01]  /*2390*/  IMAD.X R9, R33, 0x1, R3, P0 ;  /* 0x0000000121097824 */ /* 0x000fe200000e0603 */
[----:B------:R-:W-:Y:S01]  /*23a0*/  IADD3 R10, P0, PT, R30, R8, RZ ;  /* 0x000000081e0a7210 */ /* 0x000fe20007f1e0ff */
[----:B------:R-:W0:Y:S01]  /*23b0*/  S2R R27, SR_LANEID ;  /* 0x00000000001b7919 */ /* 0x000e220000000000 */
[----:B------:R-:W1:Y:S01]  /*23c0*/  S2UR UR5, SR_CTAID.X ;  /* 0x00000000000579c3 */ /* 0x000e620000002500 */
[----:B------:R-:W2:Y:S02]  /*23d0*/  LDCU.64 UR6, c[0x0][0x388] ;  /* 0x00007100ff0677ac */ /* 0x000ea40008000a00 */
[----:B------:R-:W-:Y:S01]  /*23e0*/  IMAD.X R11, R31, 0x1, R9, P0 ;  /* 0x000000011f0b7824 */ /* 0x000fe200000e0609 */
[----:B------:R-:W-:-:S04]  /*23f0*/  IADD3 R20, P0, PT, R28, R10, RZ ;  /* 0x0000000a1c147210 */ /* 0x000fc80007f1e0ff */
[----:B------:R-:W1:Y:S01]  /*2400*/  LDC R26, c[0x0][0x398] ;  /* 0x0000e600ff1a7b82 */ /* 0x000e620000000800 */
[----:B------:R-:W-:Y:S01]  /*2410*/  IMAD.X R21, R29, 0x1, R11, P0 ;  /* 0x000000011d157824 */ /* 0x000fe200000e060b */
[----:B------:R-:W-:-:S05]  /*2420*/  IADD3 R22, P0, PT, R24, R20, RZ ;  /* 0x0000001418167210 */ /* 0x000fca0007f1e0ff */
[----:B------:R-:W-:Y:S01]  /*2430*/  IMAD.X R23, R25, 0x1, R21, P0 ;  /* 0x0000000119177824 */ /* 0x000fe200000e0615 */
[----:B------:R-:W-:-:S05]  /*2440*/  IADD3 R4, P0, PT, R4, R22, RZ ;  /* 0x0000001604047210 */ /* 0x000fca0007f1e0ff */
[----:B------:R-:W-:Y:S01]  /*2450*/  IMAD.X R5, R5, 0x1, R23, P0 ;  /* 0x0000000105057824 */ /* 0x000fe200000e0617 */
[----:B------:R-:W-:-:S05]  /*2460*/  IADD3 R6, P0, PT, R6, R4, RZ ;  /* 0x0000000406067210 */ /* 0x000fca0007f1e0ff */
[----:B------:R-:W-:Y:S01]  /*2470*/  IMAD.X R7, R7, 0x1, R5, P0 ;  /* 0x0000000107077824 */ /* 0x000fe200000e0605 */
[----:B------:R-:W-:Y:S01]  /*2480*/  IADD3 R12, P0, PT, R12, R6, RZ ;  /* 0x000000060c0c7210 */ /* 0x000fe20007f1e0ff */
[----:B0-----:R-:W-:-:S04]  /*2490*/  IMAD R27, R27, 0x50, R0 ;  /* 0x000000501b1b7824 */ /* 0x001fc800078e0200 */
[----:B------:R-:W-:Y:S01]  /*24a0*/  IMAD.X R13, R13, 0x1, R7, P0 ;  /* 0x000000010d0d7824 */ /* 0x000fe200000e0607 */
[----:B------:R-:W-:Y:S01]  /*24b0*/  IADD3 R14, P0, PT, R14, R12, RZ ;  /* 0x0000000c0e0e7210 */ /* 0x000fe20007f1e0ff */
[----:B-1----:R-:W-:Y:S01]  /*24c0*/  VIADD R26, R26, UR5 ;  /* 0x000000051a1a7c36 */ /* 0x002fe20008000000 */
[----:B------:R-:W-:Y:S03]  /*24d0*/  STS.64 [R27], R2 ;  /* 0x000000021b007388 */ /* 0x000fe60000000a00 */
        /* <DEDUP_REMOVED lines=11> */
[----:B------:R-:W-:Y:S04]  /*2590*/  STS.64 [R27+0x38], R12 ;  /* 0x0000380c1b007388 */ /* 0x000fe80000000a00 */
[----:B------:R-:W-:Y:S04]  /*25a0*/  STS.64 [R27+0x40], R14 ;  /* 0x0000400e1b007388 */ /* 0x000fe80000000a00 */
[----:B------:R-:W-:Y:S04]  /*25b0*/  STS.64 [R27+0x48], R16 ;  /* 0x000048101b007388 */ /* 0x000fe80000000a00 */
[----:B------:R0:W-:Y:S01]  /*25c0*/  STS.64 [R27+0x50], R24 ;  /* 0x000050181b007388 */ /* 0x0001e20000000a00 */
[----:B------:R-:W-:-:S03]  /*25d0*/  NOP ;  /* 0x0000000000007918 */ /* 0x000fc60000000000 */
[----:B------:R-:W1:Y:S04]  /*25e0*/  LDS.64 R2, [R0] ;  /* 0x0000000000027984 */ /* 0x000e680000000a00 */
[----:B------:R-:W3:Y:S01]  /*25f0*/  LDS.64 R4, [R0+0x100] ;  /* 0x0001000000047984 */ /* 0x000ee20000000a00 */
[C---:B0-----:R-:W-:Y:S01]  /*2600*/  LOP3.LUT R24, R37.reuse, 0x3e0, RZ, 0xc0, !PT ;  /* 0x000003e025187812 */ /* 0x041fe200078ec0ff */
[----:B------:R-:W-:Y:S01]  /*2610*/  IMAD R25, R26, 0x11e0, RZ ;  /* 0x000011e01a197824 */ /* 0x000fe200078e02ff */
[----:B------:R-:W-:Y:S01]  /*2620*/  LOP3.LUT R37, R37, 0x1f, RZ, 0xc0, !PT ;  /* 0x0000001f25257812 */ /* 0x000fe200078ec0ff */
[----:B------:R-:W0:Y:S04]  /*2630*/  LDS.64 R6, [R0+0x200] ;  /* 0x0002000000067984 */ /* 0x000e280000000a00 */
[----:B------:R-:W4:Y:S01]  /*2640*/  LDS.64 R8, [R0+0x300] ;  /* 0x0003000000087984 */ /* 0x000f220000000a00 */
[----:B------:R-:W-:-:S03]  /*2650*/  IMAD R24, R24, 0xb, R37 ;  /* 0x0000000b18187824 */ /* 0x000fc600078e0225 */
[----:B------:R-:W5:Y:S02]  /*2660*/  LDS.64 R10, [R0+0x400] ;  /* 0x00040000000a7984 */ /* 0x000f640000000a00 */
[----:B------:R-:W-:Y:S02]  /*2670*/  IADD3 R25, P0, PT, R25, R24, RZ ;  /* 0x0000001819197210 */ /* 0x000fe40007f1e0ff */
[----:B------:R-:W5:Y:S03]  /*2680*/  LDS.64 R12, [R0+0x500] ;  /* 0x00050000000c7984 */ /* 0x000f660000000a00 */
[----:B------:R-:W-:Y:S01]  /*2690*/  IMAD.X R26, RZ, RZ, RZ, P0 ;  /* 0x000000ffff1a7224 */ /* 0x000fe200000e06ff */
[----:B------:R-:W5:Y:S01]  /*26a0*/  LDS.64 R14, [R0+0x600] ;  /* 0x00060000000e7984 */ /* 0x000f620000000a00 */
[----:B--2---:R-:W-:-:S03]  /*26b0*/  LEA R24, P0, R25, UR6, 0x3 ;  /* 0x0000000619187c11 */ /* 0x004fc6000f8018ff */
[----:B------:R-:W2:Y:S01]  /*26c0*/  LDS.64 R16, [R0+0x700] ;  /* 0x0007000000107984 */ /* 0x000ea20000000a00 */
[----:B------:R-:W-:-:S03]  /*26d0*/  LEA.HI.X R25, R25, UR7, R26, 0x3, P0 ;  /* 0x0000000719197c11 */ /* 0x000fc600080f1c1a */
[----:B------:R-:W2:Y:S04]  /*26e0*/  LDS.64 R18, [R0+0x800] ;  /* 0x0008000000127984 */ /* 0x000ea80000000a00 */
[----:B------:R-:W2:Y:S04]  /*26f0*/  LDS.64 R20, [R0+0x900] ;  /* 0x0009000000147984 */ /* 0x000ea80000000a00 */
[----:B------:R-:W2:Y:S04]  /*2700*/  LDS.64 R22, [R0+0xa00] ;  /* 0x000a000000167984 */ /* 0x000ea80000000a00 */
[----:B-1----:R-:W-:Y:S04]  /*2710*/  STG.E.64 desc[UR8][R24.64], R2 ;  /* 0x0000000218007986 */ /* 0x002fe8000c101b08 */
[----:B---3--:R-:W-:Y:S04]  /*2720*/  STG.E.64 desc[UR8][R24.64+0x100], R4 ;  /* 0x0001000418007986 */ /* 0x008fe8000c101b08 */
[----:B0-----:R-:W-:Y:S04]  /*2730*/  STG.E.64 desc[UR8][R24.64+0x200], R6 ;  /* 0x0002000618007986 */ /* 0x001fe8000c101b08 */
[----:B----4-:R-:W-:Y:S04]  /*2740*/  STG.E.64 desc[UR8][R24.64+0x300], R8 ;  /* 0x0003000818007986 */ /* 0x010fe8000c101b08 */
[----:B-----5:R-:W-:Y:S04]  /*2750*/  STG.E.64 desc[UR8][R24.64+0x400], R10 ;  /* 0x0004000a18007986 */ /* 0x020fe8000c101b08 */
[----:B------:R-:W-:Y:S04]  /*2760*/  STG.E.64 desc[UR8][R24.64+0x500], R12 ;  /* 0x0005000c18007986 */ /* 0x000fe8000c101b08 */
[----:B------:R-:W-:Y:S04]  /*2770*/  STG.E.64 desc[UR8][R24.64+0x600], R14 ;  /* 0x0006000e18007986 */ /* 0x000fe8000c101b08 */
[----:B--2---:R-:W-:Y:S04]  /*2780*/  STG.E.64 desc[UR8][R24.64+0x700], R16 ;  /* 0x0007001018007986 */ /* 0x004fe8000c101b08 */
[----:B------:R-:W-:Y:S04]  /*2790*/  STG.E.64 desc[UR8][R24.64+0x800], R18 ;  /* 0x0008001218007986 */ /* 0x000fe8000c101b08 */
[----:B------:R-:W-:Y:S04]  /*27a0*/  STG.E.64 desc[UR8][R24.64+0x900], R20 ;  /* 0x0009001418007986 */ /* 0x000fe8000c101b08 */
[----:B------:R-:W-:Y:S01]  /*27b0*/  STG.E.64 desc[UR8][R24.64+0xa00], R22 ;  /* 0x000a001618007986 */ /* 0x000fe2000c101b08 */
[----:B------:R-:W-:Y:S05]  /*27c0*/  EXIT ;  /* 0x000000000000794d */ /* 0x000fea0003800000 */
.L_x_117:
[----:B------:R-:W-:-:S13]  /*27d0*/  ISETP.NE.AND P0, PT, R0, RZ, PT ;  /* 0x000000ff0000720c */ /* 0x000fda0003f05270 */
[----:B------:R-:W-:Y:S05]  /*27e0*/  @!P0 EXIT ;  /* 0x000000000000894d */ /* 0x000fea0003800000 */
[----:B------:R-:W0:Y:S02]  /*27f0*/  LDC.64 R6, c[0x0][0x380] ;  /* 0x0000e000ff067b82 */ /* 0x000e240000000a00 */
[----:B0-----:R-:W-:-:S05]  /*2800*/  IMAD.WIDE.U32 R6, R3, 0x8, R6 ;  /* 0x0000000803067825 */ /* 0x001fca00078e0006 */
[----:B------:R-:W2:Y:S01]  /*2810*/  LDG.E.64 R4, desc[UR8][R6.64] ;  /* 0x0000000806047981 */ /* 0x000ea2000c1e1b00 */
[----:B------:R-:W0:Y:S02]  /*2820*/  S2R R37, SR_TID.X ;  /* 0x0000000000257919 */ /* 0x000e240000002100 */
[C---:B0-----:R-:W-:Y:S02]  /*2830*/  LOP3.LUT R3, R37.reuse, 0x1f, RZ, 0xc0, !PT ;  /* 0x0000001f25037812 */ /* 0x041fe400078ec0ff */
[----:B------:R-:W-:-:S05]  /*2840*/  LOP3.LUT R8, R37, 0x3e0, RZ, 0xc0, !PT ;  /* 0x000003e025087812 */ /* 0x000fca00078ec0ff */
[----:B------:R-:W-:-:S04]  /*2850*/  IMAD R19, R8, 0xb, R3 ;  /* 0x0000000b08137824 */ /* 0x000fc800078e0203 */
[C---:B------:R-:W-:Y:S01]  /*2860*/  VIADD R3, R19.reuse, 0x20 ;  /* 0x0000002013037836 */ /* 0x040fe20000000000 */
[C---:B------:R-:W-:Y:S01]  /*2870*/  ISETP.GE.U32.AND P5, PT, R19.reuse, R0, PT ;  /* 0x000000001300720c */ /* 0x040fe20003fa6070 */
[C---:B------:R-:W-:Y:S01]  /*2880*/  VIADD R9, R19.reuse, 0x40 ;  /* 0x0000004013097836 */ /* 0x040fe20000000000 */
[C---:B------:R-:W-:Y:S01]  /*2890*/  LEA R8, P3, R19.reuse, R6, 0x3 ;  /* 0x0000000613087211 */ /* 0x040fe200078618ff */
[----:B------:R-:W-:Y:S01]  /*28a0*/  VIADD R11, R19, 0x60 ;  /* 0x00000060130b7836 */ /* 0x000fe20000000000 */
[-C--:B------:R-:W-:Y:S01]  /*28b0*/  ISETP.GE.U32.AND P6, PT, R3, R0.reuse, PT ;  /* 0x000000000300720c */ /* 0x080fe20003fc6070 */
[----:B------:R-:W-:Y:S01]  /*28c0*/  VIADD R3, R19, 0x80 ;  /* 0x0000008013037836 */ /* 0x000fe20000000000 */
[-C--:B------:R-:W-:Y:S01]  /*28d0*/  ISETP.GE.U32.AND P0, PT, R9, R0.reuse, PT ;  /* 0x000000000900720c */ /* 0x080fe20003f06070 */
[----:B------:R-:W-:Y:S01]  /*28e0*/  IMAD.X R9, RZ, RZ, R7, P3 ;  /* 0x000000ffff097224 */ /* 0x000fe200018e0607 */
[-C--:B------:R-:W-:Y:S01]  /*28f0*/  ISETP.GE.U32.AND P1, PT, R11, R0.reuse, PT ;  /* 0x000000000b00720c */ /* 0x080fe20003f26070 */
[----:B------:R-:W-:Y:S01]  /*2900*/  VIADD R11, R19, 0xa0 ;  /* 0x000000a0130b7836 */ /* 0x000fe20000000000 */
[----:B------:R-:W-:Y:S01]  /*2910*/  ISETP.GE.U32.AND P2, PT, R3, R0, PT ;  /* 0x000000000300720c */ /* 0x000fe20003f46070 */
[----:B------:R-:W-:-:S02]  /*2920*/  VIADD R3, R19, 0xe0 ;  /* 0x000000e013037836 */ /* 0x000fc40000000000 */
[----:B------:R-:W-:Y:S01]  /*2930*/  VIADD R13, R19, 0xc0 ;  /* 0x000000c0130d7836 */ /* 0x000fe20000000000 */
[----:B------:R-:W-:Y:S01]  /*2940*/  ISETP.GE.U32.AND P3, PT, R11, R0, PT ;  /* 0x000000000b00720c */ /* 0x000fe20003f66070 */
[----:B------:R-:W-:-:S03]  /*2950*/  VIADD R17, R19, 0x120 ;  /* 0x0000012013117836 */ /* 0x000fc60000000000 */
[-C--:B------:R-:W-:Y:S01]  /*2960*/  ISETP.GE.U32.AND P4, PT, R13, R0.reuse, PT ;  /* 0x000000000d00720c */ /* 0x080fe20003f86070 */
[----:B--2---:R-:W-:Y:S02]  /*2970*/  IMAD.MOV.U32 R6, RZ, RZ, R4 ;  /* 0x000000ffff067224 */ /* 0x004fe400078e0004 */
[----:B------:R-:W-:Y:S02]  /*2980*/  IMAD.MOV.U32 R7, RZ, RZ, R5 ;  /* 0x000000ffff077224 */ /* 0x000fe400078e0005 */
[----:B------:R-:W2:Y:S01]  /*2990*/  @!P5 LDG.E.64 R4, desc[UR8][R8.64] ;  /* 0x000000080804d981 */ /* 0x000ea2000c1e1b00 */
[----:B------:R-:W-:Y:S01]  /*29a0*/  IMAD.MOV.U32 R14, RZ, RZ, R6 ;  /* 0x000000ffff0e7224 */ /* 0x000fe200078e0006 */
[----:B------:R-:W-:Y:S01]  /*29b0*/  ISETP.GE.U32.AND P5, PT, R3, R0, PT ;  /* 0x000000000300720c */ /* 0x000fe20003fa6070 */
[----:B------:R-:W-:Y:S02]  /*29c0*/  IMAD.MOV.U32 R15, RZ, RZ, R7 ;  /* 0x000000ffff0f7224 */ /* 0x000fe400078e0007 */
[----:B------:R-:W-:-:S02]  /*29d0*/  VIADD R3, R19, 0x100 ;  /* 0x0000010013037836 */ /* 0x000fc40000000000 */
[--C-:B------:R-:W-:Y:S02]  /*29e0*/  IMAD.MOV.U32 R12, RZ, RZ, R6.reuse ;  /* 0x000000ffff0c7224 */ /* 0x100fe400078e0006 */
[--C-:B------:R-:W-:Y:S01]  /*29f0*/  IMAD.MOV.U32 R13, RZ, RZ, R7.reuse ;  /* 0x000000ffff0d7224 */ /* 0x100fe200078e0007 */
[----:B------:R-:W3:Y:S01]  /*2a00*/  @!P6 LDG.E.64 R14, desc[UR8][R8.64+0x100] ;  /* 0x00010008080ee981 */ /* 0x000ee2000c1e1b00 */
[----:B------:R-:W-:Y:S01]  /*2a10*/  IMAD.MOV.U32 R10, RZ, RZ, R6 ;  /* 0x000000ffff0a7224 */ /* 0x000fe200078e0006 */
[-C--:B------:R-:W-:Y:S01]  /*2a20*/  ISETP.GE.U32.AND P6, PT, R3, R0.reuse, PT ;  /* 0x000000000300720c */ /* 0x080fe20003fc6070 */
[----:B------:R-:W-:Y:S02]  /*2a30*/  IMAD.MOV.U32 R11, RZ, RZ, R7 ;  /* 0x000000ffff0b7224 */ /* 0x000fe400078e0007 */
[----:B------:R-:W-:Y:S01]  /*2a40*/  VIADD R3, R19, 0x140 ;  /* 0x0000014013037836 */ /* 0x000fe20000000000 */
[----:B------:R-:W4:Y:S01]  /*2a50*/  @!P0 LDG.E.64 R12, desc[UR8][R8.64+0x200] ;  /* 0x00020008080c8981 */ /* 0x000f22000c1e1b00 */
[----:B------:R-:W-:-:S03]  /*2a60*/  ISETP.GE.U32.AND P0, PT, R17, R0, PT ;  /* 0x000000001100720c */ /* 0x000fc60003f06070 */
[----:B------:R-:W4:Y:S01]  /*2a70*/  @!P1 LDG.E.64 R10, desc[UR8][R8.64+0x300] ;  /* 0x00030008080a9981 */ /* 0x000f22000c1e1b00 */
[----:B------:R-:W-:Y:S01]  /*2a80*/  ISETP.GE.U32.AND P1, PT, R3, R0, PT ;  /* 0x000000000300720c */ /* 0x000fe20003f26070 */
        /* <DEDUP_REMOVED lines=22> */
[----:B------:R-:W-:Y:S01]  /*2bf0*/  UMOV UR4, 0x400 ;  /* 0x0000040000047882 */ /* 0x000fe20000000000 */
[----:B------:R-:W-:Y:S01]  /*2c00*/  ISETP.NE.AND P0, PT, R2, RZ, PT ;  /* 0x000000ff0200720c */ /* 0x000fe20003f05270 */
[----:B-1----:R-:W-:-:S02]  /*2c10*/  ULEA UR4, UR5, UR4, 0x18 ;  /* 0x0000000405047291 */ /* 0x002fc4000f8ec0ff */
[----:B0-----:R-:W-:-:S05]  /*2c20*/  IMAD R0, R36, 0x160, R43 ;  /* 0x0000016024007824 */ /* 0x001fca00078e022b */
        /* <DEDUP_REMOVED lines=40> */
[----:B------:R-:W-:Y:S01]  /*2eb0*/  IADD3.X R34, PT, PT, R17, R5, R3, P0, P1 ;  /* 0x0000000511227210 */ /* 0x000fe200007e2403 */
        /* <DEDUP_REMOVED lines=51> */
[----:B0-----:R-:W-:Y:S02]  /*31f0*/  IADD3 R39, P0, PT, R16, R39, RZ ;  /* 0x0000002710277210 */ /* 0x001fe40007f1e0ff */
[----:B------:R-:W-:Y:S02]  /*3200*/  SEL R16, R41, R40, !P1 ;  /* 0x0000002829107207 */ /* 0x000fe40004800000 */
[----:B------:R-:W-:Y:S01]  /*3210*/  ISETP.NE.AND P1, PT, R36, 0x5, PT ;  /* 0x000000052400780c */ /* 0x000fe20003f25270 */
[----:B------:R-:W-:Y:S01]  /*3220*/  IMAD.X R45, R17, 0x1, R41, P0 ;  /* 0x00000001112d7824 */ /* 0x000fe200000e0629 */
[----:B------:R-:W-:Y:S02]  /*3230*/  IADD3 R17, P0, PT, R18, R39, RZ ;  /* 0x0000002712117210 */ /* 0x000fe40007f1e0ff */
[----:B------:R-:W-:Y:S02]  /*3240*/  SEL R38, R39, R38, !P1 ;  /* 0x0000002627267207 */ /* 0x000fe40004800000 */
[----:B------:R-:W-:Y:S01]  /*3250*/  SEL R16, R45, R16, !P1 ;  /* 0x000000102d107207 */ /* 0x000fe20004800000 */
[----:B------:R-:W-:Y:S01]  /*3260*/  IMAD.X R19, R19, 0x1, R45, P0 ;  /* 0x0000000113137824 */ /* 0x000fe200000e062d */
[----:B-1----:R-:W-:-:S02]  /*3270*/  IADD3 R41, P0, PT, R20, R17, RZ ;  /* 0x0000001114297210 */ /* 0x002fc40007f1e0ff */
[----:B------:R-:W-:Y:S02]  /*3280*/  SEL R38, R17, R38, !P2 ;  /* 0x0000002611267207 */ /* 0x000fe40005000000 */
        /* <DEDUP_REMOVED lines=9> */
[----:B------:R-:W1:Y:S01]  /*3320*/  LDS.128 R20, [UR4+0x70] ;  /* 0x00007004ff147984 */ /* 0x000e620008000c00 */
[----:B------:R-:W-:-:S02]  /*3330*/  SEL R38, R39, R38, !P4 ;  /* 0x0000002627267207 */ /* 0x000fc40006000000 */
[C---:B------:R-:W-:Y:S02]  /*3340*/  ISETP.NE.AND P0, PT, R36.reuse, 0xa, PT ;  /* 0x0000000a2400780c */ /* 0x040fe40003f05270 */
[----:B------:R-:W-:Y:S02]  /*3350*/  ISETP.NE.AND P1, PT, R36, 0xb, PT ;  /* 0x0000000b2400780c */ /* 0x000fe40003f25270 */
[----:B0-----:R-:W-:-:S04]  /*3360*/  IADD3 R45, P3, PT, R16, R39, RZ ;  /* 0x00000027102d7210 */ /* 0x001fc80007f7e0ff */
[----:B------:R-:W-:Y:S01]  /*3370*/  IADD3 R39, P6, PT, R18, R45, RZ ;  /* 0x0000002d12277210 */ /* 0x000fe20007fde0ff */
[----:B------:R-:W-:Y:S01]  /*3380*/  IMAD.X R16, R17, 0x1, R41, P3 ;  /* 0x0000000111107824 */ /* 0x000fe200018e0629 */
[----:B------:R-:W-:Y:S02]  /*3390*/  SEL R41, R41, R40, !P4 ;  /* 0x0000002829297207 */ /* 0x000fe40006000000 */
[----:B------:R-:W-:Y:S01]  /*33a0*/  SEL R18, R45, R38, !P5 ;  /* 0x000000262d127207 */ /* 0x000fe20006800000 */
[----:B------:R-:W-:Y:S01]  /*33b0*/  IMAD.X R19, R19, 0x1, R16, P6 ;  /* 0x0000000113137824 */ /* 0x000fe200030e0610 */
[----:B-1----:R-:W-:Y:S02]  /*33c0*/  IADD3 R17, P4, PT, R20, R39, RZ ;  /* 0x0000002714117210 */ /* 0x002fe40007f9e0ff */
[----:B------:R-:W-:Y:S02]  /*33d0*/  SEL R20, R16, R41, !P5 ;  /* 0x0000002910147207 */ /* 0x000fe40006800000 */
[----:B------:R-:W-:Y:S01]  /*33e0*/  SEL R18, R39, R18, !P0 ;  /* 0x0000001227127207 */ /* 0x000fe20004000000 */
[----:B------:R-:W-:Y:S01]  /*33f0*/  IMAD.X R21, R21, 0x1, R19, P4 ;  /* 0x0000000115157824 */ /* 0x000fe200020e0613 */
[----:B------:R-:W-:-:S02]  /*3400*/  IADD3 R16, P6, PT, R22, R17, RZ ;  /* 0x0000001116107210 */ /* 0x000fc40007fde0ff */
[----:B------:R-:W-:Y:S02]  /*3410*/  IADD3 R35, P5, PT, R2, -R35, RZ ;  /* 0x8000002302237210 */ /* 0x000fe40007fbe0ff */
[----:B------:R-:W-:Y:S01]  /*3420*/  SEL R20, R19, R20, !P0 ;  /* 0x0000001413147207 */ /* 0x000fe20004000000 */
[----:B------:R-:W-:Y:S01]  /*3430*/  IMAD.X R22, R23, 0x1, R21, P6 ;  /* 0x0000000117167824 */ /* 0x000fe200030e0615 */
[----:B------:R-:W-:Y:S01]  /*3440*/  ISETP.NE.AND P3, PT, R43, RZ, PT ;  /* 0x000000ff2b00720c */ /* 0x000fe20003f65270 */
[----:B------:R-:W-:Y:S01]  /*3450*/  IMAD.X R3, R3, 0x1, ~R34, P5 ;  /* 0x0000000103037824 */ /* 0x000fe200028e0e22 */
[----:B------:R-:W-:Y:S02]  /*3460*/  @P2 SEL R16, R17, R18, !P1 ;  /* 0x0000001211102207 */ /* 0x000fe40004800000 */
[----:B------:R-:W-:Y:S02]  /*3470*/  ISETP.GE.U32.AND P0, PT, R37, 0x20, PT ;  /* 0x000000202500780c */ /* 0x000fe40003f06070 */
[----:B------:R-:W-:-:S02]  /*3480*/  SEL R17, R35, RZ, P3 ;  /* 0x000000ff23117207 */ /* 0x000fc40001800000 */
[----:B------:R-:W-:Y:S02]  /*3490*/  SEL R2, R16, RZ, P0 ;  /* 0x000000ff10027207 */ /* 0x000fe40000000000 */
[----:B------:R-:W-:Y:S02]  /*34a0*/  @P2 SEL R22, R21, R20, !P1 ;  /* 0x0000001415162207 */ /* 0x000fe40004800000 */
[----:B-----5:R-:W-:Y:S02]  /*34b0*/  IADD3 R2, P1, P2, R2, R17, R26 ;  /* 0x0000001102027210 */ /* 0x020fe40007a3e01a */
[----:B------:R-:W-:Y:S02]  /*34c0*/  SEL R3, R3, RZ, P3 ;  /* 0x000000ff03037207 */ /* 0x000fe40001800000 */
[----:B------:R-:W-:-:S04]  /*34d0*/  SEL R26, R22, RZ, P0 ;  /* 0x000000ff161a7207 */ /* 0x000fc80000000000 */
[----:B------:R-:W-:Y:S01]  /*34e0*/  IADD3.X R3, PT, PT, R26, R3, R27, P1, P2 ;  /* 0x000000031a037210 */ /* 0x000fe20000fe441b */
[----:B------:R-:W-:Y:S06]  /*34f0*/  BRA `(.L_x_137) ;  /* 0x0000001400c07947 */ /* 0x000fec0003800000 */
.L_x_136:
        /* <DEDUP_REMOVED lines=98> */
[----:B------:R-:W-:-:S02]  /*3b20*/  ISETP.GE.U32.AND P4, PT, R37, 0x20, PT ;  /* 0x000000202500780c */ /* 0x000fc40003f86070 */
[----:B-1----:R-:W-:Y:S02]  /*3b30*/  IADD3 R41, P5, PT, R20, R41, RZ ;  /* 0x0000002914297210 */ /* 0x002fe40007fbe0ff */
        /* <DEDUP_REMOVED lines=9> */
[----:B------:R-:W-:Y:S02]  /*3bd0*/  SEL R20, R21, R20, !P1 ;  /* 0x0000001415147207 */ /* 0x000fe40004800000 */
[----:B------:R-:W-:Y:S02]  /*3be0*/  IADD3 R19, P1, PT, R19, R18, RZ ;  /* 0x0000001213137210 */ /* 0x000fe40007f3e0ff */
[----:B------:R-:W-:Y:S02]  /*3bf0*/  SEL R18, R23, R20, !P2 ;  /* 0x0000001417127207 */ /* 0x000fe40005000000 */
[----:B------:R-:W-:Y:S02]  /*3c00*/  ISETP.GT.U32.AND P2, PT, R37, 0x1f, PT ;  /* 0x0000001f2500780c */ /* 0x000fe40003f44070 */
[----:B------:R-:W-:-:S02]  /*3c10*/  SEL R3, R27, RZ, P3 ;  /* 0x000000ff1b037207 */ /* 0x000fc40001800000 */
[----:B------:R-:W-:Y:S02]  /*3c20*/  SEL R45, R34, R19, !P4 ;  /* 0x00000013222d7207 */ /* 0x000fe40006000000 */
[----:B0-----:R-:W-:Y:S01]  /*3c30*/  IADD3 R41, P0, PT, R16, R41, RZ ;  /* 0x0000002910297210 */ /* 0x001fe20007f1e0ff */
[----:B------:R-:W-:-:S04]  /*3c40*/  IMAD.X R16, R3, 0x1, R18, P1 ;  /* 0x0000000103107824 */ /* 0x000fc800008e0612 */
        /* <DEDUP_REMOVED lines=22> */
.L_x_195:
[----:B------:R-:W-:Y:S05]  /*3db0*/  @!P0 BRA `(.L_x_140) ;  /* 0x0000000000888947 */ /* 0x000fea0003800000 */
[----:B------:R-:W-:Y:S01]  /*3dc0*/  IADD3 R21, PT, PT, R37, UR10, R44 ;  /* 0x0000000a25157c10 */ /* 0x000fe2000fffe02c */
[----:B------:R-:W-:-:S04]  /*3dd0*/  IMAD.MOV.U32 R27, RZ, RZ, 0x182 ;  /* 0x00000182ff1b7424 */ /* 0x000fc800078e00ff */
[----:B------:R-:W-:-:S07]  /*3de0*/  IMAD.WIDE R20, R21, 0x10, R22 ;  /* 0x0000001015147825 */ /* 0x000fce00078e0216 */
.L_x_142:
        /* <DEDUP_REMOVED lines=30> */
.L_x_198:
[----:B------:R-:W-:Y:S05]  /*3fd0*/  @P0 BRA `(.L_x_142) ;  /* 0xfffffffc00840947 */ /* 0x000fea000383ffff */
.L_x_140:
        /* <DEDUP_REMOVED lines=48> */
[----:B------:R-:W-:Y:S01]  /*42e0*/  IMAD.X R27, R20, 0x1, R35, P1 ;  /* 0x00000001141b7824 */ /* 0x000fe200008e0623 */
[----:B------:R-:W-:Y:S02]  /*42f0*/  ISETP.GT.AND P1, PT, R3, R22, PT ;  /* 0x000000160300720c */ /* 0x000fe40003f24270 */
[----:B------:R-:W-:Y:S02]  /*4300*/  ISETP.NE.AND.EX P0, PT, R17, RZ, PT, P0 ;  /* 0x000000ff1100720c */ /* 0x000fe40003f05300 */
[----:B------:R-:W1:Y:S11]  /*4310*/  SHFL.DOWN PT, R23, R27, 0x10, R22 ;  /* 0x0a0000001b177989 */ /* 0x000e7600000e0016 */
[----:B------:R-:W-:-:S02]  /*4320*/  VOTE.ALL P0, P0 ;  /* 0x0000000000ff7806 */ /* 0x000fc40000000000 */
[----:B0-----:R-:W-:-:S04]  /*4330*/  SEL R18, R18, RZ, !P1 ;  /* 0x000000ff12127207 */ /* 0x001fc80004800000 */
[----:B------:R-:W-:Y:S02]  /*4340*/  IADD3 R35, P2, PT, R18, R19, RZ ;  /* 0x0000001312237210 */ /* 0x000fe40007f5e0ff */
[----:B-1----:R-:W-:-:S05]  /*4350*/  SEL R34, R23, RZ, !P1 ;  /* 0x000000ff17227207 */ /* 0x002fca0004800000 */
[----:B------:R-:W-:Y:S02]  /*4360*/  IMAD.X R34, R34, 0x1, R27, P2 ;  /* 0x0000000122227824 */ /* 0x000fe400010e061b */
[----:B------:R-:W-:-:S07]  /*4370*/  IMAD.U32 R27, RZ, RZ, UR7 ;  /* 0x00000007ff1b7e24 */ /* 0x000fce000f8e00ff */
.L_x_212:
[----:B------:R-:W-:Y:S05]  /*4380*/  @!P0 BRA `(.L_x_144) ;  /* 0x0000000400848947 */ /* 0x000fea0003800000 */
[----:B------:R-:W-:-:S07]  /*4390*/  IMAD.MOV.U32 R37, RZ, RZ, 0x182 ;  /* 0x00000182ff257424 */ /* 0x000fce00078e00ff */
.L_x_150:
        /* <DEDUP_REMOVED lines=9> */
.L_x_215:
[----:B------:R-:W-:Y:S05]  /*4430*/  @!P0 BRA `(.L_x_146) ;  /* 0x0000000000808947 */ /* 0x000fea0003800000 */
[----:B------:R-:W-:-:S07]  /*4440*/  IMAD.MOV.U32 R22, RZ, RZ, R37 ;  /* 0x000000ffff167224 */ /* 0x000fce00078e0025 */
.L_x_148:
        /* <DEDUP_REMOVED lines=30> */
.L_x_218:
[----:B------:R-:W-:Y:S05]  /*4630*/  @P0 BRA `(.L_x_148) ;  /* 0xfffffffc00840947 */ /* 0x000fea000383ffff */
.L_x_146:
        /* <DEDUP_REMOVED lines=53> */
.L_x_232:
[----:B------:R-:W-:Y:S05]  /*4990*/  @P0 BRA `(.L_x_150) ;  /* 0xfffffff800800947 */ /* 0x000fea000383ffff */
.L_x_144:
        /* <DEDUP_REMOVED lines=21> */
.L_x_152:
[----:B------:R-:W-:Y:S05]  /*4af0*/  BSYNC.RECONVERGENT B0 ;  /* 0x0000000000007941 */ /* 0x000fea0003800200 */
.L_x_151:
[----:B------:R0:W-:Y:S01]  /*4b00*/  @!P1 STS.64 [R3+0x98], R34 ;  /* 0x0000982203009388 */ /* 0x0001e20000000a00 */
[----:B-1----:R-:W-:Y:S02]  /*4b10*/  IMAD.MOV.U32 R19, RZ, RZ, R45 ;  /* 0x000000ffff137224 */ /* 0x002fe400078e002d */
[----:B------:R-:W-:Y:S02]  /*4b20*/  IMAD.MOV.U32 R16, RZ, RZ, R42 ;  /* 0x000000ffff107224 */ /* 0x000fe400078e002a */
[----:B------:R-:W-:Y:S02]  /*4b30*/  @!P1 IMAD.MOV.U32 R19, RZ, RZ, R34 ;  /* 0x000000ffff139224 */ /* 0x000fe400078e0022 */
[----:B------:R-:W-:-:S07]  /*4b40*/  @!P1 IMAD.MOV.U32 R16, RZ, RZ, R35 ;  /* 0x000000ffff109224 */ /* 0x000fce00078e0023 */
.L_x_138:
        /* <DEDUP_REMOVED lines=11> */
.L_x_137:
[----:B------:R-:W-:Y:S01]  /*4c00*/  BAR.SYNC.DEFER_BLOCKING 0x0 ;  /* 0x0000000000007b1d */ /* 0x000fe20000010000 */
[----:B------:R-:W-:Y:S02]  /*4c10*/  IADD3 R18, P0, PT, R32, R2, RZ ;  /* 0x0000000220127210 */ /* 0x000fe40007f1e0ff */
[----:B------:R-:W-:-:S03]  /*4c20*/  ISETP.NE.AND P1, PT, R37, RZ, PT ;  /* 0x000000ff2500720c */ /* 0x000fc60003f25270 */
[----:B------:R-:W-:Y:S01]  /*4c30*/  IMAD.X R19, R33, 0x1, R3, P0 ;  /* 0x0000000121137824 */ /* 0x000fe200000e0603 */
[----:B------:R-:W-:Y:S01]  /*4c40*/  IADD3 R16, P0, PT, R30, R18, RZ ;  /* 0x000000121e107210 */ /* 0x000fe20007f1e0ff */
[----:B------:R-:W0:Y:S01]  /*4c50*/  S2R R27, SR_LANEID ;  /* 0x00000000001b7919 */ /* 0x000e220000000000 */
[----:B------:R-:W1:Y:S01]  /*4c60*/  S2UR UR5, SR_CTAID.X ;  /* 0x00000000000579c3 */ /* 0x000e620000002500 */
[----:B------:R-:W2:Y:S02]  /*4c70*/  LDCU.64 UR6, c[0x0][0x388] ;  /* 0x00007100ff0677ac */ /* 0x000ea40008000a00 */
[----:B------:R-:W-:Y:S01]  /*4c80*/  IMAD.X R17, R31, 0x1, R19, P0 ;  /* 0x000000011f117824 */ /* 0x000fe200000e0613 */
[----:B------:R-:W-:Y:S02]  /*4c90*/  IADD3 R20, P0, PT, R28, R16, RZ ;  /* 0x000000101c147210 */ /* 0x000fe40007f1e0ff */
[----:B------:R-:W-:-:S03]  /*4ca0*/  LOP3.LUT R28, R37, 0x1f, RZ, 0xc0, !PT ;  /* 0x0000001f251c7812 */ /* 0x000fc600078ec0ff */
[----:B------:R-:W-:Y:S01]  /*4cb0*/  IMAD.X R21, R29, 0x1, R17, P0 ;  /* 0x000000011d157824 */ /* 0x000fe200000e0611 */
[----:B------:R-:W-:Y:S02]  /*4cc0*/  IADD3 R22, P0, PT, R24, R20, RZ ;  /* 0x0000001418167210 */ /* 0x000fe40007f1e0ff */
[----:B------:R-:W1:Y:S03]  /*4cd0*/  LDC R24, c[0x0][0x398] ;  /* 0x0000e600ff187b82 */ /* 0x000e660000000800 */
[----:B------:R-:W-:Y:S01]  /*4ce0*/  IMAD.X R23, R25, 0x1, R21, P0 ;  /* 0x0000000119177824 */ /* 0x000fe200000e0615 */
[----:B------:R-:W-:-:S04]  /*4cf0*/  IADD3 R14, P0, PT, R14, R22, RZ ;  /* 0x000000160e0e7210 */ /* 0x000fc80007f1e0ff */
[----:B------:R-:W3:Y:S01]  /*4d00*/  @!P1 LDC R25, c[0x0][0x3b0] ;  /* 0x0000ec00ff199b82 */ /* 0x000ee20000000800 */
[----:B------:R-:W-:Y:S01]  /*4d10*/  IMAD.X R15, R15, 0x1, R23, P0 ;  /* 0x000000010f0f7824 */ /* 0x000fe200000e0617 */
[----:B------:R-:W-:-:S05]  /*4d20*/  IADD3 R12, P0, PT, R12, R14, RZ ;  /* 0x0000000e0c0c7210 */ /* 0x000fca0007f1e0ff */
[----:B------:R-:W-:Y:S01]  /*4d30*/  IMAD.X R13, R13, 0x1, R15, P0 ;  /* 0x000000010d0d7824 */ /* 0x000fe200000e060f */
[----:B------:R-:W-:Y:S01]  /*4d40*/  IADD3 R10, P0, PT, R10, R12, RZ ;  /* 0x0000000c0a0a7210 */ /* 0x000fe20007f1e0ff */
[----:B0-----:R-:W-:-:S04]  /*4d50*/  IMAD R27, R27, 0x50, R0 ;  /* 0x000000501b1b7824 */ /* 0x001fc800078e0200 */
[----:B------:R-:W-:Y:S01]  /*4d60*/  IMAD.X R11, R11, 0x1, R13, P0 ;  /* 0x000000010b0b7824 */ /* 0x000fe200000e060d */
[----:B------:R-:W-:Y:S01]  /*4d70*/  IADD3 R8, P0, PT, R8, R10, RZ ;  /* 0x0000000a08087210 */ /* 0x000fe20007f1e0ff */
[----:B------:R0:W-:Y:S01]  /*4d80*/  STS.64 [R27], R2 ;  /* 0x000000021b007388 */ /* 0x0001e20000000a00 */
[----:B-1----:R-:W-:-:S03]  /*4d90*/  VIADD R24, R24, UR5 ;  /* 0x0000000518187c36 */ /* 0x002fc60008000000 */
[----:B------:R-:W-:Y:S01]  /*4da0*/  IMAD.X R9, R9, 0x1, R11, P0 ;  /* 0x0000000109097824 */ /* 0x000fe200000e060b */
[----:B------:R-:W-:Y:S01]  /*4db0*/  STS.64 [R27+0x8], R18 ;  /* 0x000008121b007388 */ /* 0x000fe20000000a00 */
[----:B---3--:R-:W-:-:S03]  /*4dc0*/  @!P1 IMAD R26, R24, -0x11e0, R25 ;  /* 0xffffee20181a9824 */ /* 0x008fc600078e0219 */
[----:B------:R-:W-:Y:S01]  /*4dd0*/  STS.64 [R27+0x10], R16 ;  /* 0x000010101b007388 */ /* 0x000fe20000000a00 */
[----:B------:R-:W-:Y:S02]  /*4de0*/  LOP3.LUT R25, R37, 0x3e0, RZ, 0xc0, !PT ;  /* 0x000003e025197812 */ /* 0x000fe400078ec0ff */
[----:B0-----:R-:W-:Y:S01]  /*4df0*/  IADD3 R2, P0, PT, R6, R8, RZ ;  /* 0x0000000806027210 */ /* 0x001fe20007f1e0ff */
[----:B------:R-:W-:Y:S02]  /*4e00*/  STS.64 [R27+0x18], R20 ;  /* 0x000018141b007388 */ /* 0x000fe40000000a00 */
[----:B------:R-:W-:Y:S02]  /*4e10*/  IMAD R28, R25, 0xb, R28 ;  /* 0x0000000b191c7824 */ /* 0x000fe400078e021c */
[----:B------:R-:W-:Y:S01]  /*4e20*/  IMAD.X R3, R7, 0x1, R9, P0 ;  /* 0x0000000107037824 */ /* 0x000fe200000e0609 */
[----:B------:R-:W-:Y:S01]  /*4e30*/  IADD3 R4, P0, PT, R4, R2, RZ ;  /* 0x0000000204047210 */ /* 0x000fe20007f1e0ff */
[----:B------:R-:W-:Y:S01]  /*4e40*/  STS.64 [R27+0x20], R22 ;  /* 0x000020161b007388 */ /* 0x000fe20000000a00 */
[----:B------:R-:W-:-:S02]  /*4e50*/  IMAD R25, R24, 0x11e0, RZ ;  /* 0x000011e018197824 */ /* 0x000fc400078e02ff */
[----:B------:R-:W-:Y:S01]  /*4e60*/  VIADD R32, R28, 0xc0 ;  /* 0x000000c01c207836 */ /* 0x000fe20000000000 */
[----:B------:R-:W-:Y:S01]  /*4e70*/  STS.64 [R27+0x28], R14 ;  /* 0x0000280e1b007388 */ /* 0x000fe20000000a00 */
[----:B------:R-:W-:Y:S01]  /*4e80*/  IMAD.X R5, R5, 0x1, R3, P0 ;  /* 0x0000000105057824 */ /* 0x000fe200000e0603 */
[----:B------:R-:W-:Y:S02]  /*4e90*/  IADD3 R25, P0, PT, R25, R28, RZ ;  /* 0x0000001c19197210 */ /* 0x000fe40007f1e0ff */
[----:B------:R-:W-:Y:S03]  /*4ea0*/  STS.64 [R27+0x30], R12 ;  /* 0x0000300c1b007388 */ /* 0x000fe60000000a00 */
[----:B------:R-:W-:Y:S01]  /*4eb0*/  IMAD.X R30, RZ, RZ, RZ, P0 ;  /* 0x000000ffff1e7224 */ /* 0x000fe200000e06ff */
[----:B------:R-:W-:Y:S01]  /*4ec0*/  STS.64 [R27+0x38], R10 ;  /* 0x0000380a1b007388 */ /* 0x000fe20000000a00 */
[----:B--2---:R-:W-:-:S03]  /*4ed0*/  LEA R24, P0, R25, UR6, 0x3 ;  /* 0x0000000619187c11 */ /* 0x004fc6000f8018ff */
[----:B------:R-:W-:Y:S01]  /*4ee0*/  STS.64 [R27+0x40], R8 ;  /* 0x000040081b007388 */ /* 0x000fe20000000a00 */
[----:B------:R-:W-:Y:S01]  /*4ef0*/  LEA.HI.X R25, R25, UR7, R30, 0x3, P0 ;  /* 0x0000000719197c11 */ /* 0x000fe200080f1c1e */
[----:B------:R-:W-:Y:S02]  /*4f00*/  VIADD R30, R28, 0xa0 ;  /* 0x000000a01c1e7836 */ /* 0x000fe40000000000 */
[----:B------:R-:W-:Y:S04]  /*4f10*/  STS.64 [R27+0x48], R2 ;  /* 0x000048021b007388 */ /* 0x000fe80000000a00 */
[----:B------:R-:W-:Y:S01]  /*4f20*/  STS.64 [R27+0x50], R4 ;  /* 0x000050041b007388 */ /* 0x000fe20000000a00 */
[----:B------:R-:W-:-:S03]  /*4f30*/  NOP ;  /* 0x0000000000007918 */ /* 0x000fc60000000000 */
[----:B------:R-:W-:Y:S04]  /*4f40*/  LDS.64 R20, [R0] ;  /* 0x0000000000147984 */ /* 0x000fe80000000a00 */
[----:B------:R-:W-:Y:S04]  /*4f50*/  LDS.64 R16, [R0+0x100] ;  /* 0x0001000000107984 */ /* 0x000fe80000000a00 */
        /* <DEDUP_REMOVED lines=8> */
[----:B------:R0:W-:Y:S04]  /*4fe0*/  LDS.64 R22, [R0+0xa00] ;  /* 0x000a000000167984 */ /* 0x0001e80000000a00 */
[----:B------:R1:W-:Y:S01]  /*4ff0*/  @!P1 STS [UR4+0x8f00], R26 ;  /* 0x008f001aff009988 */ /* 0x0003e20008000804 */
[----:B------:R-:W-:Y:S01]  /*5000*/  BAR.SYNC.DEFER_BLOCKING 0x0 ;  /* 0x0000000000007b1d */ /* 0x000fe20000010000 */
[----:B0-----:R-:W-:-:S02]  /*5010*/  VIADD R0, R28, 0x20 ;  /* 0x000000201c007836 */ /* 0x001fc40000000000 */
[----:B-1----:R-:W-:-:S03]  /*5020*/  VIADD R26, R28, 0x40 ;  /* 0x000000401c1a7836 */ /* 0x002fc60000000000 */
[----:B------:R-:W0:Y:S02]  /*5030*/  LDS R27, [UR4+0x8f00] ;  /* 0x008f0004ff1b7984 */ /* 0x000e240008000800 */
[-C--:B0-----:R-:W-:Y:S02]  /*5040*/  ISETP.GE.AND P5, PT, R28, R27.reuse, PT ;  /* 0x0000001b1c00720c */ /* 0x081fe40003fa6270 */
[-C--:B------:R-:W-:Y:S01]  /*5050*/  ISETP.GE.AND P6, PT, R0, R27.reuse, PT ;  /* 0x0000001b0000720c */ /* 0x080fe20003fc6270 */
[----:B------:R-:W-:Y:S01]  /*5060*/  VIADD R0, R28, 0x60 ;  /* 0x000000601c007836 */ /* 0x000fe20000000000 */
[-C--:B------:R-:W-:Y:S01]  /*5070*/  ISETP.GE.AND P0, PT, R26, R27.reuse, PT ;  /* 0x0000001b1a00720c */ /* 0x080fe20003f06270 */
[----:B------:R-:W-:Y:S01]  /*5080*/  VIADD R26, R28, 0x80 ;  /* 0x000000801c1a7836 */ /* 0x000fe20000000000 */
[-C--:B------:R-:W-:Y:S02]  /*5090*/  ISETP.GE.AND P3, PT, R30, R27.reuse, PT ;  /* 0x0000001b1e00720c */ /* 0x080fe40003f66270 */
[-C--:B------:R-:W-:Y:S01]  /*50a0*/  ISETP.GE.AND P1, PT, R0, R27.reuse, PT ;  /* 0x0000001b0000720c */ /* 0x080fe20003f26270 */
[----:B------:R-:W-:Y:S01]  /*50b0*/  VIADD R0, R28, 0xe0 ;  /* 0x000000e01c007836 */ /* 0x000fe20000000000 */
[-C--:B------:R-:W-:Y:S01]  /*50c0*/  ISETP.GE.AND P2, PT, R26, R27.reuse, PT ;  /* 0x0000001b1a00720c */ /* 0x080fe20003f46270 */
[----:B------:R-:W-:Y:S01]  /*50d0*/  VIADD R26, R28, 0x100 ;  /* 0x000001001c1a7836 */ /* 0x000fe20000000000 */
[-C--:B------:R-:W-:Y:S01]  /*50e0*/  ISETP.GE.AND P4, PT, R32, R27.reuse, PT ;  /* 0x0000001b2000720c */ /* 0x080fe20003f86270 */
[----:B------:R0:W-:Y:S01]  /*50f0*/  @!P5 STG.E.64 desc[UR8][R24.64], R20 ;  /* 0x000000141800d986 */ /* 0x0001e2000c101b08 */
[----:B------:R-:W-:Y:S01]  /*5100*/  ISETP.GE.AND P5, PT, R0, R27, PT ;  /* 0x0000001b0000720c */ /* 0x000fe20003fa6270 */
[----:B------:R-:W-:-:S02]  /*5110*/  VIADD R0, R28, 0x120 ;  /* 0x000001201c007836 */ /* 0x000fc40000000000 */
        /* <DEDUP_REMOVED lines=16> */
.L_x_122:
[----:B------:R-:W-:Y:S01]  /*5220*/  BSSY B1, `(.L_x_153) ;  /* 0x0000006000017945 */ /* 0x000fe20003800000 */
[----:B------:R-:W-:Y:S01]  /*5230*/  PLOP3.LUT P0, PT, P0, PT, PT, 0x8, 0x80 ;  /* 0x000000000080781c */ /* 0x000fe2000070e170 */
[----:B------:R-:W-:-:S12]  /*5240*/  IMAD.MOV.U32 R3, RZ, RZ, -0x1 ;  /* 0xffffffffff037424 */ /* 0x000fd800078e00ff */
[----:B------:R-:W-:Y:S05]  /*5250*/  WARPSYNC.COLLECTIVE R3, `(.L_x_154) ;  /* 0x0000000003087348 */ /* 0x000fea0003c00000 */
[----:B------:R-:W-:Y:S01]  /*5260*/  VOTE.ANY P0, P0 ;  /* 0x0000000000ff7806 */ /* 0x000fe20000000100 */
[----:B------:R-:W-:-:S12]  /*5270*/  ENDCOLLECTIVE ;  /* 0x000000000000791b */ /* 0x000fd80003800000 */
.L_x_154:
[----:B------:R-:W-:Y:S05]  /*5280*/  BSYNC B1 ;  /* 0x0000000000017941 */ /* 0x000fea0003800000 */
.L_x_153:
[----:B------:R-:W-:Y:S05]  /*5290*/  BRA `(.L_x_155) ;  /* 0xffffffc0009c7947 */ /* 0x000fea000383ffff */
.L_x_124:
[----:B------:R-:W-:Y:S01]  /*52a0*/  BSSY B1, `(.L_x_156) ;  /* 0x0000006000017945 */ /* 0x000fe20003800000 */
[----:B------:R-:W-:Y:S01]  /*52b0*/  PLOP3.LUT P0, PT, P0, PT, PT, 0x8, 0x80 ;  /* 0x000000000080781c */ /* 0x000fe2000070e170 */
[----:B------:R-:W-:-:S12]  /*52c0*/  IMAD.MOV.U32 R3, RZ, RZ, -0x1 ;  /* 0xffffffffff037424 */ /* 0x000fd800078e00ff */
[----:B------:R-:W-:Y:S05]  /*52d0*/  WARPSYNC.COLLECTIVE R3, `(.L_x_157) ;  /* 0x0000000003087348 */ /* 0x000fea0003c00000 */
[----:B------:R-:W-:Y:S01]  /*52e0*/  VOTE.ANY P0, P0 ;  /* 0x0000000000ff7806 */ /* 0x000fe20000000100 */
[----:B------:R-:W-:-:S12]  /*52f0*/  ENDCOLLECTIVE ;  /* 0x000000000000791b */ /* 0x000fd80003800000 */
.L_x_157:
[----:B------:R-:W-:Y:S05]  /*5300*/  BSYNC B1 ;  /* 0x0000000000017941 */ /* 0x000fea0003800000 */
.L_x_156:
[----:B------:R-:W-:Y:S05]  /*5310*/  BRA `(.L_x_158) ;  /* 0xffffffc400047947 */ /* 0x000fea000383ffff */
.L_x_126:
[----:B------:R-:W0:Y:S01]  /*5320*/  S2R R20, SR_GEMASK ;  /* 0x0000000000147919 */ /* 0x000e220000003c00 */
[----:B------:R-:W-:Y:S01]  /*5330*/  BSSY B1, `(.L_x_159) ;  /* 0x0000006000017945 */ /* 0x000fe20003800000 */
[----:B------:R-:W-:Y:S01]  /*5340*/  PLOP3.LUT P0, PT, P0, PT, PT, 0x8, 0x80 ;  /* 0x000000000080781c */ /* 0x000fe2000070e170 */
[----:B------:R-:W-:-:S12]  /*5350*/  IMAD.MOV.U32 R3, RZ, RZ, -0x1 ;  /* 0xffffffffff037424 */ /* 0x000fd800078e00ff */
[----:B0-----:R-:W-:Y:S05]  /*5360*/  WARPSYNC.COLLECTIVE R3, `(.L_x_160) ;  /* 0x0000000003087348 */ /* 0x001fea0003c00000 */
[----:B------:R-:W-:Y:S01]  /*5370*/  VOTE.ANY R3, PT, P0 ;  /* 0x0000000000037806 */ /* 0x000fe200000e0100 */
[----:B0-----:R-:W-:Y:S06]  /*5380*/  ENDCOLLECTIVE ;  /* 0x000000000000791b */ /* 0x001fec0003800000 */
.L_x_160:
[----:B------:R-:W-:Y:S05]  /*5390*/  BSYNC B1 ;  /* 0x0000000000017941 */ /* 0x000fea0003800000 */
.L_x_159:
[----:B------:R-:W-:Y:S01]  /*53a0*/  LOP3.LUT R3, R3, 0x80000000, R20, 0xec, !PT ;  /* 0x8000000003037812 */ /* 0x000fe200078eec14 */
[----:B------:R-:W-:-:S04]  /*53b0*/  IMAD.MOV.U32 R21, RZ, RZ, 0x1 ;  /* 0x00000001ff157424 */ /* 0x000fc800078e00ff */
        /* <DEDUP_REMOVED lines=8> */
.L_x_161:
[----:B------:R-:W-:Y:S02]  /*5440*/  IMAD.MOV.U32 R20, RZ, RZ, R11 ;  /* 0x000000ffff147224 */ /* 0x000fe400078e000b */
[----:B------:R-:W-:-:S07]  /*5450*/  IMAD.MOV.U32 R26, RZ, RZ, R23 ;  /* 0x000000ffff1a7224 */ /* 0x000fce00078e0017 */
[----:B------:R-:W-:Y:S05]  /*5460*/  WARPSYNC.COLLECTIVE R3, `(.L_x_162) ;  /* 0x0000000003087348 */ /* 0x000fea0003c00000 */
[----:B------:R0:W1:Y:S02]  /*5470*/  SHFL.DOWN P0, R23, R20, R21, R22 ;  /* 0x0800001514177389 */ /* 0x0000640000000016 */
[----:B01----:R-:W-:Y:S05]  /*5480*/  ENDCOLLECTIVE ;  /* 0x000000000000791b */ /* 0x003fea0003800000 */
.L_x_162:
[----:B------:R-:W-:Y:S01]  /*5490*/  IMAD.MOV.U32 R21, RZ, RZ, 0x2 ;  /* 0x00000002ff157424 */ /* 0x000fe200078e00ff */
[----:B------:R-:W-:-:S04]  /*54a0*/  ISETP.GE.AND P0, PT, R45, R22, PT ;  /* 0x000000162d00720c */ /* 0x000fc80003f06270 */
[----:B------:R-:W-:Y:S02]  /*54b0*/  SEL R27, R26, RZ, !P0 ;  /* 0x000000ff1a1b7207 */ /* 0x000fe40004000000 */
[----:B------:R-:W-:Y:S02]  /*54c0*/  SEL R23, R23, RZ, !P0 ;  /* 0x000000ff17177207 */ /* 0x000fe40004000000 */
[----:B------:R-:W-:-:S05]  /*54d0*/  IADD3 R27, P0, PT, R10, R27, RZ ;  /* 0x0000001b0a1b7210 */ /* 0x000fca0007f1e0ff */
[----:B------:R-:W-:Y:S02]  /*54e0*/  IMAD.MOV.U32 R20, RZ, RZ, R27 ;  /* 0x000000ffff147224 */ /* 0x000fe400078e001b */
[----:B------:R-:W-:Y:S02]  /*54f0*/  IMAD.X R35, R11, 0x1, R23, P0 ;  /* 0x000000010b237824 */ /* 0x000fe400000e0617 */
[----:B------:R-:W-:-:S07]  /*5500*/  VIADD R11, R45, 0x2 ;  /* 0x000000022d0b7836 */ /* 0x000fce0000000000 */
[----:B------:R-:W-:Y:S05]  /*5510*/  WARPSYNC.COLLECTIVE R3, `(.L_x_163) ;  /* 0x0000000003087348 */ /* 0x000fea0003c00000 */
[----:B------:R0:W1:Y:S02]  /*5520*/  SHFL.DOWN P0, R23, R20, R21, R22 ;  /* 0x0800001514177389 */ /* 0x0000640000000016 */
[----:B01----:R-:W-:Y:S05]  /*5530*/  ENDCOLLECTIVE ;  /* 0x000000000000791b */ /* 0x003fea0003800000 */
.L_x_163:
[----:B------:R-:W-:Y:S01]  /*5540*/  ISETP.GT.AND P1, PT, R11, R22, PT ;  /* 0x000000160b00720c */ /* 0x000fe20003f24270 */
[----:B------:R-:W-:-:S03]  /*5550*/  IMAD.MOV.U32 R20, RZ, RZ, R35 ;  /* 0x000000ffff147224 */ /* 0x000fc600078e0023 */
[----:B------:R-:W-:-:S09]  /*5560*/  SEL R10, R23, RZ, !P1 ;  /* 0x000000ff170a7207 */ /* 0x000fd20004800000 */
[----:B------:R-:W-:Y:S05]  /*5570*/  WARPSYNC.COLLECTIVE R3, `(.L_x_164) ;  /* 0x0000000003087348 */ /* 0x000fea0003c00000 */
[----:B------:R0:W1:Y:S02]  /*5580*/  SHFL.DOWN P0, R23, R20, R21, R22 ;  /* 0x0800001514177389 */ /* 0x0000640000000016 */
[----:B01----:R-:W-:Y:S05]  /*5590*/  ENDCOLLECTIVE ;  /* 0x000000000000791b */ /* 0x003fea0003800000 */
.L_x_164:
[----:B------:R-:W-:-:S05]  /*55a0*/  IADD3 R37, P2, PT, R10, R27, RZ ;  /* 0x0000001b0a257210 */ /* 0x000fca0007f5e0ff */
[----:B------:R-:W-:Y:S02]  /*55b0*/  IMAD.MOV.U32 R20, RZ, RZ, R37 ;  /* 0x000000ffff147224 */ /* 0x000fe400078e0025 */
[----:B------:R-:W-:Y:S02]  /*55c0*/  IMAD.MOV.U32 R21, RZ, RZ, 0x4 ;  /* 0x00000004ff157424 */ /* 0x000fe400078e00ff */
[----:B------:R-:W-:Y:S02]  /*55d0*/  IMAD.MOV.U32 R26, RZ, RZ, R23 ;  /* 0x000000ffff1a7224 */ /* 0x000fe400078e0017 */
[----:B------:R-:W-:-:S03]  /*55e0*/  VIADD R23, R45, 0x4 ;  /* 0x000000042d177836 */ /* 0x000fc60000000000 */
[----:B------:R-:W-:Y:S02]  /*55f0*/  SEL R26, R26, RZ, !P1 ;  /* 0x000000ff1a1a7207 */ /* 0x000fe40004800000 */
[----:B------:R-:W-:-:S13]  /*5600*/  ISETP.GT.AND P1, PT, R23, R22, PT ;  /* 0x000000161700720c */ /* 0x000fda0003f24270 */
[----:B------:R-:W-:Y:S05]  /*5610*/  WARPSYNC.COLLECTIVE R3, `(.L_x_165) ;  /* 0x0000000003087348 */ /* 0x000fea0003c00000 */
[----:B------:R0:W1:Y:S02]  /*5620*/  SHFL.DOWN P0, R23, R20, R21, R22 ;  /* 0x0800001514177389 */ /* 0x0000640000000016 */
[----:B01----:R-:W-:Y:S05]  /*5630*/  ENDCOLLECTIVE ;  /* 0x000000000000791b */ /* 0x003fea0003800000 */
.L_x_165:
[----:B------:R-:W-:-:S04]  /*5640*/  IMAD.X R11, R26, 0x1, R35, P2 ;  /* 0x000000011a0b7824 */ /* 0x000fc800010e0623 */
[----:B------:R-:W-:Y:S01]  /*5650*/  IMAD.MOV.U32 R20, RZ, RZ, R11 ;  /* 0x000000ffff147224 */ /* 0x000fe200078e000b */
[----:B------:R-:W-:-:S07]  /*5660*/  SEL R10, R23, RZ, !P1 ;  /* 0x000000ff170a7207 */ /* 0x000fce0004800000 */
[----:B------:R-:W-:Y:S05]  /*5670*/  WARPSYNC.COLLECTIVE R3, `(.L_x_166) ;  /* 0x0000000003087348 */ /* 0x000fea0003c00000 */
[----:B------:R0:W1:Y:S02]  /*5680*/  SHFL.DOWN P0, R23, R20, R21, R22 ;  /* 0x0800001514177389 */ /* 0x0000640000000016 */
[----:B01----:R-:W-:Y:S05]  /*5690*/  ENDCOLLECTIVE ;  /* 0x000000000000791b */ /* 0x003fea0003800000 */
.L_x_166:
[----:B------:R-:W-:-:S05]  /*56a0*/  IADD3 R35, P2, PT, R10, R37, RZ ;  /* 0x000000250a237210 */ /* 0x000fca0007f5e0ff */
[----:B------:R-:W-:Y:S02]  /*56b0*/  IMAD.MOV.U32 R20, RZ, RZ, R35 ;  /* 0x000000ffff147224 */ /* 0x000fe400078e0023 */
[----:B------:R-:W-:Y:S02]  /*56c0*/  IMAD.MOV.U32 R21, RZ, RZ, 0x8 ;  /* 0x00000008ff157424 */ /* 0x000fe400078e00ff */
[----:B------:R-:W-:-:S07]  /*56d0*/  IMAD.MOV.U32 R10, RZ, RZ, R23 ;  /* 0x000000ffff0a7224 */ /* 0x000fce00078e0017 */
[----:B------:R-:W-:Y:S05]  /*56e0*/  WARPSYNC.COLLECTIVE R3, `(.L_x_167) ;  /* 0x0000000003087348 */ /* 0x000fea0003c00000 */
[----:B------:R0:W1:Y:S02]  /*56f0*/  SHFL.DOWN P0, R23, R20, R21, R22 ;  /* 0x0800001514177389 */ /* 0x0000640000000016 */
[----:B01----:R-:W-:Y:S05]  /*5700*/  ENDCOLLECTIVE ;  /* 0x000000000000791b */ /* 0x003fea0003800000 */
.L_x_167:
[----:B------:R-:W-:-:S05]  /*5710*/  SEL R10, R10, RZ, !P1 ;  /* 0x000000ff0a0a7207 */ /* 0x000fca0004800000 */
[----:B------:R-:W-:Y:S02]  /*5720*/  IMAD.X R27, R10, 0x1, R11, P2 ;  /* 0x000000010a1b7824 */ /* 0x000fe400010e060b */
[----:B------:R-:W-:Y:S02]  /*5730*/  VIADD R11, R45, 0x8 ;  /* 0x000000082d0b7836 */ /* 0x000fe40000000000 */
[----:B------:R-:W-:-:S03]  /*5740*/  IMAD.MOV.U32 R20, RZ, RZ, R27 ;  /* 0x000000ffff147224 */ /* 0x000fc600078e001b */
[----:B------:R-:W-:Y:S01]  /*5750*/  ISETP.GT.AND P1, PT, R11, R22, PT ;  /* 0x000000160b00720c */ /* 0x000fe20003f24270 */
[----:B------:R-:W-:-:S12]  /*5760*/  IMAD.MOV.U32 R10, RZ, RZ, R23 ;  /* 0x000000ffff0a7224 */ /* 0x000fd800078e0017 */
[----:B------:R-:W-:Y:S05]  /*5770*/  WARPSYNC.COLLECTIVE R3, `(.L_x_168) ;  /* 0x0000000003087348 */ /* 0x000fea0003c00000 */
[----:B------:R0:W1:Y:S02]  /*5780*/  SHFL.DOWN P0, R23, R20, R21, R22 ;  /* 0x0800001514177389 */ /* 0x0000640000000016 */
[----:B01----:R-:W-:Y:S05]  /*5790*/  ENDCOLLECTIVE ;  /* 0x000000000000791b */ /* 0x003fea0003800000 */
.L_x_168:
        /* <DEDUP_REMOVED lines=10> */
.L_x_169:
[----:B------:R-:W-:Y:S02]  /*5840*/  IMAD.MOV.U32 R20, RZ, RZ, R37 ;  /* 0x000000ffff147224 */ /* 0x000fe400078e0025 */
[----:B------:R-:W-:-:S07]  /*5850*/  IMAD.MOV.U32 R10, RZ, RZ, R23 ;  /* 0x000000ffff0a7224 */ /* 0x000fce00078e0017 */
[----:B------:R-:W-:Y:S05]  /*5860*/  WARPSYNC.COLLECTIVE R3, `(.L_x_170) ;  /* 0x0000000003087348 */ /* 0x000fea0003c00000 */
[----:B------:R0:W1:Y:S02]  /*5870*/  SHFL.DOWN P0, R23, R20, R21, R22 ;  /* 0x0800001514177389 */ /* 0x0000640000000016 */
[----:B01----:R-:W-:Y:S05]  /*5880*/  ENDCOLLECTIVE ;  /* 0x000000000000791b */ /* 0x003fea0003800000 */
.L_x_170:
[----:B------:R-:W0:Y:S02]  /*5890*/  LDCU.64 UR6, c[0x0][0x390] ;  /* 0x00007200ff0677ac */ /* 0x000e240008000a00 */
[----:B0-----:R-:W-:-:S04]  /*58a0*/  UIADD3 UR6, UP0, UPT, UR6, 0x200, URZ ;  /* 0x0000020006067890 */ /* 0x001fc8000ff1e0ff */
[----:B------:R-:W-:Y:S01]  /*58b0*/  UIADD3.X UR7, UPT, UPT, URZ, UR7, URZ, UP0, !UPT ;  /* 0x00000007ff077290 */ /* 0x000fe200087fe4ff */
[----:B------:R-:W-:Y:S01]  /*58c0*/  ISETP.GT.AND P0, PT, R27, R22, PT ;  /* 0x000000161b00720c */ /* 0x000fe20003f04270 */
[----:B------:R-:W-:-:S03]  /*58d0*/  IMAD.U32 R26, RZ, RZ, UR6 ;  /* 0x00000006ff1a7e24 */ /* 0x000fc6000f8e00ff */
[----:B------:R-:W-:Y:S01]  /*58e0*/  SEL R10, R10, RZ, !P0 ;  /* 0x000000ff0a0a7207 */ /* 0x000fe20004000000 */
[----:B------:R-:W-:Y:S01]  /*58f0*/  IMAD.U32 R27, RZ, RZ, UR7 ;  /* 0x00000007ff1b7e24 */ /* 0x000fe2000f8e00ff */
[----:B------:R-:W-:Y:S02]  /*5900*/  SEL R34, R23, RZ, !P0 ;  /* 0x000000ff17227207 */ /* 0x000fe40004000000 */
[----:B------:R-:W-:Y:S02]  /*5910*/  ISETP.NE.U32.AND P0, PT, R8, 0x65, PT ;  /* 0x000000650800780c */ /* 0x000fe40003f05070 */
[----:B------:R-:W-:Y:S02]  /*5920*/  IADD3 R35, P1, PT, R10, R11, RZ ;  /* 0x0000000b0a237210 */ /* 0x000fe40007f3e0ff */
[----:B------:R-:W-:-:S03]  /*5930*/  ISETP.NE.AND.EX P0, PT, R9, RZ, PT, P0 ;  /* 0x000000ff0900720c */ /* 0x000fc60003f05300 */
[----:B------:R-:W-:-:S10]  /*5940*/  IMAD.X R34, R34, 0x1, R37, P1 ;  /* 0x0000000122227824 */ /* 0x000fd400008e0625 */
[----:B------:R-:W-:Y:S05]  /*5950*/  WARPSYNC.COLLECTIVE R3, `(.L_x_171) ;  /* 0x0000000003087348 */ /* 0x000fea0003c00000 */
[----:B------:R-:W-:Y:S01]  /*5960*/  VOTE.ALL P0, P0 ;  /* 0x0000000000ff7806 */ /* 0x000fe20000000000 */
[----:B------:R-:W-:-:S12]  /*5970*/  ENDCOLLECTIVE ;  /* 0x000000000000791b */ /* 0x000fd80003800000 */
.L_x_171:
[----:B------:R-:W-:Y:S05]  /*5980*/  BRA `(.L_x_172) ;  /* 0xffffffc000547947 */ /* 0x000fea000383ffff */
.L_x_128:
[----:B------:R-:W-:Y:S01]  /*5990*/  BSSY B1, `(.L_x_173) ;  /* 0x0000006000017945 */ /* 0x000fe20003800000 */
[----:B------:R-:W-:Y:S01]  /*59a0*/  PLOP3.LUT P0, PT, P0, PT, PT, 0x8, 0x80 ;  /* 0x000000000080781c */ /* 0x000fe2000070e170 */
[----:B------:R-:W-:-:S12]  /*59b0*/  IMAD.MOV.U32 R3, RZ, RZ, -0x1 ;  /* 0xffffffffff037424 */ /* 0x000fd800078e00ff */
[----:B------:R-:W-:Y:S05]  /*59c0*/  WARPSYNC.COLLECTIVE R3, `(.L_x_174) ;  /* 0x0000000003087348 */ /* 0x000fea0003c00000 */
[----:B------:R-:W-:Y:S01]  /*59d0*/  VOTE.ANY P0, P0 ;  /* 0x0000000000ff7806 */ /* 0x000fe20000000100 */
[----:B------:R-:W-:-:S12]  /*59e0*/  ENDCOLLECTIVE ;  /* 0x000000000000791b */ /* 0x000fd80003800000 */
.L_x_174:
[----:B------:R-:W-:Y:S05]  /*59f0*/  BSYNC B1 ;  /* 0x0000000000017941 */ /* 0x000fea0003800000 */
.L_x_173:
[----:B------:R-:W-:Y:S05]  /*5a00*/  BRA `(.L_x_175) ;  /* 0xffffffc000607947 */ /* 0x000fea000383ffff */
.L_x_130:
[----:B------:R-:W-:Y:S01]  /*5a10*/  BSSY B1, `(.L_x_176) ;  /* 0x0000006000017945 */ /* 0x000fe20003800000 */
[----:B------:R-:W-:Y:S01]  /*5a20*/  PLOP3.LUT P0, PT, P0, PT, PT, 0x8, 0x80 ;  /* 0x000000000080781c */ /* 0x000fe2000070e170 */
[----:B------:R-:W-:-:S12]  /*5a30*/  IMAD.MOV.U32 R3, RZ, RZ, -0x1 ;  /* 0xffffffffff037424 */ /* 0x000fd800078e00ff */
[----:B------:R-:W-:Y:S05]  /*5a40*/  WARPSYNC.COLLECTIVE R3, `(.L_x_177) ;  /* 0x0000000003087348 */ /* 0x000fea0003c00000 */
[----:B------:R-:W-:Y:S01]  /*5a50*/  VOTE.ANY P0, P0 ;  /* 0x0000000000ff7806 */ /* 0x000fe20000000100 */
[----:B------:R-:W-:-:S12]  /*5a60*/  ENDCOLLECTIVE ;  /* 0x000000000000791b */ /* 0x000fd80003800000 */
.L_x_177:
[----:B------:R-:W-:Y:S05]  /*5a70*/  BSYNC B1 ;  /* 0x0000000000017941 */ /* 0x000fea0003800000 */
.L_x_176:
[----:B------:R-:W-:Y:S05]  /*5a80*/  BRA `(.L_x_178) ;  /* 0xffffffc000c07947 */ /* 0x000fea000383ffff */
.L_x_132:
[----:B------:R-:W-:Y:S01]  /*5a90*/  BSSY B1, `(.L_x_179) ;  /* 0x0000006000017945 */ /* 0x000fe20003800000 */
[----:B------:R-:W-:Y:S01]  /*5aa0*/  PLOP3.LUT P0, PT, P0, PT, PT, 0x8, 0x80 ;  /* 0x000000000080781c */ /* 0x000fe2000070e170 */
[----:B------:R-:W-:-:S12]  /*5ab0*/  IMAD.MOV.U32 R3, RZ, RZ, -0x1 ;  /* 0xffffffffff037424 */ /* 0x000fd800078e00ff */
[----:B------:R-:W-:Y:S05]  /*5ac0*/  WARPSYNC.COLLECTIVE R3, `(.L_x_180) ;  /* 0x0000000003087348 */ /* 0x000fea0003c00000 */
[----:B------:R-:W-:Y:S01]  /*5ad0*/  VOTE.ANY R3, PT, P0 ;  /* 0x0000000000037806 */ /* 0x000fe200000e0100 */
[----:B------:R-:W-:Y:S06]  /*5ae0*/  ENDCOLLECTIVE ;  /* 0x000000000000791b */ /* 0x000fec0003800000 */
.L_x_180:
[----:B------:R-:W-:Y:S05]  /*5af0*/  BSYNC B1 ;  /* 0x0000000000017941 */ /* 0x000fea0003800000 */
.L_x_179:
[----:B------:R-:W0:Y:S01]  /*5b00*/  S2R R20, SR_GEMASK ;  /* 0x0000000000147919 */ /* 0x000e220000003c00 */
[----:B------:R-:W-:Y:S02]  /*5b10*/  IMAD.MOV.U32 R21, RZ, RZ, 0x1 ;  /* 0x00000001ff157424 */ /* 0x000fe400078e00ff */
[----:B------:R-:W-:Y:S01]  /*5b20*/  VIADD R36, R36, 0xffffffe0 ;  /* 0xffffffe024247836 */ /* 0x000fe20000000000 */
[----:B0-----:R-:W-:-:S05]  /*5b30*/  LOP3.LUT R3, R3, 0x80000000, R20, 0xec, !PT ;  /* 0x8000000003037812 */ /* 0x001fca00078eec14 */
        /* <DEDUP_REMOVED lines=8> */
.L_x_181:
[----:B------:R-:W-:Y:S02]  /*5bc0*/  IMAD.MOV.U32 R20, RZ, RZ, R11 ;  /* 0x000000ffff147224 */ /* 0x000fe400078e000b */
[----:B------:R-:W-:-:S07]  /*5bd0*/  IMAD.MOV.U32 R44, RZ, RZ, R23 ;  /* 0x000000ffff2c7224 */ /* 0x000fce00078e0017 */
[----:B------:R-:W-:Y:S05]  /*5be0*/  WARPSYNC.COLLECTIVE R3, `(.L_x_182) ;  /* 0x0000000003087348 */ /* 0x000fea0003c00000 */
[----:B------:R0:W1:Y:S02]  /*5bf0*/  SHFL.DOWN P0, R23, R20, R21, R22 ;  /* 0x0800001514177389 */ /* 0x0000640000000016 */
[----:B01----:R-:W-:Y:S05]  /*5c00*/  ENDCOLLECTIVE ;  /* 0x000000000000791b */ /* 0x003fea0003800000 */
.L_x_182:
[----:B------:R-:W-:Y:S01]  /*5c10*/  IMAD.MOV.U32 R21, RZ, RZ, 0x2 ;  /* 0x00000002ff157424 */ /* 0x000fe200078e00ff */
[----:B------:R-:W-:-:S04]  /*5c20*/  ISETP.GE.AND P0, PT, R45, R22, PT ;  /* 0x000000162d00720c */ /* 0x000fc80003f06270 */
[----:B------:R-:W-:Y:S02]  /*5c30*/  SEL R44, R44, RZ, !P0 ;  /* 0x000000ff2c2c7207 */ /* 0x000fe40004000000 */
[----:B------:R-:W-:Y:S02]  /*5c40*/  SEL R23, R23, RZ, !P0 ;  /* 0x000000ff17177207 */ /* 0x000fe40004000000 */
[----:B------:R-:W-:-:S05]  /*5c50*/  IADD3 R10, P0, PT, R10, R44, RZ ;  /* 0x0000002c0a0a7210 */ /* 0x000fca0007f1e0ff */
[----:B------:R-:W-:Y:S02]  /*5c60*/  IMAD.X R11, R11, 0x1, R23, P0 ;  /* 0x000000010b0b7824 */ /* 0x000fe400000e0617 */
[----:B------:R-:W-:Y:S02]  /*5c70*/  VIADD R23, R45, 0x2 ;  /* 0x000000022d177836 */ /* 0x000fe40000000000 */
[----:B------:R-:W-:-:S03]  /*5c80*/  IMAD.MOV.U32 R20, RZ, RZ, R10 ;  /* 0x000000ffff147224 */ /* 0x000fc600078e000a */
[----:B------:R-:W-:-:S13]  /*5c90*/  ISETP.GT.AND P1, PT, R23, R22, PT ;  /* 0x000000161700720c */ /* 0x000fda0003f24270 */
[----:B------:R-:W-:Y:S05]  /*5ca0*/  WARPSYNC.COLLECTIVE R3, `(.L_x_183) ;  /* 0x0000000003087348 */ /* 0x000fea0003c00000 */
[----:B------:R0:W1:Y:S02]  /*5cb0*/  SHFL.DOWN P0, R23, R20, R21, R22 ;  /* 0x0800001514177389 */ /* 0x0000640000000016 */
[----:B01----:R-:W-:Y:S05]  /*5cc0*/  ENDCOLLECTIVE ;  /* 0x000000000000791b */ /* 0x003fea0003800000 */
.L_x_183:
[----:B------:R-:W-:Y:S01]  /*5cd0*/  IMAD.MOV.U32 R20, RZ, RZ, R11 ;  /* 0x000000ffff147224 */ /* 0x000fe200078e000b */
[----:B------:R-:W-:-:S04]  /*5ce0*/  SEL R23, R23, RZ, !P1 ;  /* 0x000000ff17177207 */ /* 0x000fc80004800000 */
[----:B------:R-:W-:-:S13]  /*5cf0*/  IADD3 R10, P2, PT, R23, R10, RZ ;  /* 0x0000000a170a7210 */ /* 0x000fda0007f5e0ff */
[----:B------:R-:W-:Y:S05]  /*5d00*/  WARPSYNC.COLLECTIVE R3, `(.L_x_184) ;  /* 0x0000000003087348 */ /* 0x000fea0003c00000 */
[----:B------:R0:W1:Y:S02]  /*5d10*/  SHFL.DOWN P0, R23, R20, R21, R22 ;  /* 0x0800001514177389 */ /* 0x0000640000000016 */
[----:B01----:R-:W-:Y:S05]  /*5d20*/  ENDCOLLECTIVE ;  /* 0x000000000000791b */ /* 0x003fea0003800000 */
.L_x_184:
        /* <DEDUP_REMOVED lines=9> */
.L_x_185:
[----:B------:R-:W-:-:S04]  /*5dc0*/  IMAD.X R11, R44, 0x1, R11, P2 ;  /* 0x000000012c0b7824 */ /* 0x000fc800010e060b */
[----:B------:R-:W-:Y:S01]  /*5dd0*/  IMAD.MOV.U32 R20, RZ, RZ, R11 ;  /* 0x000000ffff147224 */ /* 0x000fe200078e000b */
[----:B------:R-:W-:-:S04]  /*5de0*/  SEL R23, R23, RZ, !P1 ;  /* 0x000000ff17177207 */ /* 0x000fc80004800000 */
[----:B------:R-:W-:-:S13]  /*5df0*/  IADD3 R10, P2, PT, R23, R10, RZ ;  /* 0x0000000a170a7210 */ /* 0x000fda0007f5e0ff */
[----:B------:R-:W-:Y:S05]  /*5e00*/  WARPSYNC.COLLECTIVE R3, `(.L_x_186) ;  /* 0x0000000003087348 */ /* 0x000fea0003c00000 */
[----:B------:R0:W1:Y:S02]  /*5e10*/  SHFL.DOWN P0, R23, R20, R21, R22 ;  /* 0x0800001514177389 */ /* 0x0000640000000016 */
[----:B01----:R-:W-:Y:S05]  /*5e20*/  ENDCOLLECTIVE ;  /* 0x000000000000791b */ /* 0x003fea0003800000 */
.L_x_186:
        /* <DEDUP_REMOVED lines=9> */
.L_x_187:
[----:B------:R-:W-:-:S04]  /*5ec0*/  IMAD.X R11, R44, 0x1, R11, P2 ;  /* 0x000000012c0b7824 */ /* 0x000fc800010e060b */
[----:B------:R-:W-:Y:S02]  /*5ed0*/  IMAD.MOV.U32 R20, RZ, RZ, R11 ;  /* 0x000000ffff147224 */ /* 0x000fe400078e000b */
[----:B------:R-:W-:-:S07]  /*5ee0*/  IMAD.MOV.U32 R44, RZ, RZ, R23 ;  /* 0x000000ffff2c7224 */ /* 0x000fce00078e0017 */
[----:B------:R-:W-:Y:S05]  /*5ef0*/  WARPSYNC.COLLECTIVE R3, `(.L_x_188) ;  /* 0x0000000003087348 */ /* 0x000fea0003c00000 */
[----:B------:R0:W1:Y:S02]  /*5f00*/  SHFL.DOWN P0, R23, R20, R21, R22 ;  /* 0x0800001514177389 */ /* 0x0000640000000016 */
[----:B01----:R-:W-:Y:S05]  /*5f10*/  ENDCOLLECTIVE ;  /* 0x000000000000791b */ /* 0x003fea0003800000 */
.L_x_188:
[----:B------:R-:W-:Y:S01]  /*5f20*/  SEL R44, R44, RZ, !P1 ;  /* 0x000000ff2c2c7207 */ /* 0x000fe20004800000 */
[----:B------:R-:W-:-:S03]  /*5f30*/  IMAD.MOV.U32 R21, RZ, RZ, 0x10 ;  /* 0x00000010ff157424 */ /* 0x000fc600078e00ff */
[----:B------:R-:W-:Y:S02]  /*5f40*/  IADD3 R10, P0, PT, R44, R10, RZ ;  /* 0x0000000a2c0a7210 */ /* 0x000fe40007f1e0ff */
[----:B------:R-:W-:-:S03]  /*5f50*/  SEL R44, R23, RZ, !P1 ;  /* 0x000000ff172c7207 */ /* 0x000fc60004800000 */
[----:B------:R-:W-:Y:S02]  /*5f60*/  IMAD.MOV.U32 R20, RZ, RZ, R10 ;  /* 0x000000ffff147224 */ /* 0x000fe400078e000a */
[----:B------:R-:W-:-:S07]  /*5f70*/  IMAD.X R11, R44, 0x1, R11, P0 ;  /* 0x000000012c0b7824 */ /* 0x000fce00000e060b */
[----:B------:R-:W-:Y:S05]  /*5f80*/  WARPSYNC.COLLECTIVE R3, `(.L_x_189) ;  /* 0x0000000003087348 */ /* 0x000fea0003c00000 */
[----:B------:R0:W1:Y:S02]  /*5f90*/  SHFL.DOWN P0, R23, R20, R21, R22 ;  /* 0x0800001514177389 */ /* 0x0000640000000016 */
[----:B01----:R-:W-:Y:S05]  /*5fa0*/  ENDCOLLECTIVE ;  /* 0x000000000000791b */ /* 0x003fea0003800000 */
.L_x_189:
[----:B------:R-:W-:Y:S02]  /*5fb0*/  IMAD.MOV.U32 R20, RZ, RZ, R11 ;  /* 0x000000ffff147224 */ /* 0x000fe400078e000b */
[----:B------:R-:W-:-:S07]  /*5fc0*/  IMAD.MOV.U32 R44, RZ, RZ, R23 ;  /* 0x000000ffff2c7224 */ /* 0x000fce00078e0017 */
[----:B------:R-:W-:Y:S05]  /*5fd0*/  WARPSYNC.COLLECTIVE R3, `(.L_x_190) ;  /* 0x0000000003087348 */ /* 0x000fea0003c00000 */
[----:B------:R0:W1:Y:S02]  /*5fe0*/  SHFL.DOWN P0, R23, R20, R21, R22 ;  /* 0x0800001514177389 */ /* 0x0000640000000016 */
[----:B01----:R-:W-:Y:S05]  /*5ff0*/  ENDCOLLECTIVE ;  /* 0x000000000000791b */ /* 0x003fea0003800000 */
.L_x_190:
[----:B------:R-:W-:-:S05]  /*6000*/  VIADD R3, R45, 0x10 ;  /* 0x000000102d037836 */ /* 0x000fca0000000000 */
[----:B------:R-:W-:Y:S01]  /*6010*/  ISETP.GT.AND P0, PT, R3, R22, PT ;  /* 0x000000160300720c */ /* 0x000fe20003f04270 */
[----:B------:R-:W-:-:S03]  /*6020*/  IMAD.MOV.U32 R3, RZ, RZ, -0x1 ;  /* 0xffffffffff037424 */ /* 0x000fc600078e00ff */
        /* <DEDUP_REMOVED lines=9> */
.L_x_191:
[----:B------:R-:W-:Y:S05]  /*60c0*/  BRA `(.L_x_192) ;  /* 0xffffffc000087947 */ /* 0x000fea000383ffff */
.L_x_139:
[----:B------:R-:W-:Y:S01]  /*60d0*/  BSSY B0, `(.L_x_193) ;  /* 0x0000006000007945 */ /* 0x000fe20003800000 */
[----:B------:R-:W-:Y:S01]  /*60e0*/  PLOP3.LUT P0, PT, P0, PT, PT, 0x8, 0x80 ;  /* 0x000000000080781c */ /* 0x000fe2000070e170 */
[----:B------:R-:W-:-:S12]  /*60f0*/  IMAD.MOV.U32 R3, RZ, RZ, -0x1 ;  /* 0xffffffffff037424 */ /* 0x000fd800078e00ff */
[----:B------:R-:W-:Y:S05]  /*6100*/  WARPSYNC.COLLECTIVE R3, `(.L_x_194) ;  /* 0x0000000003087348 */ /* 0x000fea0003c00000 */
[----:B------:R-:W-:Y:S01]  /*6110*/  VOTE.ANY P0, P0 ;  /* 0x0000000000ff7806 */ /* 0x000fe20000000100 */
[----:B------:R-:W-:-:S12]  /*6120*/  ENDCOLLECTIVE ;  /* 0x000000000000791b */ /* 0x000fd80003800000 */
.L_x_194:
[----:B------:R-:W-:Y:S05]  /*6130*/  BSYNC B0 ;  /* 0x0000000000007941 */ /* 0x000fea0003800000 */
.L_x_193:
[----:B------:R-:W-:Y:S05]  /*6140*/  BRA `(.L_x_195) ;  /* 0xffffffdc00187947 */ /* 0x000fea000383ffff */
.L_x_141:
[----:B------:R-:W-:Y:S01]  /*6150*/  BSSY B0, `(.L_x_196) ;  /* 0x0000006000007945 */ /* 0x000fe20003800000 */
[----:B------:R-:W-:Y:S01]  /*6160*/  PLOP3.LUT P0, PT, P0, PT, PT, 0x8, 0x80 ;  /* 0x000000000080781c */ /* 0x000fe2000070e170 */
[----:B------:R-:W-:-:S12]  /*6170*/  IMAD.MOV.U32 R3, RZ, RZ, -0x1 ;  /* 0xffffffffff037424 */ /* 0x000fd800078e00ff */
[----:B------:R-:W-:Y:S05]  /*6180*/  WARPSYNC.COLLECTIVE R3, `(.L_x_197) ;  /* 0x0000000003087348 */ /* 0x000fea0003c00000 */
[----:B------:R-:W-:Y:S01]  /*6190*/  VOTE.ANY P0, P0 ;  /* 0x0000000000ff7806 */ /* 0x000fe20000000100 */
[----:B------:R-:W-:-:S12]  /*61a0*/  ENDCOLLECTIVE ;  /* 0x000000000000791b */ /* 0x000fd80003800000 */
.L_x_197:
[----:B------:R-:W-:Y:S05]  /*61b0*/  BSYNC B0 ;  /* 0x0000000000007941 */ /* 0x000fea0003800000 */
.L_x_196:
[----:B------:R-:W-:Y:S05]  /*61c0*/  BRA `(.L_x_198) ;  /* 0xffffffdc00807947 */ /* 0x000fea000383ffff */
.L_x_143:
[----:B------:R-:W0:Y:S01]  /*61d0*/  S2R R20, SR_GEMASK ;  /* 0x0000000000147919 */ /* 0x000e220000003c00 */
[----:B------:R-:W-:Y:S01]  /*61e0*/  BSSY B0, `(.L_x_199) ;  /* 0x0000006000007945 */ /* 0x000fe20003800000 */
[----:B------:R-:W-:Y:S01]  /*61f0*/  PLOP3.LUT P0, PT, P0, PT, PT, 0x8, 0x80 ;  /* 0x000000000080781c */ /* 0x000fe2000070e170 */
[----:B------:R-:W-:-:S12]  /*6200*/  IMAD.MOV.U32 R3, RZ, RZ, -0x1 ;  /* 0xffffffffff037424 */ /* 0x000fd800078e00ff */
[----:B0-----:R-:W-:Y:S05]  /*6210*/  WARPSYNC.COLLECTIVE R3, `(.L_x_200) ;  /* 0x0000000003087348 */ /* 0x001fea0003c00000 */
[----:B------:R-:W-:Y:S01]  /*6220*/  VOTE.ANY R3, PT, P0 ;  /* 0x0000000000037806 */ /* 0x000fe200000e0100 */
[----:B0-----:R-:W-:Y:S06]  /*6230*/  ENDCOLLECTIVE ;  /* 0x000000000000791b */ /* 0x001fec0003800000 */
.L_x_200:
[----:B------:R-:W-:Y:S05]  /*6240*/  BSYNC B0 ;  /* 0x0000000000007941 */ /* 0x000fea0003800000 */
.L_x_199:
        /* <DEDUP_REMOVED lines=10> */
.L_x_201:
[----:B------:R-:W-:Y:S02]  /*62f0*/  IMAD.MOV.U32 R20, RZ, RZ, R19 ;  /* 0x000000ffff147224 */ /* 0x000fe400078e0013 */
[----:B------:R-:W-:-:S07]  /*6300*/  IMAD.MOV.U32 R26, RZ, RZ, R23 ;  /* 0x000000ffff1a7224 */ /* 0x000fce00078e0017 */
[----:B------:R-:W-:Y:S05]  /*6310*/  WARPSYNC.COLLECTIVE R3, `(.L_x_202) ;  /* 0x0000000003087348 */ /* 0x000fea0003c00000 */
[----:B------:R0:W1:Y:S02]  /*6320*/  SHFL.DOWN P0, R23, R20, R21, R22 ;  /* 0x0800001514177389 */ /* 0x0000640000000016 */
[----:B01----:R-:W-:Y:S05]  /*6330*/  ENDCOLLECTIVE ;  /* 0x000000000000791b */ /* 0x003fea0003800000 */
.L_x_202:
        /* <DEDUP_REMOVED lines=11> */
.L_x_203:
[----:B------:R-:W-:Y:S01]  /*63f0*/  ISETP.GT.AND P1, PT, R19, R22, PT ;  /* 0x000000161300720c */ /* 0x000fe20003f24270 */
[----:B------:R-:W-:-:S03]  /*6400*/  IMAD.MOV.U32 R20, RZ, RZ, R35 ;  /* 0x000000ffff147224 */ /* 0x000fc600078e0023 */
[----:B------:R-:W-:-:S09]  /*6410*/  SEL R18, R23, RZ, !P1 ;  /* 0x000000ff17127207 */ /* 0x000fd20004800000 */
[----:B------:R-:W-:Y:S05]  /*6420*/  WARPSYNC.COLLECTIVE R3, `(.L_x_204) ;  /* 0x0000000003087348 */ /* 0x000fea0003c00000 */
[----:B------:R0:W1:Y:S02]  /*6430*/  SHFL.DOWN P0, R23, R20, R21, R22 ;  /* 0x0800001514177389 */ /* 0x0000640000000016 */
[----:B01----:R-:W-:Y:S05]  /*6440*/  ENDCOLLECTIVE ;  /* 0x000000000000791b */ /* 0x003fea0003800000 */
.L_x_204:
        /* <DEDUP_REMOVED lines=10> */
.L_x_205:
[----:B------:R-:W-:-:S04]  /*64f0*/  IMAD.X R19, R26, 0x1, R35, P2 ;  /* 0x000000011a137824 */ /* 0x000fc800010e0623 */
[----:B------:R-:W-:Y:S01]  /*6500*/  IMAD.MOV.U32 R20, RZ, RZ, R19 ;  /* 0x000000ffff147224 */ /* 0x000fe200078e0013 */
[----:B------:R-:W-:-:S07]  /*6510*/  SEL R18, R23, RZ, !P1 ;  /* 0x000000ff17127207 */ /* 0x000fce0004800000 */
[----:B------:R-:W-:Y:S05]  /*6520*/  WARPSYNC.COLLECTIVE R3, `(.L_x_206) ;  /* 0x0000000003087348 */ /* 0x000fea0003c00000 */
[----:B------:R0:W1:Y:S02]  /*6530*/  SHFL.DOWN P0, R23, R20, R21, R22 ;  /* 0x0800001514177389 */ /* 0x0000640000000016 */
[----:B01----:R-:W-:Y:S05]  /*6540*/  ENDCOLLECTIVE ;  /* 0x000000000000791b */ /* 0x003fea0003800000 */
.L_x_206:
[----:B------:R-:W-:-:S05]  /*6550*/  IADD3 R37, P2, PT, R18, R27, RZ ;  /* 0x0000001b12257210 */ /* 0x000fca0007f5e0ff */
[----:B------:R-:W-:Y:S02]  /*6560*/  IMAD.MOV.U32 R20, RZ, RZ, R37 ;  /* 0x000000ffff147224 */ /* 0x000fe400078e0025 */
[----:B------:R-:W-:Y:S02]  /*6570*/  IMAD.MOV.U32 R21, RZ, RZ, 0x8 ;  /* 0x00000008ff157424 */ /* 0x000fe400078e00ff */
[----:B------:R-:W-:-:S07]  /*6580*/  IMAD.MOV.U32 R18, RZ, RZ, R23 ;  /* 0x000000ffff127224 */ /* 0x000fce00078e0017 */
[----:B------:R-:W-:Y:S05]  /*6590*/  WARPSYNC.COLLECTIVE R3, `(.L_x_207) ;  /* 0x0000000003087348 */ /* 0x000fea0003c00000 */
[----:B------:R0:W1:Y:S02]  /*65a0*/  SHFL.DOWN P0, R23, R20, R21, R22 ;  /* 0x0800001514177389 */ /* 0x0000640000000016 */
[----:B01----:R-:W-:Y:S05]  /*65b0*/  ENDCOLLECTIVE ;  /* 0x000000000000791b */ /* 0x003fea0003800000 */
.L_x_207:
        /* <DEDUP_REMOVED lines=9> */
.L_x_208:
        /* <DEDUP_REMOVED lines=10> */
.L_x_209:
[----:B------:R-:W-:Y:S02]  /*66f0*/  IMAD.MOV.U32 R20, RZ, RZ, R27 ;  /* 0x000000ffff147224 */ /* 0x000fe400078e001b */
[----:B------:R-:W-:-:S07]  /*6700*/  IMAD.MOV.U32 R18, RZ, RZ, R23 ;  /* 0x000000ffff127224 */ /* 0x000fce00078e0017 */
[----:B------:R-:W-:Y:S05]  /*6710*/  WARPSYNC.COLLECTIVE R3, `(.L_x_210) ;  /* 0x0000000003087348 */ /* 0x000fea0003c00000 */
[----:B------:R0:W1:Y:S02]  /*6720*/  SHFL.DOWN P0, R23, R20, R21, R22 ;  /* 0x0800001514177389 */ /* 0x0000640000000016 */
[----:B01----:R-:W-:Y:S05]  /*6730*/  ENDCOLLECTIVE ;  /* 0x000000000000791b */ /* 0x003fea0003800000 */
.L_x_210:
[----:B------:R-:W0:Y:S02]  /*6740*/  LDCU.64 UR6, c[0x0][0x390] ;  /* 0x00007200ff0677ac */ /* 0x000e240008000a00 */
[----:B0-----:R-:W-:-:S04]  /*6750*/  UIADD3 UR6, UP0, UPT, UR6, 0x200, URZ ;  /* 0x0000020006067890 */ /* 0x001fc8000ff1e0ff */
[----:B------:R-:W-:Y:S01]  /*6760*/  UIADD3.X UR7, UPT, UPT, URZ, UR7, URZ, UP0, !UPT ;  /* 0x00000007ff077290 */ /* 0x000fe200087fe4ff */
[----:B------:R-:W-:Y:S01]  /*6770*/  ISETP.GT.AND P0, PT, R35, R22, PT ;  /* 0x000000162300720c */ /* 0x000fe20003f04270 */
[----:B------:R-:W-:-:S03]  /*6780*/  IMAD.U32 R26, RZ, RZ, UR6 ;  /* 0x00000006ff1a7e24 */ /* 0x000fc6000f8e00ff */
[----:B------:R-:W-:Y:S02]  /*6790*/  SEL R18, R18, RZ, !P0 ;  /* 0x000000ff12127207 */ /* 0x000fe40004000000 */
[----:B------:R-:W-:Y:S02]  /*67a0*/  SEL R34, R23, RZ, !P0 ;  /* 0x000000ff17227207 */ /* 0x000fe40004000000 */
[----:B------:R-:W-:Y:S02]  /*67b0*/  ISETP.NE.U32.AND P0, PT, R16, 0x65, PT ;  /* 0x000000651000780c */ /* 0x000fe40003f05070 */
[----:B------:R-:W-:Y:S02]  /*67c0*/  IADD3 R35, P1, PT, R18, R19, RZ ;  /* 0x0000001312237210 */ /* 0x000fe40007f3e0ff */
[----:B------:R-:W-:-:S03]  /*67d0*/  ISETP.NE.AND.EX P0, PT, R17, RZ, PT, P0 ;  /* 0x000000ff1100720c */ /* 0x000fc60003f05300 */
[----:B------:R-:W-:Y:S02]  /*67e0*/  IMAD.X R34, R34, 0x1, R27, P1 ;  /* 0x0000000122227824 */ /* 0x000fe400008e061b */
[----:B------:R-:W-:-:S08]  /*67f0*/  IMAD.U32 R27, RZ, RZ, UR7 ;  /* 0x00000007ff1b7e24 */ /* 0x000fd0000f8e00ff */
[----:B------:R-:W-:Y:S05]  /*6800*/  WARPSYNC.COLLECTIVE R3, `(.L_x_211) ;  /* 0x0000000003087348 */ /* 0x000fea0003c00000 */
[----:B------:R-:W-:Y:S01]  /*6810*/  VOTE.ALL P0, P0 ;  /* 0x0000000000ff7806 */ /* 0x000fe20000000000 */
[----:B------:R-:W-:-:S12]  /*6820*/  ENDCOLLECTIVE ;  /* 0x000000000000791b */ /* 0x000fd80003800000 */
.L_x_211:
[----:B------:R-:W-:Y:S05]  /*6830*/  BRA `(.L_x_212) ;  /* 0xffffffd800d07947 */ /* 0x000fea000383ffff */
.L_x_145:
[----:B------:R-:W-:Y:S01]  /*6840*/  BSSY B0, `(.L_x_213) ;  /* 0x0000006000007945 */ /* 0x000fe20003800000 */
[----:B------:R-:W-:Y:S01]  /*6850*/  PLOP3.LUT P0, PT, P0, PT, PT, 0x8, 0x80 ;  /* 0x000000000080781c */ /* 0x000fe2000070e170 */
[----:B------:R-:W-:-:S12]  /*6860*/  IMAD.MOV.U32 R3, RZ, RZ, -0x1 ;  /* 0xffffffffff037424 */ /* 0x000fd800078e00ff */
[----:B------:R-:W-:Y:S05]  /*6870*/  WARPSYNC.COLLECTIVE R3, `(.L_x_214) ;  /* 0x0000000003087348 */ /* 0x000fea0003c00000 */
[----:B------:R-:W-:Y:S01]  /*6880*/  VOTE.ANY P0, P0 ;  /* 0x0000000000ff7806 */ /* 0x000fe20000000100 */
[----:B------:R-:W-:-:S12]  /*6890*/  ENDCOLLECTIVE ;  /* 0x000000000000791b */ /* 0x000fd80003800000 */
.L_x_214:
[----:B------:R-:W-:Y:S05]  /*68a0*/  BSYNC B0 ;  /* 0x0000000000007941 */ /* 0x000fea0003800000 */
.L_x_213:
[----:B------:R-:W-:Y:S05]  /*68b0*/  BRA `(.L_x_215) ;  /* 0xffffffd800dc7947 */ /* 0x000fea000383ffff */
.L_x_147:
[----:B------:R-:W-:Y:S01]  /*68c0*/  BSSY B0, `(.L_x_216) ;  /* 0x0000006000007945 */ /* 0x000fe20003800000 */
[----:B------:R-:W-:Y:S01]  /*68d0*/  PLOP3.LUT P0, PT, P0, PT, PT, 0x8, 0x80 ;  /* 0x000000000080781c */ /* 0x000fe2000070e170 */
[----:B------:R-:W-:-:S12]  /*68e0*/  IMAD.MOV.U32 R3, RZ, RZ, -0x1 ;  /* 0xffffffffff037424 */ /* 0x000fd800078e00ff */
[----:B------:R-:W-:Y:S05]  /*68f0*/  WARPSYNC.COLLECTIVE R3, `(.L_x_217) ;  /* 0x0000000003087348 */ /* 0x000fea0003c00000 */
[----:B------:R-:W-:Y:S01]  /*6900*/  VOTE.ANY P0, P0 ;  /* 0x0000000000ff7806 */ /* 0x000fe20000000100 */
[----:B------:R-:W-:-:S12]  /*6910*/  ENDCOLLECTIVE ;  /* 0x000000000000791b */ /* 0x000fd80003800000 */
.L_x_217:
[----:B------:R-:W-:Y:S05]  /*6920*/  BSYNC B0 ;  /* 0x0000000000007941 */ /* 0x000fea0003800000 */
.L_x_216:
[----:B------:R-:W-:Y:S05]  /*6930*/  BRA `(.L_x_218) ;  /* 0xffffffdc003c7947 */ /* 0x000fea000383ffff */
.L_x_149:
[----:B------:R-:W-:Y:S01]  /*6940*/  BSSY B0, `(.L_x_219) ;  /* 0x0000006000007945 */ /* 0x000fe20003800000 */
[----:B------:R-:W-:Y:S01]  /*6950*/  PLOP3.LUT P0, PT, P0, PT, PT, 0x8, 0x80 ;  /* 0x000000000080781c */ /* 0x000fe2000070e170 */
[----:B------:R-:W-:-:S12]  /*6960*/  IMAD.MOV.U32 R3, RZ, RZ, -0x1 ;  /* 0xffffffffff037424 */ /* 0x000fd800078e00ff */
[----:B------:R-:W-:Y:S05]  /*6970*/  WARPSYNC.COLLECTIVE R3, `(.L_x_220) ;  /* 0x0000000003087348 */ /* 0x000fea0003c00000 */
[----:B------:R-:W-:Y:S01]  /*6980*/  VOTE.ANY R3, PT, P0 ;  /* 0x0000000000037806 */ /* 0x000fe200000e0100 */
[----:B------:R-:W-:Y:S06]  /*6990*/  ENDCOLLECTIVE ;  /* 0x000000000000791b */ /* 0x000fec0003800000 */
.L_x_220:
[----:B------:R-:W-:Y:S05]  /*69a0*/  BSYNC B0 ;  /* 0x0000000000007941 */ /* 0x000fea0003800000 */
.L_x_219:
        /* <DEDUP_REMOVED lines=12> */
.L_x_221:
[----:B------:R-:W-:Y:S02]  /*6a70*/  IMAD.MOV.U32 R20, RZ, RZ, R19 ;  /* 0x000000ffff147224 */ /* 0x000fe400078e0013 */
[----:B------:R-:W-:-:S07]  /*6a80*/  IMAD.MOV.U32 R44, RZ, RZ, R23 ;  /* 0x000000ffff2c7224 */ /* 0x000fce00078e0017 */
[----:B------:R-:W-:Y:S05]  /*6a90*/  WARPSYNC.COLLECTIVE R3, `(.L_x_222) ;  /* 0x0000000003087348 */ /* 0x000fea0003c00000 */
[----:B------:R0:W1:Y:S02]  /*6aa0*/  SHFL.DOWN P0, R23, R20, R21, R22 ;  /* 0x0800001514177389 */ /* 0x0000640000000016 */
[----:B01----:R-:W-:Y:S05]  /*6ab0*/  ENDCOLLECTIVE ;  /* 0x000000000000791b */ /* 0x003fea0003800000 */
.L_x_222:
        /* <DEDUP_REMOVED lines=12> */
.L_x_223:
[----:B------:R-:W-:Y:S01]  /*6b80*/  IMAD.MOV.U32 R20, RZ, RZ, R19 ;  /* 0x000000ffff147224 */ /* 0x000fe200078e0013 */
[----:B------:R-:W-:-:S04]  /*6b90*/  SEL R23, R23, RZ, !P1 ;  /* 0x000000ff17177207 */ /* 0x000fc80004800000 */
[----:B------:R-:W-:-:S13]  /*6ba0*/  IADD3 R18, P2, PT, R23, R18, RZ ;  /* 0x0000001217127210 */ /* 0x000fda0007f5e0ff */
[----:B------:R-:W-:Y:S05]  /*6bb0*/  WARPSYNC.COLLECTIVE R3, `(.L_x_224) ;  /* 0x0000000003087348 */ /* 0x000fea0003c00000 */
[----:B------:R0:W1:Y:S02]  /*6bc0*/  SHFL.DOWN P0, R23, R20, R21, R22 ;  /* 0x0800001514177389 */ /* 0x0000640000000016 */
[----:B01----:R-:W-:Y:S05]  /*6bd0*/  ENDCOLLECTIVE ;  /* 0x000000000000791b */ /* 0x003fea0003800000 */
.L_x_224:
        /* <DEDUP_REMOVED lines=9> */
.L_x_225:
[----:B------:R-:W-:-:S04]  /*6c70*/  IMAD.X R19, R44, 0x1, R19, P2 ;  /* 0x000000012c137824 */ /* 0x000fc800010e0613 */
[----:B------:R-:W-:Y:S01]  /*6c80*/  IMAD.MOV.U32 R20, RZ, RZ, R19 ;  /* 0x000000ffff147224 */ /* 0x000fe200078e0013 */
[----:B------:R-:W-:-:S04]  /*6c90*/  SEL R23, R23, RZ, !P1 ;  /* 0x000000ff17177207 */ /* 0x000fc80004800000 */
[----:B------:R-:W-:-:S13]  /*6ca0*/  IADD3 R18, P2, PT, R23, R18, RZ ;  /* 0x0000001217127210 */ /* 0x000fda0007f5e0ff */
[----:B------:R-:W-:Y:S05]  /*6cb0*/  WARPSYNC.COLLECTIVE R3, `(.L_x_226) ;  /* 0x0000000003087348 */ /* 0x000fea0003c00000 */
[----:B------:R0:W1:Y:S02]  /*6cc0*/  SHFL.DOWN P0, R23, R20, R21, R22 ;  /* 0x0800001514177389 */ /* 0x0000640000000016 */
[----:B01----:R-:W-:Y:S05]  /*6cd0*/  ENDCOLLECTIVE ;  /* 0x000000000000791b */ /* 0x003fea0003800000 */
.L_x_226:
        /* <DEDUP_REMOVED lines=9> */
.L_x_227:
[----:B------:R-:W-:-:S04]  /*6d70*/  IMAD.X R19, R44, 0x1, R19, P2 ;  /* 0x000000012c137824 */ /* 0x000fc800010e0613 */
[----:B------:R-:W-:Y:S02]  /*6d80*/  IMAD.MOV.U32 R20, RZ, RZ, R19 ;  /* 0x000000ffff147224 */ /* 0x000fe400078e0013 */
[----:B------:R-:W-:-:S07]  /*6d90*/  IMAD.MOV.U32 R44, RZ, RZ, R23 ;  /* 0x000000ffff2c7224 */ /* 0x000fce00078e0017 */
[----:B------:R-:W-:Y:S05]  /*6da0*/  WARPSYNC.COLLECTIVE R3, `(.L_x_228) ;  /* 0x0000000003087348 */ /* 0x000fea0003c00000 */
[----:B------:R0:W1:Y:S02]  /*6db0*/  SHFL.DOWN P0, R23, R20, R21, R22 ;  /* 0x0800001514177389 */ /* 0x0000640000000016 */
[----:B01----:R-:W-:Y:S05]  /*6dc0*/  ENDCOLLECTIVE ;  /* 0x000000000000791b */ /* 0x003fea0003800000 */
.L_x_228:
        /* <DEDUP_REMOVED lines=9> */
.L_x_229:
[----:B------:R-:W-:Y:S02]  /*6e60*/  IMAD.MOV.U32 R20, RZ, RZ, R19 ;  /* 0x000000ffff147224 */ /* 0x000fe400078e0013 */
[----:B------:R-:W-:-:S07]  /*6e70*/  IMAD.MOV.U32 R44, RZ, RZ, R23 ;  /* 0x000000ffff2c7224 */ /* 0x000fce00078e0017 */
[----:B------:R-:W-:Y:S05]  /*6e80*/  WARPSYNC.COLLECTIVE R3, `(.L_x_230) ;  /* 0x0000000003087348 */ /* 0x000fea0003c00000 */
[----:B------:R0:W1:Y:S02]  /*6e90*/  SHFL.DOWN P0, R23, R20, R21, R22 ;  /* 0x0800001514177389 */ /* 0x0000640000000016 */
[----:B01----:R-:W-:Y:S05]  /*6ea0*/  ENDCOLLECTIVE ;  /* 0x000000000000791b */ /* 0x003fea0003800000 */
.L_x_230:
        /* <DEDUP_REMOVED lines=12> */
.L_x_231:
[----:B------:R-:W-:Y:S05]  /*6f70*/  BRA `(.L_x_232) ;  /* 0xffffffd800847947 */ /* 0x000fea000383ffff */
.L_x_233:
        /* <DEDUP_REMOVED lines=16> */
.L_x_255:


//--------------------- .text._ZN3cub18CUB_300001_SM_10006detail4scan20DeviceScanInitKernelINS0_13ScanTileStateIyLb1EEEEEvT_i --------------------------
	.section	.text._ZN3cub18CUB_300001_SM_10006detail4scan20DeviceScanInitKernelINS0_13ScanTileStateIyLb1EEEEEvT_i,"ax",@progbits
	.align	128
        .global         _ZN3cub18CUB_300001_SM_10006detail4scan20DeviceScanInitKernelINS0_13ScanTileStateIyLb1EEEEEvT_i
        .type           _ZN3cub18CUB_300001_SM_10006detail4scan20DeviceScanInitKernelINS0_13ScanTileStateIyLb1EEEEEvT_i,@function
        .size           _ZN3cub18CUB_300001_SM_10006detail4scan20DeviceScanInitKernelINS0_13ScanTileStateIyLb1EEEEEvT_i,(.L_x_256 - _ZN3cub18CUB_300001_SM_10006detail4scan20DeviceScanInitKernelINS0_13ScanTileStateIyLb1EEEEEvT_i)
        .other          _ZN3cub18CUB_300001_SM_10006detail4scan20DeviceScanInitKernelINS0_13ScanTileStateIyLb1EEEEEvT_i,@"STO_CUDA_ENTRY STV_DEFAULT"
_ZN3cub18CUB_300001_SM_10006detail4scan20DeviceScanInitKernelINS0_13ScanTileStateIyLb1EEEEEvT_i:
.text._ZN3cub18CUB_300001_SM_10006detail4scan20DeviceScanInitKernelINS0_13ScanTileStateIyLb1EEEEEvT_i:
[----:B------:R-:W-:Y:S01]  /*0000*/  LDC R1, c[0x0][0x37c] ;  /* 0x0000df00ff017b82 */ /* 0x000fe20000000800 */
[----:B------:R-:W0:Y:S07]  /*0010*/  S2R R0, SR_TID.X ;  /* 0x0000000000007919 */ /* 0x000e2e0000002100 */
[----:B------:R-:W1:Y:S01]  /*0020*/  S2UR UR6, SR_CTAID.X ;  /* 0x00000000000679c3 */ /* 0x000e620000002500 */
[----:B------:R-:W2:Y:S01]  /*0030*/  LDCU UR4, c[0x0][0x388] ;  /* 0x00007100ff0477ac */ /* 0x000ea20008000800 */
[----:B------:R-:W-:-:S06]  /*0040*/  CS2R R6, SRZ ;  /* 0x0000000000067805 */ /* 0x000fcc000001ff00 */
[----:B------:R-:W1:Y:S01]  /*0050*/  LDC R5, c[0x0][0x360] ;  /* 0x0000d800ff057b82 */ /* 0x000e620000000800 */
[----:B0-----:R-:W-:Y:S01]  /*0060*/  ISETP.GT.U32.AND P0, PT, R0, 0x1f, PT ;  /* 0x0000001f0000780c */ /* 0x001fe20003f04070 */
[----:B-1----:R-:W-:-:S03]  /*0070*/  IMAD R5, R5, UR6, R0 ;  /* 0x0000000605057c24 */ /* 0x002fc6000f8e0200 */
[----:B------:R-:W-:Y:S02]  /*0080*/  ISETP.NE.OR P0, PT, RZ, UR6, P0 ;  /* 0x00000006ff007c0c */ /* 0x000fe40008705670 */
[----:B--2---:R-:W-:Y:S01]  /*0090*/  ISETP.GE.AND P1, PT, R5, UR4, PT ;  /* 0x0000000405007c0c */ /* 0x004fe2000bf26270 */
[----:B------:R-:W0:-:S12]  /*00a0*/  LDCU.64 UR4, c[0x0][0x358] ;  /* 0x00006b00ff0477ac */ /* 0x000e180008000a00 */
[----:B------:R-:W1:Y:S01]  /*00b0*/  @!P1 LDC.64 R2, c[0x0][0x380] ;  /* 0x0000e000ff029b82 */ /* 0x000e620000000a00 */
[----:B------:R-:W-:Y:S02]  /*00c0*/  @!P1 IMAD.MOV.U32 R4, RZ, RZ, 0x63 ;  /* 0x00000063ff049424 */ /* 0x000fe400078e00ff */
[----:B-1----:R-:W-:Y:S01]  /*00d0*/  @!P1 IMAD.WIDE R2, R5, 0x10, R2 ;  /* 0x0000001005029825 */ /* 0x002fe200078e0202 */
[----:B------:R-:W-:-:S05]  /*00e0*/  @!P1 MOV R5, 0x0 ;  /* 0x0000000000059802 */ /* 0x000fca0000000f00 */
[----:B0-----:R0:W-:Y:S01]  /*00f0*/  @!P1 STG.E.128 desc[UR4][R2.64+0x200], R4 ;  /* 0x0002000402009986 */ /* 0x0011e2000c101d04 */
[----:B------:R-:W-:Y:S05]  /*0100*/  @P0 EXIT ;  /* 0x000000000000094d */ /* 0x000fea0003800000 */
[----:B0-----:R-:W0:Y:S02]  /*0110*/  LDC.64 R2, c[0x0][0x380] ;  /* 0x0000e000ff027b82 */ /* 0x001e240000000a00 */
[----:B0-----:R-:W-:-:S05]  /*0120*/  IMAD.WIDE.U32 R2, R0, 0x10, R2 ;  /* 0x0000001000027825 */ /* 0x001fca00078e0002 */
[----:B------:R-:W-:Y:S01]  /*0130*/  STG.E.128 desc[UR4][R2.64], RZ ;  /* 0x000000ff02007986 */ /* 0x000fe2000c101d04 */
[----:B------:R-:W-:Y:S05]  /*0140*/  EXIT ;  /* 0x000000000000794d */ /* 0x000fea0003800000 */
.L_x_234:
        /* <DEDUP_REMOVED lines=11> */
.L_x_256:


//--------------------- .text._ZN3cub18CUB_300001_SM_10006detail11EmptyKernelIvEEvv --------------------------
	.section	.text._ZN3cub18CUB_300001_SM_10006detail11EmptyKernelIvEEvv,"ax",@progbits
	.align	128
        .global         _ZN3cub18CUB_300001_SM_10006detail11EmptyKernelIvEEvv
        .type           _ZN3cub18CUB_300001_SM_10006detail11EmptyKernelIvEEvv,@function
        .size           _ZN3cub18CUB_300001_SM_10006detail11EmptyKernelIvEEvv,(.L_x_257 - _ZN3cub18CUB_300001_SM_10006detail11EmptyKernelIvEEvv)
        .other          _ZN3cub18CUB_300001_SM_10006detail11EmptyKernelIvEEvv,@"STO_CUDA_ENTRY STV_DEFAULT"
_ZN3cub18CUB_300001_SM_10006detail11EmptyKernelIvEEvv:
.text._ZN3cub18CUB_300001_SM_10006detail11EmptyKernelIvEEvv:
[----:B------:R-:W-:Y:S01]  /*0000*/  LDC R1, c[0x0][0x37c] ;  /* 0x0000df00ff017b82 */ /* 0x000fe20000000800 */
[----:B------:R-:W-:Y:S05]  /*0010*/  EXIT ;  /* 0x000000000000794d */ /* 0x000fea0003800000 */
.L_x_235:
        /* <DEDUP_REMOVED lines=14> */
.L_x_257:


//--------------------- .text._Z14gridloopsearchdddddddddddddddddddddddddddddddddddddddddddddddddddddddddddddddddddddddddddddddddddddddddddddddddddddddddddddddddddddddddddddddddddddddddddddddddddddddPyPd --------------------------
	.section	.text._Z14gridloopsearchdddddddddddddddddddddddddddddddddddddddddddddddddddddddddddddddddddddddddddddddddddddddddddddddddddddddddddddddddddddddddddddddddddddddddddddddddddddddPyPd,"ax",@progbits
	.align	128
        .global         _Z14gridloopsearchdddddddddddddddddddddddddddddddddddddddddddddddddddddddddddddddddddddddddddddddddddddddddddddddddddddddddddddddddddddddddddddddddddddddddddddddddddddddPyPd
        .type           _Z14gridloopsearchdddddddddddddddddddddddddddddddddddddddddddddddddddddddddddddddddddddddddddddddddddddddddddddddddddddddddddddddddddddddddddddddddddddddddddddddddddddddPyPd,@function
        .size           _Z14gridloopsearchdddddddddddddddddddddddddddddddddddddddddddddddddddddddddddddddddddddddddddddddddddddddddddddddddddddddddddddddddddddddddddddddddddddddddddddddddddddddPyPd,(.L_x_258 - _Z14gridloopsearchdddddddddddddddddddddddddddddddddddddddddddddddddddddddddddddddddddddddddddddddddddddddddddddddddddddddddddddddddddddddddddddddddddddddddddddddddddddddPyPd)
        .other          _Z14gridloopsearchdddddddddddddddddddddddddddddddddddddddddddddddddddddddddddddddddddddddddddddddddddddddddddddddddddddddddddddddddddddddddddddddddddddddddddddddddddddddPyPd,@"STO_CUDA_ENTRY STV_DEFAULT"
_Z14gridloopsearchdddddddddddddddddddddddddddddddddddddddddddddddddddddddddddddddddddddddddddddddddddddddddddddddddddddddddddddddddddddddddddddddddddddddddddddddddddddddPyPd:
.text._Z14gridloopsearchdddddddddddddddddddddddddddddddddddddddddddddddddddddddddddddddddddddddddddddddddddddddddddddddddddddddddddddddddddddddddddddddddddddddddddddddddddddddPyPd:
[----:B------:R-:W-:Y:S01]  /*0000*/  LDC R1, c[0x0][0x37c] ;  /* 0x0000df00ff017b82 */ /* 0x000fe20000000800 */
[----:B------:R-:W0:Y:S07]  /*0010*/  S2R R14, SR_TID.X ;  /* 0x00000000000e7919 */ /* 0x000e2e0000002100 */
[----:B------:R-:W1:Y:S01]  /*0020*/  S2UR UR4, SR_CTAID.X ;  /* 0x00000000000479c3 */ /* 0x000e620000002500 */
[----:B------:R-:W2:Y:S01]  /*0030*/  LDCU UR5, c[0x3][0x4] ;  /* 0x00c00080ff0577ac */ /* 0x000ea20008000800 */
[----:B------:R-:W-:Y:S01]  /*0040*/  CS2R R34, SRZ ;  /* 0x0000000000227805 */ /* 0x000fe2000001ff00 */
[----:B------:R-:W3:Y:S01]  /*0050*/  S2R R15, SR_TID.Y ;  /* 0x00000000000f7919 */ /* 0x000ee20000002200 */
[----:B------:R-:W4:Y:S04]  /*0060*/  LDCU.64 UR8, c[0x3][0x10] ;  /* 0x00c00200ff0877ac */ /* 0x000f280008000a00 */
[----:B------:R-:W5:Y:S01]  /*0070*/  S2UR UR6, SR_CTAID.Y ;  /* 0x00000000000679c3 */ /* 0x000f620000002600 */
[----:B------:R-:W3:Y:S01]  /*0080*/  LDCU.128 UR12, c[0x0][0x390] ;  /* 0x00007200ff0c77ac */ /* 0x000ee20008000c00 */
[----:B------:R-:W3:Y:S06]  /*0090*/  LDCU.128 UR16, c[0x0][0x3c0] ;  /* 0x00007800ff1077ac */ /* 0x000eec0008000c00 */
[----:B------:R-:W0:Y:S01]  /*00a0*/  S2UR UR7, SR_CTAID.Z ;  /* 0x00000000000779c3 */ /* 0x000e220000002700 */
[----:B------:R-:W3:Y:S01]  /*00b0*/  LDCU.64 UR10, c[0x0][0x3f0] ;  /* 0x00007e00ff0a77ac */ /* 0x000ee20008000a00 */
[----:B------:R-:W0:Y:S06]  /*00c0*/  LDCU.64 UR24, c[0x0][0x358] ;  /* 0x00006b00ff1877ac */ /* 0x000e2c0008000a00 */
[----:B------:R-:W3:Y:S01]  /*00d0*/  LDC.64 R16, c[0x3][0x8] ;  /* 0x00c00200ff107b82 */ /* 0x000ee20000000a00 */
[----:B-1----:R-:W1:Y:S01]  /*00e0*/  I2F.F64.U32 R24, UR4 ;  /* 0x0000000400187d12 */ /* 0x002e620008201800 */
[----:B--2---:R-:W-:-:S02]  /*00f0*/  UIMAD UR4, UR4, UR5, URZ ;  /* 0x00000005040472a4 */ /* 0x004fc4000f8e02ff */
[----:B----4-:R-:W-:-:S04]  /*0100*/  UISETP.GE.AND UP0, UPT, UR9, 0x1, UPT ;  /* 0x000000010900788c */ /* 0x010fc8000bf06270 */
[----:B------:R-:W1:Y:S01]  /*0110*/  LDC.64 R2, c[0x0][0x380] ;  /* 0x0000e000ff027b82 */ /* 0x000e620000000a00 */
[----:B-----5:R-:W2:Y:S07]  /*0120*/  I2F.F64.U32 R26, UR6 ;  /* 0x00000006001a7d12 */ /* 0x020eae0008201800 */
[----:B------:R-:W2:Y:S01]  /*0130*/  LDC.64 R4, c[0x0][0x3a8] ;  /* 0x0000ea00ff047b82 */ /* 0x000ea20000000a00 */
[----:B0-----:R-:W0:Y:S07]  /*0140*/  I2F.F64.U32 R28, UR7 ;  /* 0x00000007001c7d12 */ /* 0x001e2e0008201800 */
[----:B------:R-:W0:Y:S01]  /*0150*/  LDC.64 R6, c[0x0][0x3b0] ;  /* 0x0000ec00ff067b82 */ /* 0x000e220000000a00 */
[----:B------:R-:W4:Y:S01]  /*0160*/  I2F.F64.U32 R30, R14 ;  /* 0x0000000e001e7312 */ /* 0x000f220000201800 */
[----:B---3--:R-:W-:-:S02]  /*0170*/  IMAD R13, R16, UR6, RZ ;  /* 0x00000006100d7c24 */ /* 0x008fc4000f8e02ff */
[C---:B------:R-:W-:Y:S02]  /*0180*/  IMAD R12, R17.reuse, UR8, RZ ;  /* 0x00000008110c7c24 */ /* 0x040fe4000f8e02ff */
[----:B------:R-:W-:Y:S02]  /*0190*/  IMAD R13, R16, UR4, R13 ;  /* 0x00000004100d7c24 */ /* 0x000fe4000f8e020d */
[----:B------:R-:W4:Y:S01]  /*01a0*/  LDC.64 R8, c[0x0][0x3d8] ;  /* 0x0000f600ff087b82 */ /* 0x000f220000000a00 */
[----:B------:R-:W3:Y:S01]  /*01b0*/  I2F.F64.U32 R32, R15 ;  /* 0x0000000f00207312 */ /* 0x000ee20000201800 */
[----:B------:R-:W-:Y:S01]  /*01c0*/  IMAD R0, R17, UR7, R14 ;  /* 0x0000000711007c24 */ /* 0x000fe2000f8e020e */
[----:B-1----:R-:W-:Y:S01]  /*01d0*/  DFMA R24, R24, UR12, R2 ;  /* 0x0000000c18187c2b */ /* 0x002fe20008000002 */
[----:B------:R-:W-:-:S04]  /*01e0*/  IMAD R13, R13, R12, R15 ;  /* 0x0000000c0d0d7224 */ /* 0x000fc800078e020f */
[----:B------:R-:W3:Y:S01]  /*01f0*/  LDC.64 R10, c[0x0][0x3e0] ;  /* 0x0000f800ff0a7b82 */ /* 0x000ee20000000a00 */
[----:B------:R-:W-:Y:S01]  /*0200*/  IMAD R13, R0, UR8, R13 ;  /* 0x00000008000d7c24 */ /* 0x000fe2000f8e020d */
[----:B--2---:R-:W-:-:S06]  /*0210*/  DFMA R26, R26, R4, UR14 ;  /* 0x0000000e1a1a7e2b */ /* 0x004fcc0008000004 */
[----:B------:R-:W1:Y:S01]  /*0220*/  LDC.64 R22, c[0x0][0x838] ;  /* 0x00020e00ff167b82 */ /* 0x000e620000000a00 */
[----:B0-----:R-:W-:Y:S02]  /*0230*/  DFMA R28, R28, UR16, R6 ;  /* 0x000000101c1c7c2b */ /* 0x001fe40008000006 */
[----:B----4-:R-:W-:Y:S02]  /*0240*/  DFMA R30, R30, R8, UR18 ;  /* 0x000000121e1e7e2b */ /* 0x010fe40008000008 */
[----:B---3--:R-:W-:Y:S01]  /*0250*/  DFMA R32, R32, UR10, R10 ;  /* 0x0000000a20207c2b */ /* 0x008fe2000800000a */
[----:B-1----:R-:W-:Y:S01]  /*0260*/  IMAD.WIDE R22, R13, 0x8, R22 ;  /* 0x000000080d167825 */ /* 0x002fe200078e0216 */
[----:B------:R-:W-:Y:S09]  /*0270*/  BRA.U !UP0, `(.L_x_236) ;  /* 0x0000002508287547 */ /* 0x000ff2000b800000 */
[----:B------:R-:W0:Y:S01]  /*0280*/  LDCU.128 UR8, c[0x0][0x6b0] ;  /* 0x0000d600ff0877ac */ /* 0x000e220008000c00 */
[----:B------:R-:W1:Y:S01]  /*0290*/  LDC.64 R46, c[0x3][0x18] ;  /* 0x00c00600ff2e7b82 */ /* 0x000e620000000a00 */
[----:B------:R-:W2:Y:S01]  /*02a0*/  LDCU.128 UR12, c[0x0][0x710] ;  /* 0x0000e200ff0c77ac */ /* 0x000ea20008000c00 */
[----:B------:R-:W3:Y:S01]  /*02b0*/  LDCU.128 UR32, c[0x0][0x470] ;  /* 0x00008e00ff2077ac */ /* 0x000ee20008000c00 */
[----:B------:R-:W4:Y:S01]  /*02c0*/  LDCU.128 UR36, c[0x0][0x530] ;  /* 0x0000a600ff2477ac */ /* 0x000f220008000c00 */
[----:B------:R-:W5:Y:S01]  /*02d0*/  LDCU.128 UR56, c[0x0][0x590] ;  /* 0x0000b200ff3877ac */ /* 0x000f620008000c00 */
[C---:B0-----:R-:W-:Y:S01]  /*02e0*/  DMUL R14, R26.reuse, UR10 ;  /* 0x0000000a1a0e7c28 */ /* 0x041fe20008000000 */
[----:B------:R-:W0:Y:S01]  /*02f0*/  LDCU.128 UR44, c[0x0][0x5f0] ;  /* 0x0000be00ff2c77ac */ /* 0x000e220008000c00 */
[C---:B--2---:R-:W-:Y:S01]  /*0300*/  DMUL R16, R26.reuse, UR14 ;  /* 0x0000000e1a107c28 */ /* 0x044fe20008000000 */
[----:B------:R-:W2:Y:S01]  /*0310*/  LDCU.128 UR40, c[0x0][0x650] ;  /* 0x0000ca00ff2877ac */ /* 0x000ea20008000c00 */
[----:B---3--:R-:W-:Y:S01]  /*0320*/  DMUL R2, R26, UR34 ;  /* 0x000000221a027c28 */ /* 0x008fe20008000000 */
[----:B------:R-:W3:Y:S03]  /*0330*/  LDCU.128 UR16, c[0x0][0x770] ;  /* 0x0000ee00ff1077ac */ /* 0x000ee60008000c00 */
[----:B------:R-:W-:-:S02]  /*0340*/  DFMA R14, R24, UR8, R14 ;  /* 0x00000008180e7c2b */ /* 0x000fc4000800000e */
[----:B----4-:R-:W-:Y:S01]  /*0350*/  DMUL R6, R26, UR38 ;  /* 0x000000261a067c28 */ /* 0x010fe20008000000 */
[----:B------:R-:W4:Y:S01]  /*0360*/  LDCU.128 UR20, c[0x0][0x7d0] ;  /* 0x0000fa00ff1477ac */ /* 0x000f220008000c00 */
[----:B------:R-:W-:Y:S02]  /*0370*/  DFMA R16, R24, UR12, R16 ;  /* 0x0000000c18107c2b */ /* 0x000fe40008000010 */
[----:B-----5:R-:W-:Y:S01]  /*0380*/  DMUL R8, R26, UR58 ;  /* 0x0000003a1a087c28 */ /* 0x020fe20008000000 */
[----:B------:R-:W5:Y:S01]  /*0390*/  LDCU.128 UR60, c[0x0][0x4d0] ;  /* 0x00009a00ff3c77ac */ /* 0x000f620008000c00 */
[----:B------:R-:W-:Y:S02]  /*03a0*/  DFMA R2, R24, UR32, R2 ;  /* 0x0000002018027c2b */ /* 0x000fe40008000002 */
[----:B0-----:R-:W-:Y:S01]  /*03b0*/  DMUL R10, R26, UR46 ;  /* 0x0000002e1a0a7c28 */ /* 0x001fe20008000000 */
[----:B------:R-:W0:Y:S01]  /*03c0*/  LDCU.128 UR4, c[0x0][0x480] ;  /* 0x00009000ff0477ac */ /* 0x000e220008000c00 */
[----:B------:R-:W-:-:S02]  /*03d0*/  DFMA R6, R24, UR36, R6 ;  /* 0x0000002418067c2b */ /* 0x000fc40008000006 */
[----:B--2---:R-:W-:Y:S01]  /*03e0*/  DMUL R12, R26, UR42 ;  /* 0x0000002a1a0c7c28 */ /* 0x004fe20008000000 */
[----:B------:R-:W2:Y:S01]  /*03f0*/  LDCU.128 UR8, c[0x0][0x720] ;  /* 0x0000e400ff0877ac */ /* 0x000ea20008000c00 */
[----:B------:R-:W-:Y:S02]  /*0400*/  DFMA R8, R24, UR56, R8 ;  /* 0x0000003818087c2b */ /* 0x000fe40008000008 */
[----:B---3--:R-:W-:Y:S01]  /*0410*/  DMUL R18, R26, UR18 ;  /* 0x000000121a127c28 */ /* 0x008fe20008000000 */
[----:B------:R-:W3:Y:S01]  /*0420*/  LDCU.128 UR12, c[0x0][0x7e0] ;  /* 0x0000fc00ff0c77ac */ /* 0x000ee20008000c00 */
[----:B------:R-:W-:Y:S02]  /*0430*/  DFMA R10, R24, UR44, R10 ;  /* 0x0000002c180a7c2b */ /* 0x000fe4000800000a */
[----:B----4-:R-:W-:Y:S01]  /*0440*/  DMUL R20, R26, UR22 ;  /* 0x000000161a147c28 */ /* 0x010fe20008000000 */
[----:B------:R-:W1:Y:S01]  /*0450*/  LDCU.64 UR22, c[0x3][0x20] ;  /* 0x00c00400ff1677ac */ /* 0x000e620008000a00 */
[----:B------:R-:W-:-:S02]  /*0460*/  DFMA R12, R24, UR40, R12 ;  /* 0x00000028180c7c2b */ /* 0x000fc4000800000c */
[----:B------:R-:W-:Y:S01]  /*0470*/  DFMA R18, R24, UR16, R18 ;  /* 0x0000001018127c2b */ /* 0x000fe20008000012 */
[----:B------:R-:W4:Y:S01]  /*0480*/  LDCU.128 UR28, c[0x0][0x4e0] ;  /* 0x00009c00ff1c77ac */ /* 0x000f220008000c00 */
[----:B-----5:R-:W-:Y:S02]  /*0490*/  DMUL R4, R26, UR62 ;  /* 0x0000003e1a047c28 */ /* 0x020fe40008000000 */
[----:B------:R-:W-:Y:S01]  /*04a0*/  DFMA R20, R24, UR20, R20 ;  /* 0x0000001418147c2b */ /* 0x000fe20008000014 */
[----:B------:R-:W5:Y:S01]  /*04b0*/  LDCU.128 UR32, c[0x0][0x540] ;  /* 0x0000a800ff2077ac */ /* 0x000f620008000c00 */
[C---:B0-----:R-:W-:Y:S02]  /*04c0*/  DFMA R2, R28.reuse, UR4, R2 ;  /* 0x000000041c027c2b */ /* 0x041fe40008000002 */
[----:B--2---:R-:W-:Y:S01]  /*04d0*/  DFMA R16, R28, UR8, R16 ;  /* 0x000000081c107c2b */ /* 0x004fe20008000010 */
[----:B------:R-:W0:Y:S01]  /*04e0*/  LDCU.128 UR36, c[0x0][0x5a0] ;  /* 0x0000b400ff2477ac */ /* 0x000e220008000c00 */
[----:B------:R-:W-:-:S02]  /*04f0*/  DFMA R4, R24, UR60, R4 ;  /* 0x0000003c18047c2b */ /* 0x000fc40008000004 */
[----:B---3--:R-:W-:Y:S01]  /*0500*/  DFMA R20, R28, UR12, R20 ;  /* 0x0000000c1c147c2b */ /* 0x008fe20008000014 */
[----:B------:R-:W2:Y:S01]  /*0510*/  LDCU.128 UR56, c[0x0][0x600] ;  /* 0x0000c000ff3877ac */ /* 0x000ea20008000c00 */
[C---:B------:R-:W-:Y:S01]  /*0520*/  DFMA R2, R30.reuse, UR6, R2 ;  /* 0x000000061e027c2b */ /* 0x040fe20008000002 */
[----:B-1----:R-:W-:Y:S01]  /*0530*/  VIMNMX3 R0, R46, UR22, R47, PT ;  /* 0x000000162e007c0f */ /* 0x002fe2000b80012f */
[----:B------:R-:W-:Y:S01]  /*0540*/  DFMA R40, R30, UR10, R16 ;  /* 0x0000000a1e287c2b */ /* 0x000fe20008000010 */
[----:B------:R-:W1:Y:S01]  /*0550*/  LDCU.128 UR44, c[0x0][0x660] ;  /* 0x0000cc00ff2c77ac */ /* 0x000e620008000c00 */
[----:B----4-:R-:W-:Y:S01]  /*0560*/  DFMA R4, R28, UR28, R4 ;  /* 0x0000001c1c047c2b */ /* 0x010fe20008000004 */
[----:B------:R-:W-:Y:S01]  /*0570*/  VIMNMX R0, PT, PT, R0, UR23, PT ;  /* 0x0000001700007c48 */ /* 0x000fe2000bfe0100 */
[----:B------:R-:W3:Y:S01]  /*0580*/  LDCU.128 UR40, c[0x0][0x6c0] ;  /* 0x0000d800ff2877ac */ /* 0x000ee20008000c00 */
[----:B------:R-:W-:Y:S02]  /*0590*/  DFMA R44, R30, UR14, R20 ;  /* 0x0000000e1e2c7c2b */ /* 0x000fe40008000014 */
[C---:B-----5:R-:W-:Y:S01]  /*05a0*/  DFMA R6, R28.reuse, UR32, R6 ;  /* 0x000000201c067c2b */ /* 0x060fe20008000006 */
[----:B------:R-:W4:Y:S01]  /*05b0*/  LDCU.128 UR16, c[0x0][0x780] ;  /* 0x0000f000ff1077ac */ /* 0x000f220008000c00 */
[----:B------:R-:W-:Y:S01]  /*05c0*/  ISETP.GE.AND P0, PT, R0, 0x1, PT ;  /* 0x000000010000780c */ /* 0x000fe20003f06270 */
[----:B0-----:R-:W-:Y:S01]  /*05d0*/  DFMA R8, R28, UR36, R8 ;  /* 0x000000241c087c2b */ /* 0x001fe20008000008 */
[----:B------:R-:W0:Y:S01]  /*05e0*/  LDCU.64 UR54, c[0x0][0x490] ;  /* 0x00009200ff3677ac */ /* 0x000e220008000a00 */
[----:B------:R-:W-:-:S02]  /*05f0*/  DFMA R4, R30, UR30, R4 ;  /* 0x0000001e1e047c2b */ /* 0x000fc40008000004 */
[----:B--2---:R-:W-:Y:S01]  /*0600*/  DFMA R10, R28, UR56, R10 ;  /* 0x000000381c0a7c2b */ /* 0x004fe2000800000a */
[----:B------:R-:W2:Y:S01]  /*0610*/  LDCU.64 UR52, c[0x0][0x4f0] ;  /* 0x00009e00ff3477ac */ /* 0x000ea20008000a00 */
[----:B------:R-:W-:Y:S02]  /*0620*/  DFMA R6, R30, UR34, R6 ;  /* 0x000000221e067c2b */ /* 0x000fe40008000006 */
[----:B-1----:R-:W-:Y:S01]  /*0630*/  DFMA R12, R28, UR44, R12 ;  /* 0x0000002c1c0c7c2b */ /* 0x002fe2000800000c */
[----:B------:R-:W1:Y:S01]  /*0640*/  LDCU.64 UR50, c[0x0][0x550] ;  /* 0x0000aa00ff3277ac */ /* 0x000e620008000a00 */
[----:B------:R-:W-:Y:S02]  /*0650*/  DFMA R8, R30, UR38, R8 ;  /* 0x000000261e087c2b */ /* 0x000fe40008000008 */
[----:B---3--:R-:W-:Y:S01]  /*0660*/  DFMA R14, R28, UR40, R14 ;  /* 0x000000281c0e7c2b */ /* 0x008fe2000800000e */
[----:B------:R-:W3:Y:S01]  /*0670*/  LDCU.64 UR48, c[0x0][0x5b0] ;  /* 0x0000b600ff3077ac */ /* 0x000ee20008000a00 */
[----:B------:R-:W-:-:S02]  /*0680*/  DFMA R10, R30, UR58, R10 ;  /* 0x0000003a1e0a7c2b */ /* 0x000fc4000800000a */
[----:B----4-:R-:W-:Y:S01]  /*0690*/  DFMA R18, R28, UR16, R18 ;  /* 0x000000101c127c2b */ /* 0x010fe20008000012 */
[----:B------:R-:W4:Y:S01]  /*06a0*/  LDCU.64 UR26, c[0x0][0x610] ;  /* 0x0000c200ff1a77ac */ /* 0x000f220008000a00 */
[C---:B------:R-:W-:Y:S02]  /*06b0*/  DFMA R36, R30.reuse, UR46, R12 ;  /* 0x0000002e1e247c2b */ /* 0x040fe4000800000c */
[----:B------:R-:W-:Y:S01]  /*06c0*/  DFMA R38, R30, UR42, R14 ;  /* 0x0000002a1e267c2b */ /* 0x000fe2000800000e */
[----:B------:R-:W5:Y:S01]  /*06d0*/  LDCU.64 UR4, c[0x0][0x670] ;  /* 0x0000ce00ff0477ac */ /* 0x000f620008000a00 */
[----:B0-----:R-:W-:Y:S02]  /*06e0*/  DFMA R20, R32, UR54, R2 ;  /* 0x0000003620147c2b */ /* 0x001fe40008000002 */
[----:B------:R-:W-:Y:S01]  /*06f0*/  DFMA R42, R30, UR18, R18 ;  /* 0x000000121e2a7c2b */ /* 0x000fe20008000012 */
[----:B------:R-:W0:Y:S01]  /*0700*/  LDCU.64 UR6, c[0x0][0x6d0] ;  /* 0x0000da00ff0677ac */ /* 0x000e220008000a00 */
[----:B--2---:R-:W-:-:S02]  /*0710*/  DFMA R18, R32, UR52, R4 ;  /* 0x0000003420127c2b */ /* 0x004fc40008000004 */
[C---:B-1----:R-:W-:Y:S01]  /*0720*/  DFMA R16, R32.reuse, UR50, R6 ;  /* 0x0000003220107c2b */ /* 0x042fe20008000006 */
[----:B------:R-:W1:Y:S01]  /*0730*/  LDCU.64 UR20, c[0x0][0x730] ;  /* 0x0000e600ff1477ac */ /* 0x000e620008000a00 */
[C---:B---3--:R-:W-:Y:S01]  /*0740*/  DFMA R14, R32.reuse, UR48, R8 ;  /* 0x00000030200e7c2b */ /* 0x048fe20008000008 */
[----:B------:R-:W2:Y:S01]  /*0750*/  LDCU.64 UR8, c[0x0][0x790] ;  /* 0x0000f200ff0877ac */ /* 0x000ea20008000a00 */
[C---:B----4-:R-:W-:Y:S01]  /*0760*/  DFMA R12, R32.reuse, UR26, R10 ;  /* 0x0000001a200c7c2b */ /* 0x050fe2000800000a */
[----:B------:R-:W3:Y:S01]  /*0770*/  LDCU.64 UR12, c[0x0][0x7f0] ;  /* 0x0000fe00ff0c77ac */ /* 0x000ee20008000a00 */
[C---:B-----5:R-:W-:Y:S02]  /*0780*/  DFMA R10, R32.reuse, UR4, R36 ;  /* 0x00000004200a7c2b */ /* 0x060fe40008000024 */
[C---:B0-----:R-:W-:Y:S02]  /*0790*/  DFMA R8, R32.reuse, UR6, R38 ;  /* 0x0000000620087c2b */ /* 0x041fe40008000026 */
[----:B-1----:R-:W-:-:S02]  /*07a0*/  DFMA R6, R32, UR20, R40 ;  /* 0x0000001420067c2b */ /* 0x002fc40008000028 */
[C---:B--2---:R-:W-:Y:S02]  /*07b0*/  DFMA R4, R32.reuse, UR8, R42 ;  /* 0x0000000820047c2b */ /* 0x044fe4000800002a */
[----:B---3--:R-:W-:Y:S01]  /*07c0*/  DFMA R2, R32, UR12, R44 ;  /* 0x0000000c20027c2b */ /* 0x008fe2000800002c */
[----:B------:R-:W-:Y:S10]  /*07d0*/  @!P0 BRA `(.L_x_236) ;  /* 0x0000001c00d08947 */ /* 0x000ff40003800000 */
[----:B------:R-:W0:Y:S02]  /*07e0*/  LDCU.64 UR4, c[0x0][0x840] ;  /* 0x00010800ff0477ac */ /* 0x000e240008000a00 */
[----:B0-----:R-:W-:-:S04]  /*07f0*/  UISETP.NE.U32.AND UP0, UPT, UR4, URZ, UPT ;  /* 0x000000ff0400728c */ /* 0x001fc8000bf05070 */
[----:B------:R-:W-:-:S09]  /*0800*/  UISETP.NE.AND.EX UP0, UPT, UR5, URZ, UPT, UP0 ;  /* 0x000000ff0500728c */ /* 0x000fd2000bf05300 */
[----:B------:R-:W-:Y:S05]  /*0810*/  BRA.U !UP0, `(.L_x_237) ;  /* 0x0000000d08287547 */ /* 0x000fea000b800000 */
[----:B------:R0:W5:Y:S01]  /*0820*/  LDG.E R34, desc[UR24][R22.64] ;  /* 0x0000001816227981 */ /* 0x000162000c1e1900 */
[----:B------:R-:W-:Y:S01]  /*0830*/  IMAD.MOV.U32 R0, RZ, RZ, RZ ;  /* 0x000000ffff007224 */ /* 0x000fe200078e00ff */
[----:B------:R-:W-:-:S06]  /*0840*/  UMOV UR4, URZ ;  /* 0x000000ff00047c82 */ /* 0x000fcc0008000000 */
.L_x_244:
[----:B------:R-:W1:Y:S01]  /*0850*/  LDC.64 R38, c[0x0][0x3f8] ;  /* 0x0000fe00ff267b82 */ /* 0x000e620000000a00 */
[----:B------:R-:W1:Y:S01]  /*0860*/  LDCU.64 UR6, c[0x0][0x408] ;  /* 0x00008100ff0677ac */ /* 0x000e620008000a00 */
[----:B0-----:R-:W1:Y:S01]  /*0870*/  I2F.F64.U32 R36, UR4 ;  /* 0x0000000400247d12 */ /* 0x001e620008201800 */
[----:B------:R-:W2:Y:S01]  /*0880*/  LDCU.64 UR8, c[0x0][0x4f8] ;  /* 0x00009f00ff0877ac */ /* 0x000ea20008000a00 */
[----:B------:R-:W3:Y:S01]  /*0890*/  LDCU.64 UR10, c[0x0][0x5b8] ;  /* 0x0000b700ff0a77ac */ /* 0x000ee20008000a00 */
[----:B------:R-:W4:Y:S01]  /*08a0*/  LDCU.64 UR12, c[0x0][0x738] ;  /* 0x0000e700ff0c77ac */ /* 0x000f220008000a00 */
[----:B------:R-:W0:Y:S01]  /*08b0*/  LDCU UR5, c[0x3][0x14] ;  /* 0x00c00280ff0577ac */ /* 0x000e220008000800 */
[----:B------:R-:W-:Y:S01]  /*08c0*/  UIADD3 UR4, UPT, UPT, UR4, 0x1, URZ ;  /* 0x0000000104047890 */ /* 0x000fe2000fffe0ff */
[----:B-1----:R-:W-:-:S08]  /*08d0*/  DFMA R36, R36, UR6, R38 ;  /* 0x0000000624247c2b */ /* 0x002fd00008000026 */
[C---:B--2---:R-:W-:Y:S02]  /*08e0*/  DFMA R38, R36.reuse, UR8, R18 ;  /* 0x0000000824267c2b */ /* 0x044fe40008000012 */
[C---:B---3--:R-:W-:Y:S01]  /*08f0*/  DFMA R40, R36.reuse, UR10, R14 ;  /* 0x0000000a24287c2b */ /* 0x048fe2000800000e */
[----:B0-----:R-:W-:Y:S01]  /*0900*/  UISETP.NE.AND UP0, UPT, UR4, UR5, UPT ;  /* 0x000000050400728c */ /* 0x001fe2000bf05270 */
[----:B----4-:R-:W-:Y:S02]  /*0910*/  DFMA R42, R36, UR12, R6 ;  /* 0x0000000c242a7c2b */ /* 0x010fe40008000006 */
[----:B------:R-:W-:-:S09]  /*0920*/  UMOV UR5, URZ ;  /* 0x000000ff00057c82 */ /* 0x000fd20008000000 */
.L_x_243:
[----:B0-----:R-:W0:Y:S01]  /*0930*/  LDC.64 R46, c[0x0][0x410] ;  /* 0x00010400ff2e7b82 */ /* 0x001e220000000a00 */
[----:B------:R-:W0:Y:S01]  /*0940*/  LDCU.64 UR6, c[0x0][0x420] ;  /* 0x00008400ff0677ac */ /* 0x000e220008000a00 */
[----:B------:R-:W0:Y:S01]  /*0950*/  I2F.F64.U32 R44, UR5 ;  /* 0x00000005002c7d12 */ /* 0x000e220008201800 */
[----:B------:R-:W1:Y:S01]  /*0960*/  LDCU.64 UR8, c[0x0][0x498] ;  /* 0x00009300ff0877ac */ /* 0x000e620008000a00 */
[----:B------:R-:W2:Y:S01]  /*0970*/  LDCU.64 UR14, c[0x0][0x558] ;  /* 0x0000ab00ff0e77ac */ /* 0x000ea20008000a00 */
[----:B------:R-:W3:Y:S01]  /*0980*/  LDCU.64 UR20, c[0x0][0x618] ;  /* 0x0000c300ff1477ac */ /* 0x000ee20008000a00 */
[----:B------:R-:W4:Y:S01]  /*0990*/  LDCU.64 UR26, c[0x0][0x678] ;  /* 0x0000cf00ff1a77ac */ /* 0x000f220008000a00 */
[----:B------:R-:W4:Y:S01]  /*09a0*/  LDCU.64 UR30, c[0x0][0x6d8] ;  /* 0x0000db00ff1e77ac */ /* 0x000f220008000a00 */
[----:B0-----:R-:W-:Y:S01]  /*09b0*/  DFMA R44, R44, UR6, R46 ;  /* 0x000000062c2c7c2b */ /* 0x001fe2000800002e */
[----:B------:R-:W0:Y:S01]  /*09c0*/  LDCU.64 UR34, c[0x0][0x798] ;  /* 0x0000f300ff2277ac */ /* 0x000e220008000a00 */
[----:B-1----:R-:W-:-:S02]  /*09d0*/  DFMA R46, R36, UR8, R20 ;  /* 0x00000008242e7c2b */ /* 0x002fc40008000014 */
[C---:B--2---:R-:W-:Y:S01]  /*09e0*/  DFMA R48, R36.reuse, UR14, R16 ;  /* 0x0000000e24307c2b */ /* 0x044fe20008000010 */
[----:B------:R-:W1:Y:S01]  /*09f0*/  LDCU.64 UR38, c[0x0][0x7f8] ;  /* 0x0000ff00ff2677ac */ /* 0x000e620008000a00 */
[C---:B---3--:R-:W-:Y:S01]  /*0a00*/  DFMA R50, R36.reuse, UR20, R12 ;  /* 0x0000001424327c2b */ /* 0x048fe2000800000c */
[----:B------:R-:W2:Y:S01]  /*0a10*/  LDCU.64 UR10, c[0x0][0x4a0] ;  /* 0x00009400ff0a77ac */ /* 0x000ea20008000a00 */
[C---:B----4-:R-:W-:Y:S01]  /*0a20*/  DFMA R52, R36.reuse, UR26, R10 ;  /* 0x0000001a24347c2b */ /* 0x050fe2000800000a */
[----:B------:R-:W3:Y:S01]  /*0a30*/  LDCU.64 UR12, c[0x0][0x500] ;  /* 0x0000a000ff0c77ac */ /* 0x000ee20008000a00 */
[C---:B------:R-:W-:Y:S01]  /*0a40*/  DFMA R54, R36.reuse, UR30, R8 ;  /* 0x0000001e24367c2b */ /* 0x040fe20008000008 */
[----:B------:R-:W4:Y:S01]  /*0a50*/  LDCU.64 UR16, c[0x0][0x560] ;  /* 0x0000ac00ff1077ac */ /* 0x000f220008000a00 */
[C---:B0-----:R-:W-:Y:S01]  /*0a60*/  DFMA R56, R36.reuse, UR34, R4 ;  /* 0x0000002224387c2b */ /* 0x041fe20008000004 */
[----:B------:R-:W0:Y:S01]  /*0a70*/  LDCU.64 UR18, c[0x0][0x5c0] ;  /* 0x0000b800ff1277ac */ /* 0x000e220008000a00 */
[----:B-1----:R-:W-:Y:S01]  /*0a80*/  DFMA R58, R36, UR38, R2 ;  /* 0x00000026243a7c2b */ /* 0x002fe20008000002 */
[----:B------:R-:W1:Y:S01]  /*0a90*/  LDCU.64 UR22, c[0x0][0x620] ;  /* 0x0000c400ff1677ac */ /* 0x000e620008000a00 */
[C---:B--2---:R-:W-:Y:S01]  /*0aa0*/  DFMA R46, R44.reuse, UR10, R46 ;  /* 0x0000000a2c2e7c2b */ /* 0x044fe2000800002e */
[----:B------:R-:W2:Y:S01]  /*0ab0*/  LDCU.64 UR28, c[0x0][0x680] ;  /* 0x0000d000ff1c77ac */ /* 0x000ea20008000a00 */
[C---:B---3--:R-:W-:Y:S01]  /*0ac0*/  DFMA R60, R44.reuse, UR12, R38 ;  /* 0x0000000c2c3c7c2b */ /* 0x048fe20008000026 */
[----:B------:R-:W3:Y:S01]  /*0ad0*/  LDCU.64 UR32, c[0x0][0x6e0] ;  /* 0x0000dc00ff2077ac */ /* 0x000ee20008000a00 */
[C---:B----4-:R-:W-:Y:S01]  /*0ae0*/  DFMA R48, R44.reuse, UR16, R48 ;  /* 0x000000102c307c2b */ /* 0x050fe20008000030 */
[----:B------:R-:W4:Y:S01]  /*0af0*/  LDCU.64 UR36, c[0x0][0x7a0] ;  /* 0x0000f400ff2477ac */ /* 0x000f220008000a00 */
[C---:B0-----:R-:W-:Y:S01]  /*0b00*/  DFMA R62, R44.reuse, UR18, R40 ;  /* 0x000000122c3e7c2b */ /* 0x041fe20008000028 */
[----:B------:R-:W0:Y:S01]  /*0b10*/  LDCU.64 UR40, c[0x0][0x800] ;  /* 0x00010000ff2877ac */ /* 0x000e220008000a00 */
[C---:B-1----:R-:W-:Y:S01]  /*0b20*/  DFMA R50, R44.reuse, UR22, R50 ;  /* 0x000000162c327c2b */ /* 0x042fe20008000032 */
[----:B------:R-:W1:Y:S01]  /*0b30*/  LDCU.64 UR6, c[0x0][0x740] ;  /* 0x0000e800ff0677ac */ /* 0x000e620008000a00 */
[C---:B--2---:R-:W-:Y:S01]  /*0b40*/  DFMA R52, R44.reuse, UR28, R52 ;  /* 0x0000001c2c347c2b */ /* 0x044fe20008000034 */
[----:B------:R-:W2:Y:S01]  /*0b50*/  LDCU UR42, c[0x3][0x18] ;  /* 0x00c00300ff2a77ac */ /* 0x000ea20008000800 */
[C---:B---3--:R-:W-:Y:S01]  /*0b60*/  DFMA R54, R44.reuse, UR32, R54 ;  /* 0x000000202c367c2b */ /* 0x048fe20008000036 */
[----:B------:R-:W-:Y:S01]  /*0b70*/  UIADD3 UR5, UPT, UPT, UR5, 0x1, URZ ;  /* 0x0000000105057890 */ /* 0x000fe2000fffe0ff */
[----:B----4-:R-:W-:-:S02]  /*0b80*/  DFMA R56, R44, UR36, R56 ;  /* 0x000000242c387c2b */ /* 0x010fc40008000038 */
[C---:B0-----:R-:W-:Y:S02]  /*0b90*/  DFMA R58, R44.reuse, UR40, R58 ;  /* 0x000000282c3a7c2b */ /* 0x041fe4000800003a */
[----:B-1----:R-:W-:Y:S01]  /*0ba0*/  DFMA R64, R44, UR6, R42 ;  /* 0x000000062c407c2b */ /* 0x002fe2000800002a */
[----:B------:R-:W-:Y:S01]  /*0bb0*/  UMOV UR6, URZ ;  /* 0x000000ff00067c82 */ /* 0x000fe20008000000 */
[----:B--2---:R-:W-:-:S11]  /*0bc0*/  UISETP.NE.AND UP1, UPT, UR5, UR42, UPT ;  /* 0x0000002a0500728c */ /* 0x004fd6000bf25270 */
.L_x_242:
        /* <DEDUP_REMOVED lines=10> */
[----:B------:R-:W0:Y:S06]  /*0c70*/  LDCU.64 UR22, c[0x0][0x6e8] ;  /* 0x0000dd00ff1677ac */ /* 0x000e2c0008000a00 */
[C---:B-1----:R-:W-:Y:S01]  /*0c80*/  DFMA R68, R66.reuse, UR10, R46 ;  /* 0x0000000a42447c2b */ /* 0x042fe2000800002e */
[----:B------:R-:W1:Y:S01]  /*0c90*/  LDCU.64 UR26, c[0x0][0x748] ;  /* 0x0000e900ff1a77ac */ /* 0x000e620008000a00 */
[----:B--2---:R-:W-:-:S02]  /*0ca0*/  DFMA R70, R66, UR12, R60 ;  /* 0x0000000c42467c2b */ /* 0x004fc4000800003c */
[C---:B---3--:R-:W-:Y:S01]  /*0cb0*/  DFMA R72, R66.reuse, UR14, R48 ;  /* 0x0000000e42487c2b */ /* 0x048fe20008000030 */
[----:B------:R-:W2:Y:S01]  /*0cc0*/  LDCU.64 UR28, c[0x0][0x7a8] ;  /* 0x0000f500ff1c77ac */ /* 0x000ea20008000a00 */
[C---:B----4-:R-:W-:Y:S02]  /*0cd0*/  DFMA R74, R66.reuse, UR16, R62 ;  /* 0x00000010424a7c2b */ /* 0x050fe4000800003e */
[C---:B------:R-:W-:Y:S01]  /*0ce0*/  DFMA R76, R66.reuse, UR18, R50 ;  /* 0x00000012424c7c2b */ /* 0x040fe20008000032 */
[----:B------:R-:W3:Y:S01]  /*0cf0*/  LDCU.64 UR8, c[0x0][0x808] ;  /* 0x00010100ff0877ac */ /* 0x000ee20008000a00 */
[C---:B0-----:R-:W-:Y:S01]  /*0d00*/  DFMA R78, R66.reuse, UR20, R52 ;  /* 0x00000014424e7c2b */ /* 0x041fe20008000034 */
[----:B------:R-:W0:Y:S01]  /*0d10*/  LDCU UR7, c[0x3][0x1c] ;  /* 0x00c00380ff0777ac */ /* 0x000e220008000800 */
[C---:B------:R-:W-:Y:S01]  /*0d20*/  DFMA R80, R66.reuse, UR22, R54 ;  /* 0x0000001642507c2b */ /* 0x040fe20008000036 */
[----:B------:R-:W-:Y:S01]  /*0d30*/  UIADD3 UR6, UPT, UPT, UR6, 0x1, URZ ;  /* 0x0000000106067890 */ /* 0x000fe2000fffe0ff */
[----:B-1----:R-:W-:-:S02]  /*0d40*/  DFMA R82, R66, UR26, R64 ;  /* 0x0000001a42527c2b */ /* 0x002fc40008000040 */
[C---:B--2---:R-:W-:Y:S02]  /*0d50*/  DFMA R84, R66.reuse, UR28, R56 ;  /* 0x0000001c42547c2b */ /* 0x044fe40008000038 */
[----:B---3--:R-:W-:Y:S01]  /*0d60*/  DFMA R86, R66, UR8, R58 ;  /* 0x0000000842567c2b */ /* 0x008fe2000800003a */
[----:B0-----:R-:W-:-:S03]  /*0d70*/  UISETP.NE.AND UP2, UPT, UR6, UR7, UPT ;  /* 0x000000070600728c */ /* 0x001fc6000bf45270 */
[----:B------:R-:W-:-:S08]  /*0d80*/  UMOV UR7, URZ ;  /* 0x000000ff00077c82 */ /* 0x000fd00008000000 */
.L_x_241:
        /* <DEDUP_REMOVED lines=23> */
[C---:B-1----:R-:W-:Y:S01]  /*0f00*/  DFMA R102, R88.reuse, UR22, R80 ;  /* 0x0000001658667c2b */ /* 0x042fe20008000050 */
[----:B------:R-:W1:Y:S01]  /*0f10*/  LDCU.64 UR26, c[0x0][0x468] ;  /* 0x00008d00ff1a77ac */ /* 0x000e620008000a00 */
[C---:B--2---:R-:W-:Y:S01]  /*0f20*/  DFMA R104, R88.reuse, UR20, R82 ;  /* 0x0000001458687c2b */ /* 0x044fe20008000052 */
[----:B------:R-:W2:Y:S01]  /*0f30*/  LDCU.64 UR28, c[0x0][0x4b8] ;  /* 0x00009700ff1c77ac */ /* 0x000ea20008000a00 */
[----:B---3--:R-:W-:Y:S01]  /*0f40*/  DFMA R106, R88, UR72, R84 ;  /* 0x00000048586a7c2b */ /* 0x008fe20008000054 */
[----:B------:R-:W3:Y:S01]  /*0f50*/  LDCU.64 UR30, c[0x0][0x4c0] ;  /* 0x00009800ff1e77ac */ /* 0x000ee20008000a00 */
[----:B------:R-:W4:Y:S01]  /*0f60*/  LDCU.64 UR32, c[0x0][0x518] ;  /* 0x0000a300ff2077ac */ /* 0x000f220008000a00 */
[----:B------:R-:W0:Y:S01]  /*0f70*/  LDCU.64 UR34, c[0x0][0x520] ;  /* 0x0000a400ff2277ac */ /* 0x000e220008000a00 */
[----:B------:R-:W0:Y:S01]  /*0f80*/  LDCU.64 UR36, c[0x0][0x578] ;  /* 0x0000af00ff2477ac */ /* 0x000e220008000a00 */
[----:B------:R-:W0:Y:S01]  /*0f90*/  LDCU.64 UR38, c[0x0][0x580] ;  /* 0x0000b000ff2677ac */ /* 0x000e220008000a00 */
[----:B------:R-:W0:Y:S01]  /*0fa0*/  LDCU.64 UR40, c[0x0][0x5d8] ;  /* 0x0000bb00ff2877ac */ /* 0x000e220008000a00 */
[----:B------:R-:W0:Y:S01]  /*0fb0*/  LDCU.64 UR42, c[0x0][0x5e0] ;  /* 0x0000bc00ff2a77ac */ /* 0x000e220008000a00 */
[----:B------:R-:W0:Y:S01]  /*0fc0*/  LDCU.64 UR44, c[0x0][0x638] ;  /* 0x0000c700ff2c77ac */ /* 0x000e220008000a00 */
[----:B------:R-:W0:Y:S01]  /*0fd0*/  LDCU.64 UR46, c[0x0][0x640] ;  /* 0x0000c800ff2e77ac */ /* 0x000e220008000a00 */
[----:B------:R-:W1:Y:S01]  /*0fe0*/  LDCU.64 UR48, c[0x0][0x698] ;  /* 0x0000d300ff3077ac */ /* 0x000e620008000a00 */
        /* <DEDUP_REMOVED lines=11> */
[----:B------:R-:W1:Y:S01]  /*10a0*/  LDCU UR76, c[0x3][0x24] ;  /* 0x00c00480ff4c77ac */ /* 0x000e620008000800 */
[----:B------:R-:W1:Y:S01]  /*10b0*/  LDCU.128 UR8, c[0x3][0x30] ;  /* 0x00c00600ff0877ac */ /* 0x000e620008000c00 */
[----:B------:R-:W1:Y:S01]  /*10c0*/  LDCU.128 UR12, c[0x3][0x40] ;  /* 0x00c00800ff0c77ac */ /* 0x000e620008000c00 */
[----:B------:R-:W1:Y:S01]  /*10d0*/  LDCU.128 UR16, c[0x3][0x50] ;  /* 0x00c00a00ff1077ac */ /* 0x000e620008000c00 */
[----:B------:R-:W1:Y:S01]  /*10e0*/  LDCU.128 UR20, c[0x3][0x60] ;  /* 0x00c00c00ff1477ac */ /* 0x000e620008000c00 */
[----:B0-----:R-:W-:Y:S01]  /*10f0*/  UISETP.NE.AND UP3, UPT, UR7, UR77, UPT ;  /* 0x0000004d0700728c */ /* 0x001fe2000bf65270 */
[----:B--234-:R-:W-:-:S10]  /*1100*/  UMOV UR72, URZ ;  /* 0x000000ff00487c82 */ /* 0x01cfd40008000000 */
.L_x_240:
[----:B0-----:R-:W0:Y:S01]  /*1110*/  LDC.64 R112, c[0x0][0x458] ;  /* 0x00011600ff707b82 */ /* 0x001e220000000a00 */
[----:B------:R-:W0:Y:S01]  /*1120*/  I2F.F64.U32 R110, UR72 ;  /* 0x00000048006e7d12 */ /* 0x000e220008201800 */
[----:B------:R-:W-:Y:S01]  /*1130*/  UIADD3 UR72, UPT, UPT, UR72, 0x1, URZ ;  /* 0x0000000148487890 */ /* 0x000fe2000fffe0ff */
[----:B------:R-:W-:Y:S03]  /*1140*/  BSSY.RECONVERGENT B0, `(.L_x_238) ;  /* 0x0000031000007945 */ /* 0x000fe60003800200 */
[----:B-1----:R-:W-:Y:S01]  /*1150*/  UISETP.NE.AND UP4, UPT, UR72, UR76, UPT ;  /* 0x0000004c4800728c */ /* 0x002fe2000bf85270 */
[----:B0-----:R-:W-:-:S08]  /*1160*/  DFMA R110, R110, UR26, R112 ;  /* 0x0000001a6e6e7c2b */ /* 0x001fd00008000070 */
[----:B------:R-:W-:-:S08]  /*1170*/  DFMA R112, R110, UR32, R92 ;  /* 0x000000206e707c2b */ /* 0x000fd0000800005c */
[----:B------:R-:W-:Y:S02]  /*1180*/  DADD R114, R112, -UR34 ;  /* 0x8000002270727e29 */ /* 0x000fe40008000000 */
[----:B------:R-:W-:-:S06]  /*1190*/  DFMA R112, R110, UR28, R90 ;  /* 0x0000001c6e707c2b */ /* 0x000fcc000800005a */
[----:B------:R-:W-:Y:S02]  /*11a0*/  DSETP.GTU.AND P0, PT, |R114|, UR8, PT ;  /* 0x0000000872007e2a */ /* 0x000fe4000bf0c200 */
[----:B------:R-:W-:Y:S02]  /*11b0*/  DADD R112, R112, -UR30 ;  /* 0x8000001e70707e29 */ /* 0x000fe40008000000 */
[----:B------:R-:W-:-:S06]  /*11c0*/  DFMA R114, R110, UR36, R94 ;  /* 0x000000246e727c2b */ /* 0x000fcc000800005e */
[----:B------:R-:W-:Y:S02]  /*11d0*/  DSETP.GTU.OR P0, PT, |R112|, UR68, P0 ;  /* 0x0000004470007e2a */ /* 0x000fe4000870c600 */
[----:B------:R-:W-:Y:S02]  /*11e0*/  DFMA R112, R110, UR40, R96 ;  /* 0x000000286e707c2b */ /* 0x000fe40008000060 */
[----:B------:R-:W-:-:S06]  /*11f0*/  DADD R114, R114, -UR38 ;  /* 0x8000002672727e29 */ /* 0x000fcc0008000000 */
[----:B------:R-:W-:Y:S02]  /*1200*/  DADD R112, R112, -UR42 ;  /* 0x8000002a70707e29 */ /* 0x000fe40008000000 */
[----:B------:R-:W-:Y:S02]  /*1210*/  DSETP.GTU.OR P0, PT, |R114|, UR10, P0 ;  /* 0x0000000a72007e2a */ /* 0x000fe4000870c600 */
[----:B------:R-:W-:-:S04]  /*1220*/  DFMA R114, R110, UR44, R98 ;  /* 0x0000002c6e727c2b */ /* 0x000fc80008000062 */
        /* <DEDUP_REMOVED lines=16> */
[----:B------:R-:W-:-:S06]  /*1330*/  DSETP.GTU.OR P0, PT, |R114|, UR22, P0 ;  /* 0x0000001672007e2a */ /* 0x000fcc000870c600 */
[----:B------:R-:W-:-:S14]  /*1340*/  DSETP.GTU.OR P0, PT, |R112|, UR70, P0 ;  /* 0x0000004670007e2a */ /* 0x000fdc000870c600 */
[----:B------:R-:W-:Y:S05]  /*1350*/  @P0 BRA `(.L_x_239) ;  /* 0x00000000003c0947 */ /* 0x000fea0003800000 */
[----:B------:R-:W0:Y:S01]  /*1360*/  LDC.64 R112, c[0x0][0x840] ;  /* 0x00021000ff707b82 */ /* 0x000e220000000a00 */
[C---:B-----5:R-:W-:Y:S01]  /*1370*/  IMAD R35, R34.reuse, 0xa, RZ ;  /* 0x0000000a22237824 */ /* 0x060fe200078e02ff */
[----:B------:R-:W-:Y:S01]  /*1380*/  IADD3 R34, PT, PT, R34, 0x1, RZ ;  /* 0x0000000122227810 */ /* 0x000fe20007ffe0ff */
[----:B------:R-:W-:Y:S02]  /*1390*/  VIADD R0, R0, 0x1 ;  /* 0x0000000100007836 */ /* 0x000fe40000000000 */
[----:B0-----:R-:W-:-:S05]  /*13a0*/  IMAD.WIDE R112, R35, 0x8, R112 ;  /* 0x0000000823707825 */ /* 0x001fca00078e0270 */
[----:B------:R0:W-:Y:S04]  /*13b0*/  STG.E.64 desc[UR24][R112.64+0x48], R110 ;  /* 0x0000486e70007986 */ /* 0x0001e8000c101b18 */
        /* <DEDUP_REMOVED lines=8> */
[----:B------:R0:W-:Y:S02]  /*1440*/  STG.E.64 desc[UR24][R112.64+0x40], R88 ;  /* 0x0000405870007986 */ /* 0x0001e4000c101b18 */
.L_x_239:
[----:B------:R-:W-:Y:S05]  /*1450*/  BSYNC.RECONVERGENT B0 ;  /* 0x0000000000007941 */ /* 0x000fea0003800200 */
.L_x_238:
[----:B------:R-:W-:Y:S05]  /*1460*/  BRA.U UP4, `(.L_x_240) ;  /* 0xfffffffd04287547 */ /* 0x000fea000b83ffff */
[----:B------:R-:W-:Y:S05]  /*1470*/  BRA.U UP3, `(.L_x_241) ;  /* 0xfffffff903447547 */ /* 0x000fea000b83ffff */
[----:B------:R-:W-:Y:S05]  /*1480*/  BRA.U UP2, `(.L_x_242) ;  /* 0xfffffff502d07547 */ /* 0x000fea000b83ffff */
[----:B------:R-:W-:Y:S05]  /*1490*/  BRA.U UP1, `(.L_x_243) ;  /* 0xfffffff501247547 */ /* 0x000fea000b83ffff */
[----:B------:R-:W-:Y:S05]  /*14a0*/  BRA.U UP0, `(.L_x_244) ;  /* 0xfffffff100e87547 */ /* 0x000fea000b83ffff */
[----:B------:R-:W-:Y:S05]  /*14b0*/  BRA `(.L_x_245) ;  /* 0x0000001000907947 */ /* 0x000fea0003800000 */
.L_x_237:
[----:B------:R-:W-:Y:S01]  /*14c0*/  ULOP3.LUT UR9, UR23, 0x7ffffffe, URZ, 0xc0, !UPT ;  /* 0x7ffffffe17097892 */ /* 0x000fe2000f8ec0ff */
[----:B------:R-:W-:Y:S01]  /*14d0*/  IMAD.MOV.U32 R0, RZ, RZ, RZ ;  /* 0x000000ffff007224 */ /* 0x000fe200078e00ff */
[----:B------:R-:W-:Y:S02]  /*14e0*/  UMOV UR4, URZ ;  /* 0x000000ff00047c82 */ /* 0x000fe40008000000 */
[----:B------:R-:W-:-:S12]  /*14f0*/  UIADD3 UR74, UPT, UPT, -UR9, URZ, URZ ;  /* 0x000000ff094a7290 */ /* 0x000fd8000fffe1ff */
.L_x_252:
[----:B0-----:R-:W0:Y:S01]  /*1500*/  LDC.64 R42, c[0x0][0x3f8] ;  /* 0x0000fe00ff2a7b82 */ /* 0x001e220000000a00 */
[----:B------:R-:W0:Y:S01]  /*1510*/  LDCU.64 UR6, c[0x0][0x408] ;  /* 0x00008100ff0677ac */ /* 0x000e220008000a00 */
[----:B------:R-:W0:Y:S01]  /*1520*/  I2F.F64.U32 R24, UR4 ;  /* 0x0000000400187d12 */ /* 0x000e220008201800 */
[----:B------:R-:W1:Y:S01]  /*1530*/  LDCU.64 UR10, c[0x0][0x498] ;  /* 0x00009300ff0a77ac */ /* 0x000e620008000a00 */
[----:B------:R-:W2:Y:S01]  /*1540*/  LDCU.64 UR12, c[0x0][0x4f8] ;  /* 0x00009f00ff0c77ac */ /* 0x000ea20008000a00 */
[----:B------:R-:W3:Y:S01]  /*1550*/  LDCU.64 UR14, c[0x0][0x558] ;  /* 0x0000ab00ff0e77ac */ /* 0x000ee20008000a00 */
[----:B------:R-:W4:Y:S01]  /*1560*/  LDCU.64 UR16, c[0x0][0x5b8] ;  /* 0x0000b700ff1077ac */ /* 0x000f220008000a00 */
[----:B------:R-:W5:Y:S01]  /*1570*/  LDCU.64 UR18, c[0x0][0x618] ;  /* 0x0000c300ff1277ac */ /* 0x000f620008000a00 */
        /* <DEDUP_REMOVED lines=9> */
[C---:B-----5:R-:W-:Y:S01]  /*1610*/  DFMA R32, R42.reuse, UR18, R12 ;  /* 0x000000122a207c2b */ /* 0x060fe2000800000c */
[----:B------:R-:W3:Y:S01]  /*1620*/  LDCU.64 UR30, c[0x0][0x7f8] ;  /* 0x0000ff00ff1e77ac */ /* 0x000ee20008000a00 */
[C---:B0-----:R-:W-:Y:S01]  /*1630*/  DFMA R34, R42.reuse, UR20, R10 ;  /* 0x000000142a227c2b */ /* 0x041fe2000800000a */
[----:B------:R-:W-:Y:S01]  /*1640*/  UMOV UR5, URZ ;  /* 0x000000ff00057c82 */ /* 0x000fe20008000000 */
[C---:B------:R-:W-:Y:S02]  /*1650*/  DFMA R36, R42.reuse, UR22, R8 ;  /* 0x000000162a247c2b */ /* 0x040fe40008000008 */
[----:B-1----:R-:W-:-:S02]  /*1660*/  DFMA R38, R42, UR26, R6 ;  /* 0x0000001a2a267c2b */ /* 0x002fc40008000006 */
[C---:B--2---:R-:W-:Y:S02]  /*1670*/  DFMA R40, R42.reuse, UR28, R4 ;  /* 0x0000001c2a287c2b */ /* 0x044fe40008000004 */
[----:B---3--:R-:W-:-:S11]  /*1680*/  DFMA R42, R42, UR30, R2 ;  /* 0x0000001e2a2a7c2b */ /* 0x008fd60008000002 */
.L_x_251:
        /* <DEDUP_REMOVED lines=26> */
[----:B------:R-:W-:Y:S01]  /*1830*/  UMOV UR6, URZ ;  /* 0x000000ff00067c82 */ /* 0x000fe20008000000 */
[----:B0-----:R-:W-:-:S11]  /*1840*/  UISETP.NE.AND UP0, UPT, UR5, UR8, UPT ;  /* 0x000000080500728c */ /* 0x001fd6000bf05270 */
.L_x_250:
        /* <DEDUP_REMOVED lines=28> */
.L_x_249:
[----:B0-----:R-:W0:Y:S01]  /*1a10*/  LDC.64 R102, c[0x0][0x440] ;  /* 0x00011000ff667b82 */ /* 0x001e220000000a00 */
[----:B------:R-:W0:Y:S01]  /*1a20*/  LDCU.64 UR10, c[0x0][0x450] ;  /* 0x00008a00ff0a77ac */ /* 0x000e220008000a00 */
[----:B------:R-:W0:Y:S01]  /*1a30*/  I2F.F64.U32 R84, UR7 ;  /* 0x0000000700547d12 */ /* 0x000e220008201800 */
[----:B------:R-:W-:Y:S01]  /*1a40*/  CS2R R104, SRZ ;  /* 0x0000000000687805 */ /* 0x000fe2000001ff00 */
[----:B------:R-:W1:Y:S01]  /*1a50*/  LDCU UR76, c[0x3][0x24] ;  /* 0x00c00480ff4c77ac */ /* 0x000e620008000800 */
[----:B------:R-:W2:Y:S01]  /*1a60*/  LDCU.64 UR12, c[0x0][0x4b0] ;  /* 0x00009600ff0c77ac */ /* 0x000ea20008000a00 */
[----:B------:R-:W3:Y:S01]  /*1a70*/  LDCU.64 UR14, c[0x0][0x510] ;  /* 0x0000a200ff0e77ac */ /* 0x000ee20008000a00 */
[----:B------:R-:W4:Y:S01]  /*1a80*/  LDCU.64 UR16, c[0x0][0x570] ;  /* 0x0000ae00ff1077ac */ /* 0x000f220008000a00 */
[----:B------:R-:W5:Y:S01]  /*1a90*/  LDCU.64 UR18, c[0x0][0x5d0] ;  /* 0x0000ba00ff1277ac */ /* 0x000f620008000a00 */
[----:B0-----:R-:W-:Y:S01]  /*1aa0*/  DFMA R102, R84, UR10, R102 ;  /* 0x0000000a54667c2b */ /* 0x001fe20008000066 */
[----:B------:R-:W0:Y:S01]  /*1ab0*/  LDCU.64 UR20, c[0x0][0x630] ;  /* 0x0000c600ff1477ac */ /* 0x000e220008000a00 */
[----:B------:R-:W1:Y:S06]  /*1ac0*/  LDCU.64 UR22, c[0x0][0x690] ;  /* 0x0000d200ff1677ac */ /* 0x000e6c0008000a00 */
[C---:B--2---:R-:W-:Y:S01]  /*1ad0*/  DFMA R84, R102.reuse, UR12, R64 ;  /* 0x0000000c66547c2b */ /* 0x044fe20008000040 */
[----:B------:R-:W2:Y:S01]  /*1ae0*/  LDCU.64 UR26, c[0x0][0x6f0] ;  /* 0x0000de00ff1a77ac */ /* 0x000ea20008000a00 */
[----:B---3--:R-:W-:-:S02]  /*1af0*/  DFMA R86, R102, UR14, R66 ;  /* 0x0000000e66567c2b */ /* 0x008fc40008000042 */
[C---:B----4-:R-:W-:Y:S01]  /*1b00*/  DFMA R88, R102.reuse, UR16, R68 ;  /* 0x0000001066587c2b */ /* 0x050fe20008000044 */
[----:B------:R-:W3:Y:S01]  /*1b10*/  LDCU.64 UR28, c[0x0][0x750] ;  /* 0x0000ea00ff1c77ac */ /* 0x000ee20008000a00 */
[C---:B-----5:R-:W-:Y:S01]  /*1b20*/  DFMA R90, R102.reuse, UR18, R70 ;  /* 0x00000012665a7c2b */ /* 0x060fe20008000046 */
[----:B------:R-:W4:Y:S01]  /*1b30*/  LDCU.64 UR30, c[0x0][0x7b0] ;  /* 0x0000f600ff1e77ac */ /* 0x000f220008000a00 */
[C---:B0-----:R-:W-:Y:S01]  /*1b40*/  DFMA R92, R102.reuse, UR20, R72 ;  /* 0x00000014665c7c2b */ /* 0x041fe20008000048 */
[----:B------:R-:W0:Y:S01]  /*1b50*/  LDCU.64 UR10, c[0x0][0x810] ;  /* 0x00010200ff0a77ac */ /* 0x000e220008000a00 */
[C---:B-1----:R-:W-:Y:S01]  /*1b60*/  DFMA R94, R102.reuse, UR22, R74 ;  /* 0x00000016665e7c2b */ /* 0x042fe2000800004a */
[----:B------:R-:W1:Y:S01]  /*1b70*/  LDCU UR8, c[0x3][0x20] ;  /* 0x00c00400ff0877ac */ /* 0x000e620008000800 */
[C---:B--2---:R-:W-:Y:S01]  /*1b80*/  DFMA R96, R102.reuse, UR26, R76 ;  /* 0x0000001a66607c2b */ /* 0x044fe2000800004c */
[----:B------:R-:W-:Y:S01]  /*1b90*/  UISETP.GE.U32.AND UP3, UPT, UR76, 0x2, UPT ;  /* 0x000000024c00788c */ /* 0x000fe2000bf66070 */
[C---:B---3--:R-:W-:Y:S01]  /*1ba0*/  DFMA R98, R102.reuse, UR28, R78 ;  /* 0x0000001c66627c2b */ /* 0x048fe2000800004e */
[----:B------:R-:W-:Y:S01]  /*1bb0*/  UIADD3 UR7, UPT, UPT, UR7, 0x1, URZ ;  /* 0x0000000107077890 */ /* 0x000fe2000fffe0ff */
[----:B----4-:R-:W-:-:S02]  /*1bc0*/  DFMA R100, R102, UR30, R80 ;  /* 0x0000001e66647c2b */ /* 0x010fc40008000050 */
[----:B0-----:R-:W-:Y:S01]  /*1bd0*/  DFMA R102, R102, UR10, R82 ;  /* 0x0000000a66667c2b */ /* 0x001fe20008000052 */
[----:B-1----:R-:W-:-:S03]  /*1be0*/  UISETP.NE.AND UP2, UPT, UR7, UR8, UPT ;  /* 0x000000080700728c */ /* 0x002fc6000bf45270 */
[----:B------:R-:W-:Y:S08]  /*1bf0*/  BRA.U !UP3, `(.L_x_246) ;  /* 0x000000050ba47547 */ /* 0x000ff0000b800000 */
[----:B------:R-:W-:Y:S01]  /*1c00*/  CS2R R104, SRZ ;  /* 0x0000000000687805 */ /* 0x000fe2000001ff00 */
[----:B------:R-:W0:Y:S01]  /*1c10*/  LDCU.64 UR10, c[0x0][0x468] ;  /* 0x00008d00ff0a77ac */ /* 0x000e220008000a00 */
[----:B------:R-:W1:Y:S01]  /*1c20*/  LDCU.64 UR26, c[0x0][0x4b8] ;  /* 0x00009700ff1a77ac */ /* 0x000e620008000a00 */
[----:B------:R-:W2:Y:S01]  /*1c30*/  LDCU.64 UR32, c[0x0][0x4c0] ;  /* 0x00009800ff2077ac */ /* 0x000ea20008000a00 */
        /* <DEDUP_REMOVED lines=20> */
[----:B------:R-:W0:Y:S01]  /*1d80*/  LDCU.128 UR12, c[0x3][0x30] ;  /* 0x00c00600ff0c77ac */ /* 0x000e220008000c00 */
[----:B------:R-:W0:Y:S01]  /*1d90*/  LDCU.128 UR16, c[0x3][0x40] ;  /* 0x00c00800ff1077ac */ /* 0x000e220008000c00 */
[----:B------:R-:W0:Y:S01]  /*1da0*/  LDCU.128 UR20, c[0x3][0x50] ;  /* 0x00c00a00ff1477ac */ /* 0x000e220008000c00 */
[----:B------:R-:W0:Y:S01]  /*1db0*/  LDCU.128 UR28, c[0x3][0x60] ;  /* 0x00c00c00ff1c77ac */ /* 0x000e220008000c00 */
[----:B------:R-:W-:Y:S01]  /*1dc0*/  UMOV UR8, URZ ;  /* 0x000000ff00087c82 */ /* 0x000fe20008000000 */
[----:B-1234-:R-:W-:-:S05]  /*1dd0*/  UMOV UR75, UR74 ;  /* 0x0000004a004b7c82 */ /* 0x01efca0008000000 */
.L_x_247:
[----:B------:R-:W0:Y:S01]  /*1de0*/  LDC.64 R110, c[0x0][0x458] ;  /* 0x00011600ff6e7b82 */ /* 0x000e220000000a00 */
[----:B------:R-:W-:Y:S02]  /*1df0*/  UIADD3 UR77, UPT, UPT, UR8, 0x1, URZ ;  /* 0x00000001084d7890 */ /* 0x000fe4000fffe0ff */
[----:B------:R-:W-:Y:S02]  /*1e00*/  UIADD3 UR75, UPT, UPT, UR75, 0x2, URZ ;  /* 0x000000024b4b7890 */ /* 0x000fe4000fffe0ff */
[----:B------:R-:W-:Y:S02]  /*1e10*/  UIADD3 UR8, UPT, UPT, UR8, 0x2, URZ ;  /* 0x0000000208087890 */ /* 0x000fe4000fffe0ff */
[----:B------:R-:W-:-:S03]  /*1e20*/  UISETP.NE.AND UP3, UPT, UR75, URZ, UPT ;  /* 0x000000ff4b00728c */ /* 0x000fc6000bf65270 */
[----:B------:R-:W1:Y:S01]  /*1e30*/  I2F.F64.U32 R108, UR77 ;  /* 0x0000004d006c7d12 */ /* 0x000e620008201800 */
[--C-:B0-----:R-:W-:Y:S02]  /*1e40*/  DFMA R106, R104, UR10, R110.reuse ;  /* 0x0000000a686a7c2b */ /* 0x101fe4000800006e */
[----:B-1----:R-:W-:Y:S02]  /*1e50*/  DFMA R108, R108, UR10, R110 ;  /* 0x0000000a6c6c7c2b */ /* 0x002fe4000800006e */
[----:B------:R-:W-:-:S04]  /*1e60*/  DADD R104, R104, 2 ;  /* 0x4000000068687429 */ /* 0x000fc80000000000 */
[C---:B------:R-:W-:Y:S02]  /*1e70*/  DFMA R112, R106.reuse, UR34, R86 ;  /* 0x000000226a707c2b */ /* 0x040fe40008000056 */
[----:B------:R-:W-:Y:S02]  /*1e80*/  DFMA R110, R106, UR26, R84 ;  /* 0x0000001a6a6e7c2b */ /* 0x000fe40008000054 */
[----:B------:R-:W-:-:S04]  /*1e90*/  DFMA R114, R108, UR34, R86 ;  /* 0x000000226c727c2b */ /* 0x000fc80008000056 */
[----:B------:R-:W-:Y:S02]  /*1ea0*/  DADD R112, R112, -UR36 ;  /* 0x8000002470707e29 */ /* 0x000fe40008000000 */
[----:B------:R-:W-:Y:S02]  /*1eb0*/  DADD R110, R110, -UR32 ;  /* 0x800000206e6e7e29 */ /* 0x000fe40008000000 */
[----:B------:R-:W-:-:S04]  /*1ec0*/  DADD R114, R114, -UR36 ;  /* 0x8000002472727e29 */ /* 0x000fc80008000000 */
[----:B------:R-:W-:Y:S02]  /*1ed0*/  DSETP.GTU.AND P0, PT, |R112|, UR12, PT ;  /* 0x0000000c70007e2a */ /* 0x000fe4000bf0c200 */
[----:B------:R-:W-:Y:S02]  /*1ee0*/  DFMA R112, R106, UR38, R88 ;  /* 0x000000266a707c2b */ /* 0x000fe40008000058 */
[----:B------:R-:W-:Y:S02]  /*1ef0*/  DSETP.GTU.AND P1, PT, |R114|, UR12, PT ;  /* 0x0000000c72007e2a */ /* 0x000fe4000bf2c200 */
[----:B------:R-:W-:Y:S02]  /*1f00*/  DSETP.LE.AND P0, PT, |R110|, UR70, !P0 ;  /* 0x000000466e007e2a */ /* 0x000fe4000c703200 */
[----:B------:R-:W-:Y:S02]  /*1f10*/  DFMA R114, R108, UR26, R84 ;  /* 0x0000001a6c727c2b */ /* 0x000fe40008000054 */
[----:B------:R-:W-:-:S02]  /*1f20*/  DADD R112, R112, -UR40 ;  /* 0x8000002870707e29 */ /* 0x000fc40008000000 */
[----:B------:R-:W-:-:S04]  /*1f30*/  DFMA R110, R106, UR42, R90 ;  /* 0x0000002a6a6e7c2b */ /* 0x000fc8000800005a */
[----:B------:R-:W-:Y:S02]  /*1f40*/  DADD R114, R114, -UR32 ;  /* 0x8000002072727e29 */ /* 0x000fe40008000000 */
[----:B------:R-:W-:Y:S02]  /*1f50*/  DSETP.LE.AND P0, PT, |R112|, UR14, P0 ;  /* 0x0000000e70007e2a */ /* 0x000fe40008703200 */
[----:B------:R-:W-:Y:S02]  /*1f60*/  DFMA R112, R108, UR38, R88 ;  /* 0x000000266c707c2b */ /* 0x000fe40008000058 */
[----:B------:R-:W-:Y:S02]  /*1f70*/  DADD R110, R110, -UR44 ;  /* 0x8000002c6e6e7e29 */ /* 0x000fe40008000000 */
[----:B------:R-:W-:Y:S02]  /*1f80*/  DSETP.LE.AND P1, PT, |R114|, UR70, !P1 ;  /* 0x0000004672007e2a */ /* 0x000fe4000cf23200 */
[----:B------:R-:W-:-:S02]  /*1f90*/  DFMA R114, R108, UR42, R90 ;  /* 0x0000002a6c727c2b */ /* 0x000fc4000800005a */
[----:B------:R-:W-:Y:S02]  /*1fa0*/  DADD R112, R112, -UR40 ;  /* 0x8000002870707e29 */ /* 0x000fe40008000000 */
[----:B------:R-:W-:Y:S02]  /*1fb0*/  DSETP.LE.AND P0, PT, |R110|, UR16, P0 ;  /* 0x000000106e007e2a */ /* 0x000fe40008703200 */
[----:B------:R-:W-:Y:S02]  /*1fc0*/  DFMA R110, R106, UR46, R92 ;  /* 0x0000002e6a6e7c2b */ /* 0x000fe4000800005c */
[----:B------:R-:W-:Y:S02]  /*1fd0*/  DADD R114, R114, -UR44 ;  /* 0x8000002c72727e29 */ /* 0x000fe40008000000 */
[----:B------:R-:W-:Y:S02]  /*1fe0*/  DSETP.LE.AND P1, PT, |R112|, UR14, P1 ;  /* 0x0000000e70007e2a */ /* 0x000fe40008f23200 */
        /* <DEDUP_REMOVED lines=20> */
[----:B------:R-:W-:Y:S02]  /*2130*/  DFMA R106, R106, UR66, R102 ;  /* 0x000000426a6a7c2b */ /* 0x000fe40008000066 */
[----:B------:R-:W-:Y:S02]  /*2140*/  DSETP.LE.AND P1, PT, |R114|, UR22, P1 ;  /* 0x0000001672007e2a */ /* 0x000fe40008f23200 */
[----:B------:R-:W-:Y:S02]  /*2150*/  DADD R112, R112, -UR64 ;  /* 0x8000004070707e29 */ /* 0x000fe40008000000 */
[----:B------:R-:W-:Y:S02]  /*2160*/  DSETP.LE.AND P0, PT, |R110|, UR28, P0 ;  /* 0x0000001c6e007e2a */ /* 0x000fe40008703200 */
[----:B------:R-:W-:-:S02]  /*2170*/  DFMA R110, R108, UR58, R98 ;  /* 0x0000003a6c6e7c2b */ /* 0x000fc40008000062 */
[----:B------:R-:W-:Y:S02]  /*2180*/  DADD R106, R106, -UR68 ;  /* 0x800000446a6a7e29 */ /* 0x000fe40008000000 */
[----:B------:R-:W-:Y:S02]  /*2190*/  DSETP.LE.AND P0, PT, |R112|, UR30, P0 ;  /* 0x0000001e70007e2a */ /* 0x000fe40008703200 */
[----:B------:R-:W-:Y:S02]  /*21a0*/  DFMA R112, R108, UR62, R100 ;  /* 0x0000003e6c707c2b */ /* 0x000fe40008000064 */
[----:B------:R-:W-:Y:S02]  /*21b0*/  DADD R110, R110, -UR60 ;  /* 0x8000003c6e6e7e29 */ /* 0x000fe40008000000 */
[----:B------:R-:W-:Y:S02]  /*21c0*/  DFMA R108, R108, UR66, R102 ;  /* 0x000000426c6c7c2b */ /* 0x000fe40008000066 */
[----:B------:R-:W-:-:S02]  /*21d0*/  DSETP.LE.AND P0, PT, |R106|, UR72, P0 ;  /* 0x000000486a007e2a */ /* 0x000fc40008703200 */
[----:B------:R-:W-:Y:S01]  /*21e0*/  DADD R112, R112, -UR64 ;  /* 0x8000004070707e29 */ /* 0x000fe20008000000 */
[----:B------:R-:W-:Y:S01]  /*21f0*/  IADD3 R106, PT, PT, R0, 0x1, RZ ;  /* 0x00000001006a7810 */ /* 0x000fe20007ffe0ff */
[----:B------:R-:W-:Y:S02]  /*2200*/  DSETP.LE.AND P1, PT, |R110|, UR28, P1 ;  /* 0x0000001c6e007e2a */ /* 0x000fe40008f23200 */
[----:B------:R-:W-:-:S04]  /*2210*/  DADD R108, R108, -UR68 ;  /* 0x800000446c6c7e29 */ /* 0x000fc80008000000 */
[----:B------:R-:W-:-:S04]  /*2220*/  DSETP.LE.AND P1, PT, |R112|, UR30, P1 ;  /* 0x0000001e70007e2a */ /* 0x000fc80008f23200 */
[----:B------:R-:W-:Y:S02]  /*2230*/  @!P0 IMAD.MOV R106, RZ, RZ, R0 ;  /* 0x000000ffff6a8224 */ /* 0x000fe400078e0200 */
[----:B------:R-:W-:-:S03]  /*2240*/  DSETP.LE.AND P1, PT, |R108|, UR72, P1 ;  /* 0x000000486c007e2a */ /* 0x000fc60008f23200 */
[----:B------:R-:W-:-:S11]  /*2250*/  IADD3 R0, PT, PT, R106, 0x1, RZ ;  /* 0x000000016a007810 */ /* 0x000fd60007ffe0ff */
[----:B------:R-:W-:Y:S01]  /*2260*/  @!P1 IMAD.MOV R0, RZ, RZ, R106 ;  /* 0x000000ffff009224 */ /* 0x000fe200078e026a */
[----:B------:R-:W-:Y:S06]  /*2270*/  BRA.U UP3, `(.L_x_247) ;  /* 0xfffffff903d87547 */ /* 0x000fec000b83ffff */
[----:B------:R-:W0:Y:S02]  /*2280*/  I2F.F64.U32 R104, UR9 ;  /* 0x0000000900687d12 */ /* 0x000e240008201800 */
.L_x_246:
[----:B------:R-:W-:-:S09]  /*2290*/  ULOP3.LUT UP3, URZ, UR76, 0x1, URZ, 0xc0, !UPT ;  /* 0x000000014cff7892 */ /* 0x000fd2000f86c0ff */
[----:B------:R-:W-:Y:S05]  /*22a0*/  BRA.U !UP3, `(.L_x_248) ;  /* 0x000000010bf87547 */ /* 0x000fea000b800000 */
[----:B------:R-:W0:Y:S01]  /*22b0*/  LDC.64 R106, c[0x0][0x458] ;  /* 0x00011600ff6a7b82 */ /* 0x000e220000000a00 */
[----:B------:R-:W0:Y:S01]  /*22c0*/  LDCU.64 UR10, c[0x0][0x468] ;  /* 0x00008d00ff0a77ac */ /* 0x000e220008000a00 */
[----:B------:R-:W1:Y:S01]  /*22d0*/  LDCU.64 UR18, c[0x0][0x518] ;  /* 0x0000a300ff1277ac */ /* 0x000e620008000a00 */
[----:B------:R-:W2:Y:S01]  /*22e0*/  LDCU.64 UR16, c[0x0][0x4b8] ;  /* 0x00009700ff1077ac */ /* 0x000ea20008000a00 */
[----:B------:R-:W3:Y:S01]  /*22f0*/  LDCU.64 UR22, c[0x0][0x520] ;  /* 0x0000a400ff1677ac */ /* 0x000ee20008000a00 */
[----:B------:R-:W4:Y:S01]  /*2300*/  LDCU.64 UR26, c[0x0][0x578] ;  /* 0x0000af00ff1a77ac */ /* 0x000f220008000a00 */
[----:B------:R-:W5:Y:S01]  /*2310*/  LDCU.64 UR20, c[0x0][0x4c0] ;  /* 0x00009800ff1477ac */ /* 0x000f620008000a00 */
[----:B0-----:R-:W-:Y:S01]  /*2320*/  DFMA R104, R104, UR10, R106 ;  /* 0x0000000a68687c2b */ /* 0x001fe2000800006a */
[----:B------:R-:W0:Y:S01]  /*2330*/  LDCU.128 UR12, c[0x3][0x30] ;  /* 0x00c00600ff0c77ac */ /* 0x000e220008000c00 */
[----:B------:R-:W0:Y:S06]  /*2340*/  LDCU.64 UR30, c[0x0][0x5d8] ;  /* 0x0000bb00ff1e77ac */ /* 0x000e2c0008000a00 */
[C---:B-1----:R-:W-:Y:S01]  /*2350*/  DFMA R86, R104.reuse, UR18, R86 ;  /* 0x0000001268567c2b */ /* 0x042fe20008000056 */
[----:B------:R-:W1:Y:S01]  /*2360*/  LDCU.64 UR28, c[0x0][0x580] ;  /* 0x0000b000ff1c77ac */ /* 0x000e620008000a00 */
[----:B--2---:R-:W-:-:S02]  /*2370*/  DFMA R84, R104, UR16, R84 ;  /* 0x0000001068547c2b */ /* 0x004fc40008000054 */
[----:B----4-:R-:W-:Y:S01]  /*2380*/  DFMA R88, R104, UR26, R88 ;  /* 0x0000001a68587c2b */ /* 0x010fe20008000058 */
[----:B------:R-:W2:Y:S03]  /*2390*/  LDCU.64 UR44, c[0x3][0x28] ;  /* 0x00c00500ff2c77ac */ /* 0x000ea60008000a00 */
[----:B---3--:R-:W-:Y:S01]  /*23a0*/  DADD R86, R86, -UR22 ;  /* 0x8000001656567e29 */ /* 0x008fe20008000000 */
[----:B------:R-:W3:Y:S01]  /*23b0*/  LDCU.64 UR10, c[0x0][0x638] ;  /* 0x0000c700ff0a77ac */ /* 0x000ee20008000a00 */
[----:B-----5:R-:W-:Y:S01]  /*23c0*/  DADD R84, R84, -UR20 ;  /* 0x8000001454547e29 */ /* 0x020fe20008000000 */
[----:B------:R-:W4:Y:S01]  /*23d0*/  LDCU.64 UR32, c[0x0][0x5e0] ;  /* 0x0000bc00ff2077ac */ /* 0x000f220008000a00 */
[----:B0-----:R-:W-:Y:S01]  /*23e0*/  DFMA R90, R104, UR30, R90 ;  /* 0x0000001e685a7c2b */ /* 0x001fe2000800005a */
[----:B------:R-:W0:Y:S03]  /*23f0*/  LDCU.64 UR36, c[0x0][0x698] ;  /* 0x0000d300ff2477ac */ /* 0x000e260008000a00 */
[----:B------:R-:W-:-:S02]  /*2400*/  DSETP.GTU.AND P0, PT, |R86|, UR12, PT ;  /* 0x0000000c56007e2a */ /* 0x000fc4000bf0c200 */
[----:B-1----:R-:W-:Y:S01]  /*2410*/  DADD R88, R88, -UR28 ;  /* 0x8000001c58587e29 */ /* 0x002fe20008000000 */
[----:B------:R-:W1:Y:S03]  /*2420*/  LDCU.64 UR34, c[0x0][0x640] ;  /* 0x0000c800ff2277ac */ /* 0x000e660008000a00 */
[----:B--2---:R-:W-:Y:S01]  /*2430*/  DSETP.LE.AND P0, PT, |R84|, UR44, !P0 ;  /* 0x0000002c54007e2a */ /* 0x004fe2000c703200 */
[----:B------:R-:W2:Y:S01]  /*2440*/  LDCU.128 UR16, c[0x3][0x40] ;  /* 0x00c00800ff1077ac */ /* 0x000ea20008000c00 */
[----:B------:R-:W-:Y:S01]  /*2450*/  IADD3 R84, PT, PT, R0, 0x1, RZ ;  /* 0x0000000100547810 */ /* 0x000fe20007ffe0ff */
[----:B---3--:R-:W-:Y:S01]  /*2460*/  DFMA R92, R104, UR10, R92 ;  /* 0x0000000a685c7c2b */ /* 0x008fe2000800005c */
[----:B------:R-:W3:Y:S02]  /*2470*/  LDCU.64 UR40, c[0x0][0x6f8] ;  /* 0x0000df00ff2877ac */ /* 0x000ee40008000a00 */
[----:B------:R-:W-:-:S02]  /*2480*/  DSETP.LE.AND P0, PT, |R88|, UR14, P0 ;  /* 0x0000000e58007e2a */ /* 0x000fc40008703200 */
[----:B----4-:R-:W-:Y:S01]  /*2490*/  DADD R90, R90, -UR32 ;  /* 0x800000205a5a7e29 */ /* 0x010fe20008000000 */
[----:B------:R-:W4:Y:S01]  /*24a0*/  LDCU.64 UR38, c[0x0][0x6a0] ;  /* 0x0000d400ff2677ac */ /* 0x000f220008000a00 */
[----:B0-----:R-:W-:Y:S01]  /*24b0*/  DFMA R94, R104, UR36, R94 ;  /* 0x00000024685e7c2b */ /* 0x001fe2000800005e */
[----:B------:R-:W0:Y:S01]  /*24c0*/  LDCU.64 UR12, c[0x0][0x758] ;  /* 0x0000eb00ff0c77ac */ /* 0x000e220008000a00 */
[----:B-1----:R-:W-:Y:S01]  /*24d0*/  DADD R92, R92, -UR34 ;  /* 0x800000225c5c7e29 */ /* 0x002fe20008000000 */
[----:B------:R-:W1:Y:S03]  /*24e0*/  LDCU.64 UR42, c[0x0][0x700] ;  /* 0x0000e000ff2a77ac */ /* 0x000e660008000a00 */
[----:B--2---:R-:W-:Y:S01]  /*24f0*/  DSETP.LE.AND P0, PT, |R90|, UR16, P0 ;  /* 0x000000105a007e2a */ /* 0x004fe20008703200 */
[----:B------:R-:W2:Y:S01]  /*2500*/  LDCU.128 UR20, c[0x3][0x50] ;  /* 0x00c00a00ff1477ac */ /* 0x000ea20008000c00 */
[----:B---3--:R-:W-:Y:S01]  /*2510*/  DFMA R96, R104, UR40, R96 ;  /* 0x0000002868607c2b */ /* 0x008fe20008000060 */
[----:B------:R-:W3:Y:S03]  /*2520*/  LDCU.64 UR10, c[0x0][0x7b8] ;  /* 0x0000f700ff0a77ac */ /* 0x000ee60008000a00 */
        /* <DEDUP_REMOVED lines=14> */
[----:B0-----:R-:W-:Y:S02]  /*2610*/  DFMA R102, R104, UR16, R102 ;  /* 0x0000001068667c2b */ /* 0x001fe40008000066 */
[----:B-1----:R-:W-:-:S04]  /*2620*/  DADD R100, R100, -UR14 ;  /* 0x8000000e64647e29 */ /* 0x002fc80008000000 */
[----:B--2---:R-:W-:Y:S02]  /*2630*/  DSETP.LE.AND P0, PT, |R98|, UR28, P0 ;  /* 0x0000001c62007e2a */ /* 0x004fe40008703200 */
[----:B---3--:R-:W-:-:S04]  /*2640*/  DADD R102, R102, -UR12 ;  /* 0x8000000c66667e29 */ /* 0x008fc80008000000 */
[----:B------:R-:W-:-:S06]  /*2650*/  DSETP.LE.AND P0, PT, |R100|, UR30, P0 ;  /* 0x0000001e64007e2a */ /* 0x000fcc0008703200 */
[----:B----4-:R-:W-:-:S14]  /*2660*/  DSETP.LE.AND P0, PT, |R102|, UR10, P0 ;  /* 0x0000000a66007e2a */ /* 0x010fdc0008703200 */
[----:B------:R-:W-:-:S05]  /*2670*/  @!P0 IMAD.MOV R84, RZ, RZ, R0 ;  /* 0x000000ffff548224 */ /* 0x000fca00078e0200 */
[----:B------:R-:W-:-:S07]  /*2680*/  MOV R0, R84 ;  /* 0x0000005400007202 */ /* 0x000fce0000000f00 */
.L_x_248:
[----:B------:R-:W-:Y:S05]  /*2690*/  BRA.U UP2, `(.L_x_249) ;  /* 0xfffffff102dc7547 */ /* 0x000fea000b83ffff */
[----:B------:R-:W-:Y:S05]  /*26a0*/  BRA.U UP1, `(.L_x_250) ;  /* 0xfffffff101687547 */ /* 0x000fea000b83ffff */
[----:B------:R-:W-:Y:S05]  /*26b0*/  BRA.U UP0, `(.L_x_251) ;  /* 0xffffffed00f47547 */ /* 0x000fea000b83ffff */
[----:B------:R-:W1:Y:S01]  /*26c0*/  LDCU UR5, c[0x3][0x14] ;  /* 0x00c00280ff0577ac */ /* 0x000e620008000800 */
[----:B------:R-:W-:-:S04]  /*26d0*/  UIADD3 UR4, UPT, UPT, UR4, 0x1, URZ ;  /* 0x0000000104047890 */ /* 0x000fc8000fffe0ff */
[----:B-1----:R-:W-:-:S09]  /*26e0*/  UISETP.NE.AND UP0, UPT, UR4, UR5, UPT ;  /* 0x000000050400728c */ /* 0x002fd2000bf05270 */
[----:B------:R-:W-:Y:S05]  /*26f0*/  BRA.U UP0, `(.L_x_252) ;  /* 0xffffffed00807547 */ /* 0x000fea000b83ffff */
.L_x_245:
[----:B------:R-:W-:Y:S02]  /*2700*/  SHF.R.S32.HI R35, RZ, 0x1f, R0 ;  /* 0x0000001fff237819 */ /* 0x000fe40000011400 */
[----:B-----5:R-:W-:-:S07]  /*2710*/  MOV R34, R0 ;  /* 0x0000000000227202 */ /* 0x020fce0000000f00 */
.L_x_236:
[----:B------:R-:W1:Y:S02]  /*2720*/  LDCU.64 UR4, c[0x0][0x840] ;  /* 0x00010800ff0477ac */ /* 0x000e640008000a00 */
[----:B-1----:R-:W-:-:S04]  /*2730*/  ISETP.NE.U32.AND P0, PT, RZ, UR4, PT ;  /* 0x00000004ff007c0c */ /* 0x002fc8000bf05070 */
[----:B------:R-:W-:-:S13]  /*2740*/  ISETP.NE.AND.EX P0, PT, RZ, UR5, PT, P0 ;  /* 0x00000005ff007c0c */ /* 0x000fda000bf05300 */
[----:B------:R-:W-:Y:S05]  /*2750*/  @P0 EXIT ;  /* 0x000000000000094d */ /* 0x000fea0003800000 */
[----:B------:R-:W-:Y:S01]  /*2760*/  STG.E.64 desc[UR24][R22.64], R34 ;  /* 0x0000002216007986 */ /* 0x000fe2000c101b18 */
[----:B------:R-:W-:Y:S05]  /*2770*/  EXIT ;  /* 0x000000000000794d */ /* 0x000fea0003800000 */
.L_x_253:
        /* <DEDUP_REMOVED lines=16> */
.L_x_258:


//--------------------- .nv.shared._ZN3cub18CUB_300001_SM_10006detail4scan16DeviceScanKernelINS2_10policy_hubIyyymN4cuda3std3__44plusIvEEE10Policy1000EN6thrust24THRUST_300001_SM_1000_NS10device_ptrIyEESF_NS0_13ScanTileStateIyLb1EEES9_NS1_10InputValueIyPyEEmyLb0EyEEvT0_T1_T2_iT3_T4_T5_ --------------------------
	.section	.nv.shared._ZN3cub18CUB_300001_SM_10006detail4scan16DeviceScanKernelINS2_10policy_hubIyyymN4cuda3std3__44plusIvEEE10Policy1000EN6thrust24THRUST_300001_SM_1000_NS10device_ptrIyEESF_NS0_13ScanTileStateIyLb1EEES9_NS1_10InputValueIyPyEEmyLb0EyEEvT0_T1_T2_iT3_T4_T5_,"aw",@nobits
	.sectionflags	@""
	.align	16
.nv.shared._ZN3cub18CUB_300001_SM_10006detail4scan16DeviceScanKernelINS2_10policy_hubIyyymN4cuda3std3__44plusIvEEE10Policy1000EN6thrust24THRUST_300001_SM_1000_NS10device_ptrIyEESF_NS0_13ScanTileStateIyLb1EEES9_NS1_10InputValueIyPyEEmyLb0EyEEvT0_T1_T2_iT3_T4_T5_:
	.zero		29200


//--------------------- .nv.shared.reserved.0     --------------------------
	.section	.nv.shared.reserved.0,"aw",@nobits
	.weak		__nv_reservedSMEM_offset_0_alias
	.size		__nv_reservedSMEM_offset_0_alias, 0, 64
	.other		__nv_reservedSMEM_offset_0_alias,@"STO_CUDA_RESERVED_SHARED STV_DEFAULT"
__nv_reservedSMEM_offset_0_alias:
	.zero		0
	.zero		64


//--------------------- .nv.global                --------------------------
	.section	.nv.global,"aw",@nobits
.nv.global:
	.type		_ZN34_INTERNAL_d791c6a8_4_k_cu_c2340d826thrust24THRUST_300001_SM_1000_NS3seqE,@object
	.size		_ZN34_INTERNAL_d791c6a8_4_k_cu_c2340d826thrust24THRUST_300001_SM_1000_NS3seqE,(_ZN34_INTERNAL_d791c6a8_4_k_cu_c2340d824cuda3std3__48in_placeE - _ZN34_INTERNAL_d791c6a8_4_k_cu_c2340d826thrust24THRUST_300001_SM_1000_NS3seqE)
_ZN34_INTERNAL_d791c6a8_4_k_cu_c2340d826thrust24THRUST_300001_SM_1000_NS3seqE:
	.zero		1
	.type		_ZN34_INTERNAL_d791c6a8_4_k_cu_c2340d824cuda3std3__48in_placeE,@object
	.size		_ZN34_INTERNAL_d791c6a8_4_k_cu_c2340d824cuda3std3__48in_placeE,(_ZN34_INTERNAL_d791c6a8_4_k_cu_c2340d824cuda3std6ranges3__45__cpo4sizeE - _ZN34_INTERNAL_d791c6a8_4_k_cu_c2340d824cuda3std3__48in_placeE)
_ZN34_INTERNAL_d791c6a8_4_k_cu_c2340d824cuda3std3__48in_placeE:
	.zero		1
	.type		_ZN34_INTERNAL_d791c6a8_4_k_cu_c2340d824cuda3std6ranges3__45__cpo4sizeE,@object
	.size		_ZN34_INTERNAL_d791c6a8_4_k_cu_c2340d824cuda3std6ranges3__45__cpo4sizeE,(_ZN34_INTERNAL_d791c6a8_4_k_cu_c2340d826thrust24THRUST_300001_SM_1000_NS12placeholders2_3E - _ZN34_INTERNAL_d791c6a8_4_k_cu_c2340d824cuda3std6ranges3__45__cpo4sizeE)
_ZN34_INTERNAL_d791c6a8_4_k_cu_c2340d824cuda3std6ranges3__45__cpo4sizeE:
	.zero		1
	.type		_ZN34_INTERNAL_d791c6a8_4_k_cu_c2340d826thrust24THRUST_300001_SM_1000_NS12placeholders2_3E,@object
	.size		_ZN34_INTERNAL_d791c6a8_4_k_cu_c2340d826thrust24THRUST_300001_SM_1000_NS12placeholders2_3E,(_ZN34_INTERNAL_d791c6a8_4_k_cu_c2340d824cuda3std3__45__cpo6cbeginE - _ZN34_INTERNAL_d791c6a8_4_k_cu_c2340d826thrust24THRUST_300001_SM_1000_NS12placeholders2_3E)
_ZN34_INTERNAL_d791c6a8_4_k_cu_c2340d826thrust24THRUST_300001_SM_1000_NS12placeholders2_3E:
	.zero		1
	.type		_ZN34_INTERNAL_d791c6a8_4_k_cu_c2340d824cuda3std3__45__cpo6cbeginE,@object
	.size		_ZN34_INTERNAL_d791c6a8_4_k_cu_c2340d824cuda3std3__45__cpo6cbeginE,(_ZN34_INTERNAL_d791c6a8_4_k_cu_c2340d824cuda3std6ranges3__45__cpo6cbeginE - _ZN34_INTERNAL_d791c6a8_4_k_cu_c2340d824cuda3std3__45__cpo6cbeginE)
_ZN34_INTERNAL_d791c6a8_4_k_cu_c2340d824cuda3std3__45__cpo6cbeginE:
	.zero		1
	.type		_ZN34_INTERNAL_d791c6a8_4_k_cu_c2340d824cuda3std6ranges3__45__cpo6cbeginE,@object
	.size		_ZN34_INTERNAL_d791c6a8_4_k_cu_c2340d824cuda3std6ranges3__45__cpo6cbeginE,(_ZN34_INTERNAL_d791c6a8_4_k_cu_c2340d826thrust24THRUST_300001_SM_1000_NS12placeholders2_7E - _ZN34_INTERNAL_d791c6a8_4_k_cu_c2340d824cuda3std6ranges3__45__cpo6cbeginE)
_ZN34_INTERNAL_d791c6a8_4_k_cu_c2340d824cuda3std6ranges3__45__cpo6cbeginE:
	.zero		1
	.type		_ZN34_INTERNAL_d791c6a8_4_k_cu_c2340d826thrust24THRUST_300001_SM_1000_NS12placeholders2_7E,@object
	.size		_ZN34_INTERNAL_d791c6a8_4_k_cu_c2340d826thrust24THRUST_300001_SM_1000_NS12placeholders2_7E,(_ZN34_INTERNAL_d791c6a8_4_k_cu_c2340d824cuda3std3__45__cpo7crbeginE - _ZN34_INTERNAL_d791c6a8_4_k_cu_c2340d826thrust24THRUST_300001_SM_1000_NS12placeholders2_7E)
_ZN34_INTERNAL_d791c6a8_4_k_cu_c2340d826thrust24THRUST_300001_SM_1000_NS12placeholders2_7E:
	.zero		1
	.type		_ZN34_INTERNAL_d791c6a8_4_k_cu_c2340d824cuda3std3__45__cpo7crbeginE,@object
	.size		_ZN34_INTERNAL_d791c6a8_4_k_cu_c2340d824cuda3std3__45__cpo7crbeginE,(_ZN34_INTERNAL_d791c6a8_4_k_cu_c2340d824cuda3std6ranges3__45__cpo4nextE - _ZN34_INTERNAL_d791c6a8_4_k_cu_c2340d824cuda3std3__45__cpo7crbeginE)
_ZN34_INTERNAL_d791c6a8_4_k_cu_c2340d824cuda3std3__45__cpo7crbeginE:
	.zero		1
	.type		_ZN34_INTERNAL_d791c6a8_4_k_cu_c2340d824cuda3std6ranges3__45__cpo4nextE,@object
	.size		_ZN34_INTERNAL_d791c6a8_4_k_cu_c2340d824cuda3std6ranges3__45__cpo4nextE,(_ZN34_INTERNAL_d791c6a8_4_k_cu_c2340d824cuda3std6ranges3__45__cpo4swapE - _ZN34_INTERNAL_d791c6a8_4_k_cu_c2340d824cuda3std6ranges3__45__cpo4nextE)
_ZN34_INTERNAL_d791c6a8_4_k_cu_c2340d824cuda3std6ranges3__45__cpo4nextE:
	.zero		1
	.type		_ZN34_INTERNAL_d791c6a8_4_k_cu_c2340d824cuda3std6ranges3__45__cpo4swapE,@object
	.size		_ZN34_INTERNAL_d791c6a8_4_k_cu_c2340d824cuda3std6ranges3__45__cpo4swapE,(_ZN34_INTERNAL_d791c6a8_4_k_cu_c2340d826thrust24THRUST_300001_SM_1000_NS8cuda_cub10par_nosyncE - _ZN34_INTERNAL_d791c6a8_4_k_cu_c2340d824cuda3std6ranges3__45__cpo4swapE)
_ZN34_INTERNAL_d791c6a8_4_k_cu_c2340d824cuda3std6ranges3__45__cpo4swapE:
	.zero		1
	.type		_ZN34_INTERNAL_d791c6a8_4_k_cu_c2340d826thrust24THRUST_300001_SM_1000_NS8cuda_cub10par_nosyncE,@object
	.size		_ZN34_INTERNAL_d791c6a8_4_k_cu_c2340d826thrust24THRUST_300001_SM_1000_NS8cuda_cub10par_nosyncE,(_ZN34_INTERNAL_d791c6a8_4_k_cu_c2340d826thrust24THRUST_300001_SM_1000_NS12placeholders2_9E - _ZN34_INTERNAL_d791c6a8_4_k_cu_c2340d826thrust24THRUST_300001_SM_1000_NS8cuda_cub10par_nosyncE)
_ZN34_INTERNAL_d791c6a8_4_k_cu_c2340d826thrust24THRUST_300001_SM_1000_NS8cuda_cub10par_nosyncE:
	.zero		1
	.type		_ZN34_INTERNAL_d791c6a8_4_k_cu_c2340d826thrust24THRUST_300001_SM_1000_NS12placeholders2_9E,@object
	.size		_ZN34_INTERNAL_d791c6a8_4_k_cu_c2340d826thrust24THRUST_300001_SM_1000_NS12placeholders2_9E,(_ZN34_INTERNAL_d791c6a8_4_k_cu_c2340d824cuda3std3__436_GLOBAL__N__d791c6a8_4_k_cu_c2340d826ignoreE - _ZN34_INTERNAL_d791c6a8_4_k_cu_c2340d826thrust24THRUST_300001_SM_1000_NS12placeholders2_9E)
_ZN34_INTERNAL_d791c6a8_4_k_cu_c2340d826thrust24THRUST_300001_SM_1000_NS12placeholders2_9E:
	.zero		1
	.type		_ZN34_INTERNAL_d791c6a8_4_k_cu_c2340d824cuda3std3__436_GLOBAL__N__d791c6a8_4_k_cu_c2340d826ignoreE,@object
	.size		_ZN34_INTERNAL_d791c6a8_4_k_cu_c2340d824cuda3std3__436_GLOBAL__N__d791c6a8_4_k_cu_c2340d826ignoreE,(_ZN34_INTERNAL_d791c6a8_4_k_cu_c2340d824cuda3std6ranges3__45__cpo4dataE - _ZN34_INTERNAL_d791c6a8_4_k_cu_c2340d824cuda3std3__436_GLOBAL__N__d791c6a8_4_k_cu_c2340d826ignoreE)
_ZN34_INTERNAL_d791c6a8_4_k_cu_c2340d824cuda3std3__436_GLOBAL__N__d791c6a8_4_k_cu_c2340d826ignoreE:
	.zero		1
	.type		_ZN34_INTERNAL_d791c6a8_4_k_cu_c2340d824cuda3std6ranges3__45__cpo4dataE,@object
	.size		_ZN34_INTERNAL_d791c6a8_4_k_cu_c2340d824cuda3std6ranges3__45__cpo4dataE,(_ZN34_INTERNAL_d791c6a8_4_k_cu_c2340d826thrust24THRUST_300001_SM_1000_NS12placeholders2_1E - _ZN34_INTERNAL_d791c6a8_4_k_cu_c2340d824cuda3std6ranges3__45__cpo4dataE)
_ZN34_INTERNAL_d791c6a8_4_k_cu_c2340d824cuda3std6ranges3__45__cpo4dataE:
	.zero		1
	.type		_ZN34_INTERNAL_d791c6a8_4_k_cu_c2340d826thrust24THRUST_300001_SM_1000_NS12placeholders2_1E,@object
	.size		_ZN34_INTERNAL_d791c6a8_4_k_cu_c2340d826thrust24THRUST_300001_SM_1000_NS12placeholders2_1E,(_ZN34_INTERNAL_d791c6a8_4_k_cu_c2340d824cuda3std3__45__cpo5beginE - _ZN34_INTERNAL_d791c6a8_4_k_cu_c2340d826thrust24THRUST_300001_SM_1000_NS12placeholders2_1E)
_ZN34_INTERNAL_d791c6a8_4_k_cu_c2340d826thrust24THRUST_300001_SM_1000_NS12placeholders2_1E:
	.zero		1
	.type		_ZN34_INTERNAL_d791c6a8_4_k_cu_c2340d824cuda3std3__45__cpo5beginE,@object
	.size		_ZN34_INTERNAL_d791c6a8_4_k_cu_c2340d824cuda3std3__45__cpo5beginE,(_ZN34_INTERNAL_d791c6a8_4_k_cu_c2340d824cuda3std6ranges3__45__cpo5beginE - _ZN34_INTERNAL_d791c6a8_4_k_cu_c2340d824cuda3std3__45__cpo5beginE)
_ZN34_INTERNAL_d791c6a8_4_k_cu_c2340d824cuda3std3__45__cpo5beginE:
	.zero		1
	.type		_ZN34_INTERNAL_d791c6a8_4_k_cu_c2340d824cuda3std6ranges3__45__cpo5beginE,@object
	.size		_ZN34_INTERNAL_d791c6a8_4_k_cu_c2340d824cuda3std6ranges3__45__cpo5beginE,(_ZN34_INTERNAL_d791c6a8_4_k_cu_c2340d826thrust24THRUST_300001_SM_1000_NS12placeholders2_5E - _ZN34_INTERNAL_d791c6a8_4_k_cu_c2340d824cuda3std6ranges3__45__cpo5beginE)
_ZN34_INTERNAL_d791c6a8_4_k_cu_c2340d824cuda3std6ranges3__45__cpo5beginE:
	.zero		1
	.type		_ZN34_INTERNAL_d791c6a8_4_k_cu_c2340d826thrust24THRUST_300001_SM_1000_NS12placeholders2_5E,@object
	.size		_ZN34_INTERNAL_d791c6a8_4_k_cu_c2340d826thrust24THRUST_300001_SM_1000_NS12placeholders2_5E,(_ZN34_INTERNAL_d791c6a8_4_k_cu_c2340d824cuda3std3__45__cpo6rbeginE - _ZN34_INTERNAL_d791c6a8_4_k_cu_c2340d826thrust24THRUST_300001_SM_1000_NS12placeholders2_5E)
_ZN34_INTERNAL_d791c6a8_4_k_cu_c2340d826thrust24THRUST_300001_SM_1000_NS12placeholders2_5E:
	.zero		1
	.type		_ZN34_INTERNAL_d791c6a8_4_k_cu_c2340d824cuda3std3__45__cpo6rbeginE,@object
	.size		_ZN34_INTERNAL_d791c6a8_4_k_cu_c2340d824cuda3std3__45__cpo6rbeginE,(_ZN34_INTERNAL_d791c6a8_4_k_cu_c2340d824cuda3std6ranges3__45__cpo7advanceE - _ZN34_INTERNAL_d791c6a8_4_k_cu_c2340d824cuda3std3__45__cpo6rbeginE)
_ZN34_INTERNAL_d791c6a8_4_k_cu_c2340d824cuda3std3__45__cpo6rbeginE:
	.zero		1
	.type		_ZN34_INTERNAL_d791c6a8_4_k_cu_c2340d824cuda3std6ranges3__45__cpo7advanceE,@object
	.size		_ZN34_INTERNAL_d791c6a8_4_k_cu_c2340d824cuda3std6ranges3__45__cpo7advanceE,(_ZN34_INTERNAL_d791c6a8_4_k_cu_c2340d824cuda3std3__47nulloptE - _ZN34_INTERNAL_d791c6a8_4_k_cu_c2340d824cuda3std6ranges3__45__cpo7advanceE)
_ZN34_INTERNAL_d791c6a8_4_k_cu_c2340d824cuda3std6ranges3__45__cpo7advanceE:
	.zero		1
	.type		_ZN34_INTERNAL_d791c6a8_4_k_cu_c2340d824cuda3std3__47nulloptE,@object
	.size		_ZN34_INTERNAL_d791c6a8_4_k_cu_c2340d824cuda3std3__47nulloptE,(_ZN34_INTERNAL_d791c6a8_4_k_cu_c2340d824cuda3std6ranges3__45__cpo8distanceE - _ZN34_INTERNAL_d791c6a8_4_k_cu_c2340d824cuda3std3__47nulloptE)
_ZN34_INTERNAL_d791c6a8_4_k_cu_c2340d824cuda3std3__47nulloptE:
	.zero		1
	.type		_ZN34_INTERNAL_d791c6a8_4_k_cu_c2340d824cuda3std6ranges3__45__cpo8distanceE,@object
	.size		_ZN34_INTERNAL_d791c6a8_4_k_cu_c2340d824cuda3std6ranges3__45__cpo8distanceE,(_ZN34_INTERNAL_d791c6a8_4_k_cu_c2340d826thrust24THRUST_300001_SM_1000_NS12placeholders3_10E - _ZN34_INTERNAL_d791c6a8_4_k_cu_c2340d824cuda3std6ranges3__45__cpo8distanceE)
_ZN34_INTERNAL_d791c6a8_4_k_cu_c2340d824cuda3std6ranges3__45__cpo8distanceE:
	.zero		1
	.type		_ZN34_INTERNAL_d791c6a8_4_k_cu_c2340d826thrust24THRUST_300001_SM_1000_NS12placeholders3_10E,@object
	.size		_ZN34_INTERNAL_d791c6a8_4_k_cu_c2340d826thrust24THRUST_300001_SM_1000_NS12placeholders3_10E,(_ZN34_INTERNAL_d791c6a8_4_k_cu_c2340d824cuda3std3__419piecewise_constructE - _ZN34_INTERNAL_d791c6a8_4_k_cu_c2340d826thrust24THRUST_300001_SM_1000_NS12placeholders3_10E)
_ZN34_INTERNAL_d791c6a8_4_k_cu_c2340d826thrust24THRUST_300001_SM_1000_NS12placeholders3_10E:
	.zero		1
	.type		_ZN34_INTERNAL_d791c6a8_4_k_cu_c2340d824cuda3std3__419piecewise_constructE,@object
	.size		_ZN34_INTERNAL_d791c6a8_4_k_cu_c2340d824cuda3std3__419piecewise_constructE,(_ZN34_INTERNAL_d791c6a8_4_k_cu_c2340d824cuda3std6ranges3__45__cpo5cdataE - _ZN34_INTERNAL_d791c6a8_4_k_cu_c2340d824cuda3std3__419piecewise_constructE)
_ZN34_INTERNAL_d791c6a8_4_k_cu_c2340d824cuda3std3__419piecewise_constructE:
	.zero		1
	.type		_ZN34_INTERNAL_d791c6a8_4_k_cu_c2340d824cuda3std6ranges3__45__cpo5cdataE,@object
	.size		_ZN34_INTERNAL_d791c6a8_4_k_cu_c2340d824cuda3std6ranges3__45__cpo5cdataE,(_ZN34_INTERNAL_d791c6a8_4_k_cu_c2340d826thrust24THRUST_300001_SM_1000_NS12placeholders2_2E - _ZN34_INTERNAL_d791c6a8_4_k_cu_c2340d824cuda3std6ranges3__45__cpo5cdataE)
_ZN34_INTERNAL_d791c6a8_4_k_cu_c2340d824cuda3std6ranges3__45__cpo5cdataE:
	.zero		1
	.type		_ZN34_INTERNAL_d791c6a8_4_k_cu_c2340d826thrust24THRUST_300001_SM_1000_NS12placeholders2_2E,@object
	.size		_ZN34_INTERNAL_d791c6a8_4_k_cu_c2340d826thrust24THRUST_300001_SM_1000_NS12placeholders2_2E,(_ZN34_INTERNAL_d791c6a8_4_k_cu_c2340d824cuda3std3__45__cpo3endE - _ZN34_INTERNAL_d791c6a8_4_k_cu_c2340d826thrust24THRUST_300001_SM_1000_NS12placeholders2_2E)
_ZN34_INTERNAL_d791c6a8_4_k_cu_c2340d826thrust24THRUST_300001_SM_1000_NS12placeholders2_2E:
	.zero		1
	.type		_ZN34_INTERNAL_d791c6a8_4_k_cu_c2340d824cuda3std3__45__cpo3endE,@object
	.size		_ZN34_INTERNAL_d791c6a8_4_k_cu_c2340d824cuda3std3__45__cpo3endE,(_ZN34_INTERNAL_d791c6a8_4_k_cu_c2340d824cuda3std6ranges3__45__cpo3endE - _ZN34_INTERNAL_d791c6a8_4_k_cu_c2340d824cuda3std3__45__cpo3endE)
_ZN34_INTERNAL_d791c6a8_4_k_cu_c2340d824cuda3std3__45__cpo3endE:
	.zero		1
	.type		_ZN34_INTERNAL_d791c6a8_4_k_cu_c2340d824cuda3std6ranges3__45__cpo3endE,@object
	.size		_ZN34_INTERNAL_d791c6a8_4_k_cu_c2340d824cuda3std6ranges3__45__cpo3endE,(_ZN34_INTERNAL_d791c6a8_4_k_cu_c2340d826thrust24THRUST_300001_SM_1000_NS12placeholders2_6E - _ZN34_INTERNAL_d791c6a8_4_k_cu_c2340d824cuda3std6ranges3__45__cpo3endE)
_ZN34_INTERNAL_d791c6a8_4_k_cu_c2340d824cuda3std6ranges3__45__cpo3endE:
	.zero		1
	.type		_ZN34_INTERNAL_d791c6a8_4_k_cu_c2340d826thrust24THRUST_300001_SM_1000_NS12placeholders2_6E,@object
	.size		_ZN34_INTERNAL_d791c6a8_4_k_cu_c2340d826thrust24THRUST_300001_SM_1000_NS12placeholders2_6E,(_ZN34_INTERNAL_d791c6a8_4_k_cu_c2340d824cuda3std3__45__cpo4rendE - _ZN34_INTERNAL_d791c6a8_4_k_cu_c2340d826thrust24THRUST_300001_SM_1000_NS12placeholders2_6E)
_ZN34_INTERNAL_d791c6a8_4_k_cu_c2340d826thrust24THRUST_300001_SM_1000_NS12placeholders2_6E:
	.zero		1
	.type		_ZN34_INTERNAL_d791c6a8_4_k_cu_c2340d824cuda3std3__45__cpo4rendE,@object
	.size		_ZN34_INTERNAL_d791c6a8_4_k_cu_c2340d824cuda3std3__45__cpo4rendE,(_ZN34_INTERNAL_d791c6a8_4_k_cu_c2340d824cuda3std6ranges3__45__cpo9iter_swapE - _ZN34_INTERNAL_d791c6a8_4_k_cu_c2340d824cuda3std3__45__cpo4rendE)
_ZN34_INTERNAL_d791c6a8_4_k_cu_c2340d824cuda3std3__45__cpo4rendE:
	.zero		1
	.type		_ZN34_INTERNAL_d791c6a8_4_k_cu_c2340d824cuda3std6ranges3__45__cpo9iter_swapE,@object
	.size		_ZN34_INTERNAL_d791c6a8_4_k_cu_c2340d824cuda3std6ranges3__45__cpo9iter_swapE,(_ZN34_INTERNAL_d791c6a8_4_k_cu_c2340d824cuda3std3__48unexpectE - _ZN34_INTERNAL_d791c6a8_4_k_cu_c2340d824cuda3std6ranges3__45__cpo9iter_swapE)
_ZN34_INTERNAL_d791c6a8_4_k_cu_c2340d824cuda3std6ranges3__45__cpo9iter_swapE:
	.zero		1
	.type		_ZN34_INTERNAL_d791c6a8_4_k_cu_c2340d824cuda3std3__48unexpectE,@object
	.size		_ZN34_INTERNAL_d791c6a8_4_k_cu_c2340d824cuda3std3__48unexpectE,(_ZN34_INTERNAL_d791c6a8_4_k_cu_c2340d826thrust24THRUST_300001_SM_1000_NS8cuda_cub3parE - _ZN34_INTERNAL_d791c6a8_4_k_cu_c2340d824cuda3std3__48unexpectE)
_ZN34_INTERNAL_d791c6a8_4_k_cu_c2340d824cuda3std3__48unexpectE:
	.zero		1
	.type		_ZN34_INTERNAL_d791c6a8_4_k_cu_c2340d826thrust24THRUST_300001_SM_1000_NS8cuda_cub3parE,@object
	.size		_ZN34_INTERNAL_d791c6a8_4_k_cu_c2340d826thrust24THRUST_300001_SM_1000_NS8cuda_cub3parE,(_ZN34_INTERNAL_d791c6a8_4_k_cu_c2340d826thrust24THRUST_300001_SM_1000_NS12placeholders2_4E - _ZN34_INTERNAL_d791c6a8_4_k_cu_c2340d826thrust24THRUST_300001_SM_1000_NS8cuda_cub3parE)
_ZN34_INTERNAL_d791c6a8_4_k_cu_c2340d826thrust24THRUST_300001_SM_1000_NS8cuda_cub3parE:
	.zero		1
	.type		_ZN34_INTERNAL_d791c6a8_4_k_cu_c2340d826thrust24THRUST_300001_SM_1000_NS12placeholders2_4E,@object
	.size		_ZN34_INTERNAL_d791c6a8_4_k_cu_c2340d826thrust24THRUST_300001_SM_1000_NS12placeholders2_4E,(_ZN34_INTERNAL_d791c6a8_4_k_cu_c2340d824cuda3std3__45__cpo4cendE - _ZN34_INTERNAL_d791c6a8_4_k_cu_c2340d826thrust24THRUST_300001_SM_1000_NS12placeholders2_4E)
_ZN34_INTERNAL_d791c6a8_4_k_cu_c2340d826thrust24THRUST_300001_SM_1000_NS12placeholders2_4E:
	.zero		1
	.type		_ZN34_INTERNAL_d791c6a8_4_k_cu_c2340d824cuda3std3__45__cpo4cendE,@object
	.size		_ZN34_INTERNAL_d791c6a8_4_k_cu_c2340d824cuda3std3__45__cpo4cendE,(_ZN34_INTERNAL_d791c6a8_4_k_cu_c2340d824cuda3std6ranges3__45__cpo4cendE - _ZN34_INTERNAL_d791c6a8_4_k_cu_c2340d824cuda3std3__45__cpo4cendE)
_ZN34_INTERNAL_d791c6a8_4_k_cu_c2340d824cuda3std3__45__cpo4cendE:
	.zero		1
	.type		_ZN34_INTERNAL_d791c6a8_4_k_cu_c2340d824cuda3std6ranges3__45__cpo4cendE,@object
	.size		_ZN34_INTERNAL_d791c6a8_4_k_cu_c2340d824cuda3std6ranges3__45__cpo4cendE,(_ZN34_INTERNAL_d791c6a8_4_k_cu_c2340d824cuda3std3__420unreachable_sentinelE - _ZN34_INTERNAL_d791c6a8_4_k_cu_c2340d824cuda3std6ranges3__45__cpo4cendE)
_ZN34_INTERNAL_d791c6a8_4_k_cu_c2340d824cuda3std6ranges3__45__cpo4cendE:
	.zero		1
	.type		_ZN34_INTERNAL_d791c6a8_4_k_cu_c2340d824cuda3std3__420unreachable_sentinelE,@object
	.size		_ZN34_INTERNAL_d791c6a8_4_k_cu_c2340d824cuda3std3__420unreachable_sentinelE,(_ZN34_INTERNAL_d791c6a8_4_k_cu_c2340d824cuda3std6ranges3__45__cpo5ssizeE - _ZN34_INTERNAL_d791c6a8_4_k_cu_c2340d824cuda3std3__420unreachable_sentinelE)
_ZN34_INTERNAL_d791c6a8_4_k_cu_c2340d824cuda3std3__420unreachable_sentinelE:
	.zero		1
	.type		_ZN34_INTERNAL_d791c6a8_4_k_cu_c2340d824cuda3std6ranges3__45__cpo5ssizeE,@object
	.size		_ZN34_INTERNAL_d791c6a8_4_k_cu_c2340d824cuda3std6ranges3__45__cpo5ssizeE,(_ZN34_INTERNAL_d791c6a8_4_k_cu_c2340d826thrust24THRUST_300001_SM_1000_NS12placeholders2_8E - _ZN34_INTERNAL_d791c6a8_4_k_cu_c2340d824cuda3std6ranges3__45__cpo5ssizeE)
_ZN34_INTERNAL_d791c6a8_4_k_cu_c2340d824cuda3std6ranges3__45__cpo5ssizeE:
	.zero		1
	.type		_ZN34_INTERNAL_d791c6a8_4_k_cu_c2340d826thrust24THRUST_300001_SM_1000_NS12placeholders2_8E,@object
	.size		_ZN34_INTERNAL_d791c6a8_4_k_cu_c2340d826thrust24THRUST_300001_SM_1000_NS12placeholders2_8E,(_ZN34_INTERNAL_d791c6a8_4_k_cu_c2340d824cuda3std3__45__cpo5crendE - _ZN34_INTERNAL_d791c6a8_4_k_cu_c2340d826thrust24THRUST_300001_SM_1000_NS12placeholders2_8E)
_ZN34_INTERNAL_d791c6a8_4_k_cu_c2340d826thrust24THRUST_300001_SM_1000_NS12placeholders2_8E:
	.zero		1
	.type		_ZN34_INTERNAL_d791c6a8_4_k_cu_c2340d824cuda3std3__45__cpo5crendE,@object
	.size		_ZN34_INTERNAL_d791c6a8_4_k_cu_c2340d824cuda3std3__45__cpo5crendE,(_ZN34_INTERNAL_d791c6a8_4_k_cu_c2340d824cuda3std6ranges3__45__cpo4prevE - _ZN34_INTERNAL_d791c6a8_4_k_cu_c2340d824cuda3std3__45__cpo5crendE)
_ZN34_INTERNAL_d791c6a8_4_k_cu_c2340d824cuda3std3__45__cpo5crendE:
	.zero		1
	.type		_ZN34_INTERNAL_d791c6a8_4_k_cu_c2340d824cuda3std6ranges3__45__cpo4prevE,@object
	.size		_ZN34_INTERNAL_d791c6a8_4_k_cu_c2340d824cuda3std6ranges3__45__cpo4prevE,(_ZN34_INTERNAL_d791c6a8_4_k_cu_c2340d824cuda3std6ranges3__45__cpo9iter_moveE - _ZN34_INTERNAL_d791c6a8_4_k_cu_c2340d824cuda3std6ranges3__45__cpo4prevE)
_ZN34_INTERNAL_d791c6a8_4_k_cu_c2340d824cuda3std6ranges3__45__cpo4prevE:
	.zero		1
	.type		_ZN34_INTERNAL_d791c6a8_4_k_cu_c2340d824cuda3std6ranges3__45__cpo9iter_moveE,@object
	.size		_ZN34_INTERNAL_d791c6a8_4_k_cu_c2340d824cuda3std6ranges3__45__cpo9iter_moveE,(_ZN34_INTERNAL_d791c6a8_4_k_cu_c2340d826thrust24THRUST_300001_SM_1000_NS6system6detail10sequential3seqE - _ZN34_INTERNAL_d791c6a8_4_k_cu_c2340d824cuda3std6ranges3__45__cpo9iter_moveE)
_ZN34_INTERNAL_d791c6a8_4_k_cu_c2340d824cuda3std6ranges3__45__cpo9iter_moveE:
	.zero		1
	.type		_ZN34_INTERNAL_d791c6a8_4_k_cu_c2340d826thrust24THRUST_300001_SM_1000_NS6system6detail10sequential3seqE,@object
	.size		_ZN34_INTERNAL_d791c6a8_4_k_cu_c2340d826thrust24THRUST_300001_SM_1000_NS6system6detail10sequential3seqE,(.L_33 - _ZN34_INTERNAL_d791c6a8_4_k_cu_c2340d826thrust24THRUST_300001_SM_1000_NS6system6detail10sequential3seqE)
_ZN34_INTERNAL_d791c6a8_4_k_cu_c2340d826thrust24THRUST_300001_SM_1000_NS6system6detail10sequential3seqE:
	.zero		1
.L_33:


//--------------------- .nv.shared._ZN3cub18CUB_300001_SM_10006detail4scan16DeviceScanKernelINS2_10policy_hubIyyyjN4cuda3std3__44plusIvEEE10Policy1000EN6thrust24THRUST_300001_SM_1000_NS10device_ptrIyEESF_NS0_13ScanTileStateIyLb1EEES9_NS1_10InputValueIyPyEEjyLb0EyEEvT0_T1_T2_iT3_T4_T5_ --------------------------
	.section	.nv.shared._ZN3cub18CUB_300001_SM_10006detail4scan16DeviceScanKernelINS2_10policy_hubIyyyjN4cuda3std3__44plusIvEEE10Policy1000EN6thrust24THRUST_300001_SM_1000_NS10device_ptrIyEESF_NS0_13ScanTileStateIyLb1EEES9_NS1_10InputValueIyPyEEjyLb0EyEEvT0_T1_T2_iT3_T4_T5_,"aw",@nobits
	.sectionflags	@""
	.align	16
.nv.shared._ZN3cub18CUB_300001_SM_10006detail4scan16DeviceScanKernelINS2_10policy_hubIyyyjN4cuda3std3__44plusIvEEE10Policy1000EN6thrust24THRUST_300001_SM_1000_NS10device_ptrIyEESF_NS0_13ScanTileStateIyLb1EEES9_NS1_10InputValueIyPyEEjyLb0EyEEvT0_T1_T2_iT3_T4_T5_:
	.zero		37648


//--------------------- .nv.constant0._ZN3cub18CUB_300001_SM_10006detail4scan16DeviceScanKernelINS2_10policy_hubIyyymN4cuda3std3__44plusIvEEE10Policy1000EN6thrust24THRUST_300001_SM_1000_NS10device_ptrIyEESF_NS0_13ScanTileStateIyLb1EEES9_NS1_10InputValueIyPyEEmyLb0EyEEvT0_T1_T2_iT3_T4_T5_ --------------------------
	.section	.nv.constant0._ZN3cub18CUB_300001_SM_10006detail4scan16DeviceScanKernelINS2_10policy_hubIyyymN4cuda3std3__44plusIvEEE10Policy1000EN6thrust24THRUST_300001_SM_1000_NS10device_ptrIyEESF_NS0_13ScanTileStateIyLb1EEES9_NS1_10InputValueIyPyEEmyLb0EyEEvT0_T1_T2_iT3_T4_T5_,"a",@progbits
	.sectionflags	@""
	.align	4
.nv.constant0._ZN3cub18CUB_300001_SM_10006detail4scan16DeviceScanKernelINS2_10policy_hubIyyymN4cuda3std3__44plusIvEEE10Policy1000EN6thrust24THRUST_300001_SM_1000_NS10device_ptrIyEESF_NS0_13ScanTileStateIyLb1EEES9_NS1_10InputValueIyPyEEmyLb0EyEEvT0_T1_T2_iT3_T4_T5_:
	.zero		952


//--------------------- .nv.constant0._ZN3cub18CUB_300001_SM_10006detail4scan16DeviceScanKernelINS2_10policy_hubIyyyjN4cuda3std3__44plusIvEEE10Policy1000EN6thrust24THRUST_300001_SM_1000_NS10device_ptrIyEESF_NS0_13ScanTileStateIyLb1EEES9_NS1_10InputValueIyPyEEjyLb0EyEEvT0_T1_T2_iT3_T4_T5_ --------------------------
	.section	.nv.constant0._ZN3cub18CUB_300001_SM_10006detail4scan16DeviceScanKernelINS2_10policy_hubIyyyjN4cuda3std3__44plusIvEEE10Policy1000EN6thrust24THRUST_300001_SM_1000_NS10device_ptrIyEESF_NS0_13ScanTileStateIyLb1EEES9_NS1_10InputValueIyPyEEjyLb0EyEEvT0_T1_T2_iT3_T4_T5_,"a",@progbits
	.sectionflags	@""
	.align	4
.nv.constant0._ZN3cub18CUB_300001_SM_10006detail4scan16DeviceScanKernelINS2_10policy_hubIyyyjN4cuda3std3__44plusIvEEE10Policy1000EN6thrust24THRUST_300001_SM_1000_NS10device_ptrIyEESF_NS0_13ScanTileStateIyLb1EEES9_NS1_10InputValueIyPyEEjyLb0EyEEvT0_T1_T2_iT3_T4_T5_:
	.zero		948


//--------------------- .nv.constant0._ZN3cub18CUB_300001_SM_10006detail4scan20DeviceScanInitKernelINS0_13ScanTileStateIyLb1EEEEEvT_i --------------------------
	.section	.nv.constant0._ZN3cub18CUB_300001_SM_10006detail4scan20DeviceScanInitKernelINS0_13ScanTileStateIyLb1EEEEEvT_i,"a",@progbits
	.sectionflags	@""
	.align	4
.nv.constant0._ZN3cub18CUB_300001_SM_10006detail4scan20DeviceScanInitKernelINS0_13ScanTileStateIyLb1EEEEEvT_i:
	.zero		908


//--------------------- .nv.constant0._ZN3cub18CUB_300001_SM_10006detail11EmptyKernelIvEEvv --------------------------
	.section	.nv.constant0._ZN3cub18CUB_300001_SM_10006detail11EmptyKernelIvEEvv,"a",@progbits
	.sectionflags	@""
	.align	4
.nv.constant0._ZN3cub18CUB_300001_SM_10006detail11EmptyKernelIvEEvv:
	.zero		896


//--------------------- .nv.constant0._Z14gridloopsearchdddddddddddddddddddddddddddddddddddddddddddddddddddddddddddddddddddddddddddddddddddddddddddddddddddddddddddddddddddddddddddddddddddddddddddddddddddddddPyPd --------------------------
	.section	.nv.constant0._Z14gridloopsearchdddddddddddddddddddddddddddddddddddddddddddddddddddddddddddddddddddddddddddddddddddddddddddddddddddddddddddddddddddddddddddddddddddddddddddddddddddddddPyPd,"a",@progbits
	.sectionflags	@""
	.align	4
.nv.constant0._Z14gridloopsearchdddddddddddddddddddddddddddddddddddddddddddddddddddddddddddddddddddddddddddddddddddddddddddddddddddddddddddddddddddddddddddddddddddddddddddddddddddddddPyPd:
	.zero		2120


//--------------------- SYMBOLS --------------------------

	.type		.nv.reservedSmem.offset0,@object
	.size		.nv.reservedSmem.offset0,0x4
	.type		.nv.reservedSmem.cap,@object
	.size		.nv.reservedSmem.cap,0x4
